def matmul_kernel(
    a_ptr,
    b_ptr,
    c_ptr,
    M,
    N,
    K,
    stride_am,
    stride_ak,
    stride_bk,
    stride_bn,
    stride_cm,
    stride_cn,
    BLOCK_M: tl.constexpr,
    BLOCK_N: tl.constexpr,
    BLOCK_K: tl.constexpr,
    GROUP_M: tl.constexpr,
):
    pid = tl.program_id(axis=0)
    num_pid_m = tl.cdiv(M, BLOCK_M)
    num_pid_n = tl.cdiv(N, BLOCK_N)
    num_pid_in_group = GROUP_M * num_pid_n
    group_id = pid // num_pid_in_group
    first_pid_m = group_id * GROUP_M
    group_size_m = min(num_pid_m - first_pid_m, GROUP_M)
    pid_m = first_pid_m + ((pid % num_pid_in_group) % group_size_m)
    pid_n = (pid % num_pid_in_group) // group_size_m

    offs_am = (pid_m * BLOCK_M + tl.arange(0, BLOCK_M)) % M
    offs_bn = (pid_n * BLOCK_N + tl.arange(0, BLOCK_N)) % N
    offs_k = tl.arange(0, BLOCK_K)
    a_ptrs = a_ptr + offs_am[:, None] * stride_am + offs_k[None, :] * stride_ak
    b_ptrs = b_ptr + offs_k[:, None] * stride_bk + offs_bn[None, :] * stride_bn

    acc = tl.zeros((BLOCK_M, BLOCK_N), dtype=tl.float32)
    for kk in range(0, tl.cdiv(K, BLOCK_K)):
        a = tl.load(a_ptrs, mask=offs_k[None, :] < K - kk * BLOCK_K, other=0.0)
        b = tl.load(b_ptrs, mask=offs_k[:, None] < K - kk * BLOCK_K, other=0.0)
        acc = tl.dot(a, b, acc)
        a_ptrs += BLOCK_K * stride_ak
        b_ptrs += BLOCK_K * stride_bk

    c = acc.to(c_ptr.dtype.element_ty)
    offs_cm = pid_m * BLOCK_M + tl.arange(0, BLOCK_M)
    offs_cn = pid_n * BLOCK_N + tl.arange(0, BLOCK_N)
    c_ptrs = c_ptr + offs_cm[:, None] * stride_cm + offs_cn[None, :] * stride_cn
    mask = (offs_cm[:, None] < M) & (offs_cn[None, :] < N)
    tl.store(c_ptrs, c, mask=mask)

# config = {"BLOCK_K": 128, "BLOCK_M": 128, "BLOCK_N": 256, "GROUP_M": 4, "arch": "sm_100", "dtype": "fp8e5m2", "num_ctas": 1, "num_stages": 3, "num_warps": 4}
# arch = sm_100


// ===== COMPILED SASS (sm_100a) =====

	.target	sm_100a

	.elftype	@"ET_EXEC"


//--------------------- .note.nv.tkinfo           --------------------------
	.section	.note.nv.tkinfo,"",@"SHT_NOTE"
	.sectionflags	@"SHF_NOTE_NV_TKINFO"
	.tkinfo
        /*0018*/ 	.word	0x00000081
        /*0030*/ 	.string	""
        /*0030*/ 	.string	"ptxas-blackwell"
        /*0030*/ 	.string	"Cuda compilation tools, release 12.9, V12.9.86"
        /*0030*/ 	.string	"Build cuda_12.9.r12.9/compiler.36037853_0"
        /*0030*/ 	.string	"-v  -suppress-debug-info  -lineinfo  -arch sm_100a "



//--------------------- .note.nv.cuver            --------------------------
	.section	.note.nv.cuver,"",@"SHT_NOTE"
	.sectionflags	@"SHF_NOTE_NV_CUVER"
        /*0018*/ 	.short	0x0001
        /*001a*/ 	.short	0x0064
        /*001c*/ 	.short	0x0001
        /*001e*/ 	.short	0x0000
        /*0020*/ 	.short	0x0001
        /*0022*/ 	.short	0x0000


//--------------------- .nv.info                  --------------------------
	.section	.nv.info,"",@"SHT_CUDA_INFO"
	.align	4


	//----- nvinfo : EIATTR_REGCOUNT
	.align		4
        /*0000*/ 	.byte	0x04, 0x2f
        /*0002*/ 	.short	(.L_4 - .L_3)
	.align		4
.L_3:
        /*0004*/ 	.word	index@(matmul_kernel)
        /*0008*/ 	.word	0x00000060


	//----- nvinfo : EIATTR_FRAME_SIZE
	.align		4
.L_4:
        /*000c*/ 	.byte	0x04, 0x11
        /*000e*/ 	.short	(.L_6 - .L_5)
	.align		4
.L_5:
        /*0010*/ 	.word	index@($__internal_2_$__cuda_sm10x_tcgen05_guardrail_trap_unallocated_columns_being_dealloced)
        /*0014*/ 	.word	0x00001810


	//----- nvinfo : EIATTR_FRAME_SIZE
	.align		4
.L_6:
        /*0018*/ 	.byte	0x04, 0x11
        /*001a*/ 	.short	(.L_8 - .L_7)
	.align		4
.L_7:
        /*001c*/ 	.word	index@($__internal_1_$__cuda_sm10x_tcgen05_guardrail_trap_phase_invalid_during_alloc)
        /*0020*/ 	.word	0x00001810


	//----- nvinfo : EIATTR_FRAME_SIZE
	.align		4
.L_8:
        /*0024*/ 	.byte	0x04, 0x11
        /*0026*/ 	.short	(.L_10 - .L_9)
	.align		4
.L_9:
        /*0028*/ 	.word	index@($__internal_0_$__cuda_sm10x_tcgen05_guardrail_trap_col_being_dealloced_not_returned_by_alloc)
        /*002c*/ 	.word	0x00001810


	//----- nvinfo : EIATTR_FRAME_SIZE
	.align		4
.L_10:
        /*0030*/ 	.byte	0x04, 0x11
        /*0032*/ 	.short	(.L_12 - .L_11)
	.align		4
.L_11:
        /*0034*/ 	.word	index@(matmul_kernel)
        /*0038*/ 	.word	0x00001810


	//----- nvinfo : EIATTR_MIN_STACK_SIZE
	.align		4
.L_12:
        /*003c*/ 	.byte	0x04, 0x12
        /*003e*/ 	.short	(.L_14 - .L_13)
	.align		4
.L_13:
        /*0040*/ 	.word	index@(matmul_kernel)
        /*0044*/ 	.word	0x00001810
.L_14:


//--------------------- .nv.info.matmul_kernel    --------------------------
	.section	.nv.info.matmul_kernel,"",@"SHT_CUDA_INFO"
	.sectionflags	@""
	.align	4


	//----- nvinfo : EIATTR_CUDA_API_VERSION
	.align		4
        /*0000*/ 	.byte	0x04, 0x37
        /*0002*/ 	.short	(.L_16 - .L_15)
.L_15:
        /*0004*/ 	.word	0x00000081


	//----- nvinfo : EIATTR_KPARAM_INFO
	.align		4
.L_16:
        /*0008*/ 	.byte	0x04, 0x17
        /*000a*/ 	.short	(.L_18 - .L_17)
.L_17:
        /*000c*/ 	.word	0x00000000
        /*0010*/ 	.short	0x000d
        /*0012*/ 	.short	0x0048
        /*0014*/ 	.byte	0x00, 0xf4, 0x21, 0x00


	//----- nvinfo : EIATTR_KPARAM_INFO
	.align		4
.L_18:
        /*0018*/ 	.byte	0x04, 0x17
        /*001a*/ 	.short	(.L_20 - .L_19)
.L_19:
        /*001c*/ 	.word	0x00000000
        /*0020*/ 	.short	0x000c
        /*0022*/ 	.short	0x0040
        /*0024*/ 	.byte	0x00, 0xf4, 0x21, 0x00


	//----- nvinfo : EIATTR_KPARAM_INFO
	.align		4
.L_20:
        /*0028*/ 	.byte	0x04, 0x17
        /*002a*/ 	.short	(.L_22 - .L_21)
.L_21:
        /*002c*/ 	.word	0x00000000
        /*0030*/ 	.short	0x000b
        /*0032*/ 	.short	0x0038
        /*0034*/ 	.byte	0x00, 0xf0, 0x11, 0x00


	//----- nvinfo : EIATTR_KPARAM_INFO
	.align		4
.L_22:
        /*0038*/ 	.byte	0x04, 0x17
        /*003a*/ 	.short	(.L_24 - .L_23)
.L_23:
        /*003c*/ 	.word	0x00000000
        /*0040*/ 	.short	0x000a
        /*0042*/ 	.short	0x0034
        /*0044*/ 	.byte	0x00, 0xf0, 0x11, 0x00


	//----- nvinfo : EIATTR_KPARAM_INFO
	.align		4
.L_24:
        /*0048*/ 	.byte	0x04, 0x17
        /*004a*/ 	.short	(.L_26 - .L_25)
.L_25:
        /*004c*/ 	.word	0x00000000
        /*0050*/ 	.short	0x0009
        /*0052*/ 	.short	0x0030
        /*0054*/ 	.byte	0x00, 0xf0, 0x11, 0x00


	//----- nvinfo : EIATTR_KPARAM_INFO
	.align		4
.L_26:
        /*0058*/ 	.byte	0x04, 0x17
        /*005a*/ 	.short	(.L_28 - .L_27)
.L_27:
        /*005c*/ 	.word	0x00000000
        /*0060*/ 	.short	0x0008
        /*0062*/ 	.short	0x002c
        /*0064*/ 	.byte	0x00, 0xf0, 0x11, 0x00


	//----- nvinfo : EIATTR_KPARAM_INFO
	.align		4
.L_28:
        /*0068*/ 	.byte	0x04, 0x17
        /*006a*/ 	.short	(.L_30 - .L_29)
.L_29:
        /*006c*/ 	.word	0x00000000
        /*0070*/ 	.short	0x0007
        /*0072*/ 	.short	0x0028
        /*0074*/ 	.byte	0x00, 0xf0, 0x11, 0x00


	//----- nvinfo : EIATTR_KPARAM_INFO
	.align		4
.L_30:
        /*0078*/ 	.byte	0x04, 0x17
        /*007a*/ 	.short	(.L_32 - .L_31)
.L_31:
        /*007c*/ 	.word	0x00000000
        /*0080*/ 	.short	0x0006
        /*0082*/ 	.short	0x0024
        /*0084*/ 	.byte	0x00, 0xf0, 0x11, 0x00


	//----- nvinfo : EIATTR_KPARAM_INFO
	.align		4
.L_32:
        /*0088*/ 	.byte	0x04, 0x17
        /*008a*/ 	.short	(.L_34 - .L_33)
.L_33:
        /*008c*/ 	.word	0x00000000
        /*0090*/ 	.short	0x0005
        /*0092*/ 	.short	0x0020
        /*0094*/ 	.byte	0x00, 0xf0, 0x11, 0x00


	//----- nvinfo : EIATTR_KPARAM_INFO
	.align		4
.L_34:
        /*0098*/ 	.byte	0x04, 0x17
        /*009a*/ 	.short	(.L_36 - .L_35)
.L_35:
        /*009c*/ 	.word	0x00000000
        /*00a0*/ 	.short	0x0004
        /*00a2*/ 	.short	0x001c
        /*00a4*/ 	.byte	0x00, 0xf0, 0x11, 0x00


	//----- nvinfo : EIATTR_KPARAM_INFO
	.align		4
.L_36:
        /*00a8*/ 	.byte	0x04, 0x17
        /*00aa*/ 	.short	(.L_38 - .L_37)
.L_37:
        /*00ac*/ 	.word	0x00000000
        /*00b0*/ 	.short	0x0003
        /*00b2*/ 	.short	0x0018
        /*00b4*/ 	.byte	0x00, 0xf0, 0x11, 0x00


	//----- nvinfo : EIATTR_KPARAM_INFO
	.align		4
.L_38:
        /*00b8*/ 	.byte	0x04, 0x17
        /*00ba*/ 	.short	(.L_40 - .L_39)
.L_39:
        /*00bc*/ 	.word	0x00000000
        /*00c0*/ 	.short	0x0002
        /*00c2*/ 	.short	0x0010
        /*00c4*/ 	.byte	0x00, 0xf4, 0x21, 0x00


	//----- nvinfo : EIATTR_KPARAM_INFO
	.align		4
.L_40:
        /*00c8*/ 	.byte	0x04, 0x17
        /*00ca*/ 	.short	(.L_42 - .L_41)
.L_41:
        /*00cc*/ 	.word	0x00000000
        /*00d0*/ 	.short	0x0001
        /*00d2*/ 	.short	0x0008
        /*00d4*/ 	.byte	0x00, 0xf4, 0x21, 0x00


	//----- nvinfo : EIATTR_KPARAM_INFO
	.align		4
.L_42:
        /*00d8*/ 	.byte	0x04, 0x17
        /*00da*/ 	.short	(.L_44 - .L_43)
.L_43:
        /*00dc*/ 	.word	0x00000000
        /*00e0*/ 	.short	0x0000
        /*00e2*/ 	.short	0x0000
        /*00e4*/ 	.byte	0x00, 0xf4, 0x21, 0x00


	//----- nvinfo : EIATTR_AT_ENTRY_FRAGMENTS
	.align		4
.L_44:
        /*00e8*/ 	.byte	0x04, 0x4f
        /*00ea*/ 	.short	(.L_46 - .L_45)


	//   ....[0]....
.L_45:
        /*00ec*/ 	.word	0x00000004


	//----- nvinfo : EIATTR_RESERVED_SMEM_USED
	.align		4
.L_46:
        /*00f0*/ 	.byte	0x01, 0x41
	.zero		2


	//----- nvinfo : EIATTR_SPARSE_MMA_MASK
	.align		4
        /*00f4*/ 	.byte	0x03, 0x50
        /*00f6*/ 	.short	0x0000


	//----- nvinfo : EIATTR_TCGEN05_1CTA_USED
	.align		4
        /*00f8*/ 	.byte	0x01, 0x51
	.zero		2


	//----- nvinfo : EIATTR_MAXREG_COUNT
	.align		4
        /*00fc*/ 	.byte	0x03, 0x1b
        /*00fe*/ 	.short	0x00ff


	//----- nvinfo : EIATTR_NUM_BARRIERS
	.align		4
        /*0100*/ 	.byte	0x02, 0x4c
        /*0102*/ 	.byte	0x01
	.zero		1


	//----- nvinfo : EIATTR_ANNOTATIONS
	.align		4
        /*0104*/ 	.byte	0x04, 0x55
        /*0106*/ 	.short	(.L_48 - .L_47)


	//   ....[0]....
.L_47:
        /*0108*/ 	.word	0x00000001
        /*010c*/ 	.byte	0xc0, 0x03, 0x00, 0x00, 0x01, 0x00, 0x00, 0x00, 0xa0, 0x09, 0x00, 0x00, 0x01, 0x00, 0x00, 0x00
        /* <DEDUP_REMOVED lines=2942> */
        /*b8fc*/ 	.byte	0x60, 0x6a, 0x04, 0x00


	//----- nvinfo : EIATTR_INT_WARP_WIDE_INSTR_OFFSETS
	.align		4
.L_48:
        /*b900*/ 	.byte	0x04, 0x31
        /*b902*/ 	.short	(.L_50 - .L_49)


	//   ....[0]....
.L_49:
        /*b904*/ 	.word	0x0000b3d0


	//   ....[1]....
        /*b908*/ 	.word	0x0000b420


	//   ....[2]....
        /*b90c*/ 	.word	0x00015740


	//   ....[3]....
        /*b910*/ 	.word	0x00046f80


	//   ....[4]....
        /*b914*/ 	.word	0x00046fd0


	//----- nvinfo : EIATTR_COOP_GROUP_MASK_REGIDS
	.align		4
.L_50:
        /*b918*/ 	.byte	0x04, 0x29
        /*b91a*/ 	.short	(.L_52 - .L_51)


	//   ....[0]....
.L_51:
        /*b91c*/ 	.word	0xffffffff


	//   ....[1]....
        /*b920*/ 	.word	0xffffffff


	//   ....[2]....
        /*b924*/ 	.word	0xffffffff


	//   ....[3]....
        /*b928*/ 	.word	0xffffffff


	//----- nvinfo : EIATTR_COOP_GROUP_INSTR_OFFSETS
	.align		4
.L_52:
        /*b92c*/ 	.byte	0x04, 0x28
        /*b92e*/ 	.short	(.L_54 - .L_53)


	//   ....[0]....
.L_53:
        /*b930*/ 	.word	0x00000070


	//   ....[1]....
        /*b934*/ 	.word	0x00000330


	//   ....[2]....
        /*b938*/ 	.word	0x00046e10


	//   ....[3]....
        /*b93c*/ 	.word	0x00047080


	//----- nvinfo : EIATTR_VRC_CTA_INIT_COUNT
	.align		4
.L_54:
        /*b940*/ 	.byte	0x02, 0x4a
        /*b942*/ 	.byte	0x80
	.zero		1


	//----- nvinfo : EIATTR_MBARRIER_INSTR_OFFSETS
	.align		4
        /*b944*/ 	.byte	0x04, 0x39
        /*b946*/ 	.short	(.L_56 - .L_55)


	//   ....[0]....
.L_55:
        /*b948*/ 	.word	0x0000bcb0
        /*b94c*/ 	.word	0x000000ff
        /*b950*/ 	.word	0x00000000
        /*b954*/ 	.short	0x0100
        /*b956*/ 	.byte	0x06
	.zero		1


	//   ....[1]....
        /*b958*/ 	.word	0x00015770
        /*b95c*/ 	.word	0x000000ff
        /*b960*/ 	.word	0x00018008
        /*b964*/ 	.short	0x0100
        /*b966*/ 	.byte	0x09
	.zero		1


	//   ....[2]....
        /*b968*/ 	.word	0x000277b0
        /*b96c*/ 	.word	0x000000ff
        /*b970*/ 	.word	0x00000000
        /*b974*/ 	.short	0x010a
        /*b976*/ 	.byte	0x06
	.zero		1


	//   ....[3]....
        /*b978*/ 	.word	0x0003cda0
        /*b97c*/ 	.word	0x000000ff
        /*b980*/ 	.word	0x00000000
        /*b984*/ 	.short	0x010a
        /*b986*/ 	.byte	0x06
	.zero		1


	//   ....[4]....
        /*b988*/ 	.word	0x0003cf30
        /*b98c*/ 	.word	0x000000ff
        /*b990*/ 	.word	0x00018000
        /*b994*/ 	.short	0x0108
        /*b996*/ 	.byte	0x09
	.zero		1


	//   ....[5]....
        /*b998*/ 	.word	0x0003cfe0
        /*b99c*/ 	.word	0x000000ff
        /*b9a0*/ 	.word	0x00018008
        /*b9a4*/ 	.short	0x0108
        /*b9a6*/ 	.byte	0x09
	.zero		1


	//   ....[6]....
        /*b9a8*/ 	.word	0x000470a0
        /*b9ac*/ 	.word	0x000000ff
        /*b9b0*/ 	.word	0x00000000
        /*b9b4*/ 	.short	0x010a
        /*b9b6*/ 	.byte	0x06
	.zero		1


	//   ....[7]....
        /*b9b8*/ 	.word	0x000470d0
        /*b9bc*/ 	.word	0x000000ff
        /*b9c0*/ 	.word	0x00000000
        /*b9c4*/ 	.short	0x010a
        /*b9c6*/ 	.byte	0x06
	.zero		1


	//----- nvinfo : EIATTR_NUM_MBARRIERS
	.align		4
.L_56:
        /*b9c8*/ 	.byte	0x03, 0x38
        /*b9ca*/ 	.short	0x0002


	//----- nvinfo : EIATTR_EXIT_INSTR_OFFSETS
	.align		4
        /*b9cc*/ 	.byte	0x04, 0x1c
        /*b9ce*/ 	.short	(.L_58 - .L_57)


	//   ....[0]....
.L_57:
        /*b9d0*/ 	.word	0x00047090


	//----- nvinfo : EIATTR_REQNTID
	.align		4
.L_58:
        /*b9d4*/ 	.byte	0x04, 0x10
        /*b9d6*/ 	.short	(.L_60 - .L_59)
.L_59:
        /*b9d8*/ 	.word	0x00000080
        /*b9dc*/ 	.word	0x00000001
        /*b9e0*/ 	.word	0x00000001


	//----- nvinfo : EIATTR_CRS_STACK_SIZE
	.align		4
.L_60:
        /*b9e4*/ 	.byte	0x04, 0x1e
        /*b9e6*/ 	.short	(.L_62 - .L_61)
.L_61:
        /*b9e8*/ 	.word	0x00000000


	//----- nvinfo : EIATTR_CBANK_PARAM_SIZE
	.align		4
.L_62:
        /*b9ec*/ 	.byte	0x03, 0x19
        /*b9ee*/ 	.short	0x0050


	//----- nvinfo : EIATTR_PARAM_CBANK
	.align		4
        /*b9f0*/ 	.byte	0x04, 0x0a
        /*b9f2*/ 	.short	(.L_64 - .L_63)
	.align		4
.L_63:
        /*b9f4*/ 	.word	index@(.nv.constant0.matmul_kernel)
        /*b9f8*/ 	.short	0x0380
        /*b9fa*/ 	.short	0x0050


	//----- nvinfo : EIATTR_SW_WAR
	.align		4
.L_64:
        /*b9fc*/ 	.byte	0x04, 0x36
        /*b9fe*/ 	.short	(.L_66 - .L_65)
.L_65:
        /*ba00*/ 	.word	0x00000008
.L_66:


//--------------------- .nv.compat                --------------------------
	.section	.nv.compat,"",@"SHT_CUDA_COMPAT_INFO"
	.align	4
        /*0000*/ 	.byte	0x02, 0x02, 0x02, 0x00, 0x02, 0x05, 0x05, 0x00, 0x02, 0x03, 0x00, 0x00, 0x02, 0x06, 0x01, 0x00


//--------------------- .nv.callgraph             --------------------------
	.section	.nv.callgraph,"",@"SHT_CUDA_CALLGRAPH"
	.align	4
	.sectionentsize	8
	.align		4
        /*0000*/ 	.word	0x00000000
	.align		4
        /*0004*/ 	.word	0xffffffff
	.align		4
        /*0008*/ 	.word	0x00000000
	.align		4
        /*000c*/ 	.word	0xfffffffe
	.align		4
        /*0010*/ 	.word	0x00000000
	.align		4
        /*0014*/ 	.word	0xfffffffd
	.align		4
        /*0018*/ 	.word	0x00000000
	.align		4
        /*001c*/ 	.word	0xfffffffc


//--------------------- .text.matmul_kernel       --------------------------
	.section	.text.matmul_kernel,"ax",@progbits
	.align	128
        .global         matmul_kernel
        .type           matmul_kernel,@function
        .size           matmul_kernel,(.L_x_20 - matmul_kernel)
        .other          matmul_kernel,@"STO_CUDA_ENTRY STV_DEFAULT"
matmul_kernel:
.text.matmul_kernel:
[----:B------:R-:W0:Y:S01]  /*0000*/  LDC R1, c[0x0][0x37c] ;  /* 0x0000df00ff017b82 */ /* 0x000e220000000800 */
[----:B------:R-:W1:Y:S01]  /*0010*/  S2R R39, SR_TID.X ;  /* 0x0000000000277919 */ /* 0x000e620000002100 */
[----:B0-----:R-:W-:Y:S01]  /*0020*/  VIADD R1, R1, 0xffffe7f0 ;  /* 0xffffe7f001017836 */ /* 0x001fe20000000000 */
[----:B-1----:R-:W-:-:S13]  /*0030*/  ISETP.GE.U32.AND P0, PT, R39, 0x20, PT ;  /* 0x000000202700780c */ /* 0x002fda0003f06070 */
[----:B------:R-:W-:Y:S02]  /*0040*/  VOTEU.ANY UP0, P0 ;  /* 0x0000000000ff7886 */ /* 0x000fe40000000100 */
[----:B------:R-:W-:Y:S05]  /*0050*/  BRA.U UP0, `(.L_x_0) ;  /* 0x0000000100b87547 */ /* 0x000fea000b800000 */
[----:B------:R-:W0:Y:S01]  /*0060*/  S2UR UR6, SR_CgaCtaId ;  /* 0x00000000000679c3 */ /* 0x000e220000008800 */
[----:B------:R-:W-:Y:S01]  /*0070*/  NOP ;  /* 0x0000000000007918 */ /* 0x000fe20000000000 */
[----:B------:R-:W-:Y:S02]  /*0080*/  UMOV UR4, 0x40 ;  /* 0x0000004000047882 */ /* 0x000fe40000000000 */
[----:B0-----:R-:W-:-:S09]  /*0090*/  ULEA UR4, UR6, UR4, 0x18 ;  /* 0x0000000406047291 */ /* 0x001fd2000f8ec0ff */
[----:B------:R-:W0:Y:S01]  /*00a0*/  LDS.U8 R0, [UR4] ;  /* 0x00000004ff007984 */ /* 0x000e220008000000 */
[----:B------:R-:W-:Y:S02]  /*00b0*/  UMOV UR4, 0x400 ;  /* 0x0000040000047882 */ /* 0x000fe40000000000 */
[----:B------:R-:W-:Y:S01]  /*00c0*/  ULEA UR4, UR6, UR4, 0x18 ;  /* 0x0000000406047291 */ /* 0x000fe2000f8ec0ff */
[----:B0-----:R-:W-:-:S13]  /*00d0*/  ISETP.NE.AND P0, PT, R0, RZ, PT ;  /* 0x000000ff0000720c */ /* 0x001fda0003f05270 */
[----:B------:R-:W-:Y:S05]  /*00e0*/  @P0 BRA `(.L_x_1) ;  /* 0x00000000007c0947 */ /* 0x000fea0003800000 */
[----:B------:R-:W-:-:S13]  /*00f0*/  ELECT P0, URZ, PT ;  /* 0x0000000000ff782f */ /* 0x000fda0003800000 */
[----:B------:R-:W-:Y:S05]  /*0100*/  @!P0 BRA `(.L_x_2) ;  /* 0x0000000000848947 */ /* 0x000fea0003800000 */
[----:B------:R-:W-:Y:S01]  /*0110*/  UMOV UR5, 0x8 ;  /* 0x0000000800057882 */ /* 0x000fe20000000000 */
[----:B------:R-:W-:Y:S02]  /*0120*/  IMAD.MOV.U32 R4, RZ, RZ, 0x1 ;  /* 0x00000001ff047424 */ /* 0x000fe400078e00ff */
[----:B------:R-:W-:Y:S02]  /*0130*/  IMAD.MOV.U32 R5, RZ, RZ, 0xff ;  /* 0x000000ffff057424 */ /* 0x000fe400078e00ff */
[----:B------:R-:W-:Y:S04]  /*0140*/  DEPBAR.LE SB0, 0x36 ;  /* 0x00008d800000791a */ /* 0x000fe80000000000 */
[----:B------:R-:W0:Y:S02]  /*0150*/  UTCATOMSWS.FIND_AND_SET.ALIGN UP1, UR5, UR5 ;  /* 0x00000005000575e3 */ /* 0x000e240008020800 */
[----:B0-----:R-:W-:-:S04]  /*0160*/  PLOP3.LUT P0, PT, PT, PT, UP1, 0x80, 0x8 ;  /* 0x000000000008781c */ /* 0x001fc80003f0f018 */
[----:B------:R-:W-:-:S04]  /*0170*/  SEL R0, RZ, 0xffffffff, !P0 ;  /* 0xffffffffff007807 */ /* 0x000fc80004000000 */
[----:B------:R-:W-:Y:S01]  /*0180*/  ISETP.NE.AND P0, PT, R0, RZ, PT ;  /* 0x000000ff0000720c */ /* 0x000fe20003f05270 */
[----:B------:R-:W-:-:S12]  /*0190*/  IMAD.U32 R0, RZ, RZ, UR5 ;  /* 0x00000005ff007e24 */ /* 0x000fd8000f8e00ff */
[----:B------:R-:W-:Y:S05]  /*01a0*/  @P0 BRA `(.L_x_3) ;  /* 0x0000000000240947 */ /* 0x000fea0003800000 */
.L_x_4:
[----:B------:R-:W-:Y:S05]  /*01b0*/  NANOSLEEP 0x64 ;  /* 0x000000640000795d */ /* 0x000fea0003800000 */
[----:B------:R-:W-:-:S05]  /*01c0*/  UMOV UR5, 0x8 ;  /* 0x0000000800057882 */ /* 0x000fca0000000000 */
[----:B------:R-:W-:Y:S04]  /*01d0*/  DEPBAR.LE SB0, 0x36 ;  /* 0x00008d800000791a */ /* 0x000fe80000000000 */
[----:B------:R-:W0:Y:S02]  /*01e0*/  UTCATOMSWS.FIND_AND_SET.ALIGN UP1, UR5, UR5 ;  /* 0x00000005000575e3 */ /* 0x000e240008020800 */
[----:B0-----:R-:W-:-:S04]  /*01f0*/  PLOP3.LUT P0, PT, PT, PT, UP1, 0x80, 0x8 ;  /* 0x000000000008781c */ /* 0x001fc80003f0f018 */
[----:B------:R-:W-:-:S04]  /*0200*/  SEL R0, RZ, 0xffffffff, !P0 ;  /* 0xffffffffff007807 */ /* 0x000fc80004000000 */
[----:B------:R-:W-:Y:S01]  /*0210*/  ISETP.NE.AND P0, PT, R0, RZ, PT ;  /* 0x000000ff0000720c */ /* 0x000fe20003f05270 */
[----:B------:R-:W-:-:S12]  /*0220*/  IMAD.U32 R0, RZ, RZ, UR5 ;  /* 0x00000005ff007e24 */ /* 0x000fd8000f8e00ff */
[----:B------:R-:W-:Y:S05]  /*0230*/  @!P0 BRA `(.L_x_4) ;  /* 0xfffffffc00dc8947 */ /* 0x000fea000383ffff */
.L_x_3:
[C---:B------:R-:W-:Y:S01]  /*0240*/  VIADD R3, R0.reuse, 0x10 ;  /* 0x0000001000037836 */ /* 0x040fe20000000000 */
[----:B------:R-:W-:Y:S01]  /*0250*/  UMOV UR5, 0x50 ;  /* 0x0000005000057882 */ /* 0x000fe20000000000 */
[----:B------:R-:W-:Y:S01]  /*0260*/  SHF.L.U32 R2, R5, R0, RZ ;  /* 0x0000000005027219 */ /* 0x000fe200000006ff */
[----:B------:R-:W-:Y:S01]  /*0270*/  ULEA UR5, UR6, UR5, 0x18 ;  /* 0x0000000506057291 */ /* 0x000fe2000f8ec0ff */
[----:B------:R-:W-:Y:S01]  /*0280*/  IMAD.SHL.U32 R0, R0, 0x20, RZ ;  /* 0x0000002000007824 */ /* 0x000fe200078e00ff */
[----:B------:R-:W-:-:S04]  /*0290*/  SHF.L.U32 R3, R4, R3, RZ ;  /* 0x0000000304037219 */ /* 0x000fc800000006ff */
[----:B------:R-:W-:-:S05]  /*02a0*/  LOP3.LUT R2, R3, R2, RZ, 0xfc, !PT ;  /* 0x0000000203027212 */ /* 0x000fca00078efcff */
[----:B------:R0:W-:Y:S04]  /*02b0*/  ATOMS.OR RZ, [UR5], R2 ;  /* 0x00000002ffff798c */ /* 0x0001e8000b000005 */
[----:B------:R0:W-:Y:S01]  /*02c0*/  STS [UR4], R0 ;  /* 0x00000000ff007988 */ /* 0x0001e20008000804 */
[----:B------:R-:W-:Y:S05]  /*02d0*/  BRA `(.L_x_2) ;  /* 0x0000000000107947 */ /* 0x000fea0003800000 */
.L_x_1:
[----:B------:R-:W-:Y:S01]  /*02e0*/  IMAD.MOV.U32 R0, RZ, RZ, -0x1 ;  /* 0xffffffffff007424 */ /* 0x000fe200078e00ff */
[----:B------:R-:W-:-:S04]  /*02f0*/  MOV R2, 0x320 ;  /* 0x0000032000027802 */ /* 0x000fc80000000f00 */
[----:B------:R0:W-:Y:S03]  /*0300*/  STS [UR4], R0 ;  /* 0x00000000ff007988 */ /* 0x0001e60008000804 */
[----:B0-----:R-:W-:Y:S05]  /*0310*/  CALL.REL.NOINC `($__internal_1_$__cuda_sm10x_tcgen05_guardrail_trap_phase_invalid_during_alloc) ;  /* 0x0000046c00847944 */ /* 0x001fea0003c00000 */
.L_x_2:
[----:B------:R-:W-:Y:S05]  /*0320*/  WARPSYNC.ALL ;  /* 0x0000000000007948 */ /* 0x000fea0003800000 */
[----:B------:R-:W-:Y:S01]  /*0330*/  NOP ;  /* 0x0000000000007918 */ /* 0x000fe20000000000 */
.L_x_0:
[----:B------:R-:W1:Y:S01]  /*0340*/  LDC.64 R10, c[0x0][0x398] ;  /* 0x0000e600ff0a7b82 */ /* 0x000e620000000a00 */
[----:B------:R-:W2:Y:S01]  /*0350*/  S2R R5, SR_CTAID.X ;  /* 0x0000000000057919 */ /* 0x000ea20000002500 */
[----:B------:R-:W-:Y:S01]  /*0360*/  UMOV UR9, 0x400 ;  /* 0x0000040000097882 */ /* 0x000fe20000000000 */
[----:B------:R-:W3:Y:S01]  /*0370*/  LDCU UR4, c[0x0][0x3a4] ;  /* 0x00007480ff0477ac */ /* 0x000ee20008000800 */
[----:B------:R-:W4:Y:S04]  /*0380*/  LDCU.128 UR12, c[0x0][0x380] ;  /* 0x00007000ff0c77ac */ /* 0x000f280008000c00 */
[----:B------:R-:W0:Y:S02]  /*0390*/  S2UR UR5, SR_CgaCtaId ;  /* 0x00000000000579c3 */ /* 0x000e240000008800 */
[----:B01----:R-:W-:Y:S01]  /*03a0*/  VIADD R0, R11, 0xff ;  /* 0x000000ff0b007836 */ /* 0x003fe20000000000 */
[----:B------:R-:W-:Y:S01]  /*03b0*/  IABS R15, R10 ;  /* 0x0000000a000f7213 */ /* 0x000fe20000000000 */
[----:B------:R-:W-:Y:S03]  /*03c0*/  STL [R1+0x12bc], R11 ;  /* 0x0012bc0b01007387 */ /* 0x000fe60000100800 */
[----:B------:R-:W-:Y:S01]  /*03d0*/  SHF.R.S32.HI R3, RZ, 0x1f, R0 ;  /* 0x0000001fff037819 */ /* 0x000fe20000011400 */
[----:B------:R-:W-:-:S03]  /*03e0*/  ULEA UR9, UR5, UR9, 0x18 ;  /* 0x0000000905097291 */ /* 0x000fc6000f8ec0ff */
[----:B------:R-:W-:Y:S01]  /*03f0*/  LEA.HI R3, R3, R0, RZ, 0x8 ;  /* 0x0000000003037211 */ /* 0x000fe200078f40ff */
[----:B------:R-:W-:Y:S01]  /*0400*/  BAR.SYNC.DEFER_BLOCKING 0x0 ;  /* 0x0000000000007b1d */ /* 0x000fe20000010000 */
[----:B--2---:R-:W-:Y:S02]  /*0410*/  IABS R8, R5 ;  /* 0x0000000500087213 */ /* 0x004fe40000000000 */
[----:B------:R-:W-:-:S05]  /*0420*/  SHF.R.S32.HI R3, RZ, 0x8, R3 ;  /* 0x00000008ff037819 */ /* 0x000fca0000011403 */
[----:B------:R-:W-:-:S05]  /*0430*/  IMAD.SHL.U32 R4, R3, 0x4, RZ ;  /* 0x0000000403047824 */ /* 0x000fca00078e00ff */
[-C--:B------:R-:W-:Y:S02]  /*0440*/  IABS R7, R4.reuse ;  /* 0x0000000400077213 */ /* 0x080fe40000000000 */
[----:B------:R-:W-:Y:S02]  /*0450*/  IABS R12, R4 ;  /* 0x00000004000c7213 */ /* 0x000fe40000000000 */
[----:B------:R-:W0:Y:S01]  /*0460*/  I2F.RP R0, R7 ;  /* 0x0000000700007306 */ /* 0x000e220000209400 */
[----:B------:R-:W1:Y:S07]  /*0470*/  LDS R16, [UR9] ;  /* 0x00000009ff107984 */ /* 0x000e6e0008000800 */
[----:B0-----:R-:W0:Y:S02]  /*0480*/  MUFU.RCP R0, R0 ;  /* 0x0000000000007308 */ /* 0x001e240000001000 */
[----:B0-----:R-:W-:-:S02]  /*0490*/  VIADD R2, R0, 0xffffffe ;  /* 0x0ffffffe00027836 */ /* 0x001fc40000000000 */
[----:B------:R-:W-:-:S04]  /*04a0*/  IMAD.MOV R0, RZ, RZ, -R12 ;  /* 0x000000ffff007224 */ /* 0x000fc800078e0a0c */
[----:B------:R0:W2:Y:S02]  /*04b0*/  F2I.FTZ.U32.TRUNC.NTZ R3, R2 ;  /* 0x0000000200037305 */ /* 0x0000a4000021f000 */
[----:B0-----:R-:W-:Y:S01]  /*04c0*/  IMAD.MOV.U32 R2, RZ, RZ, RZ ;  /* 0x000000ffff027224 */ /* 0x001fe200078e00ff */
[----:B-1----:R-:W-:Y:S01]  /*04d0*/  R2UR UR8, R16 ;  /* 0x00000000100872ca */ /* 0x002fe200000e0000 */
[----:B--2---:R-:W-:-:S04]  /*04e0*/  IMAD.MOV R6, RZ, RZ, -R3 ;  /* 0x000000ffff067224 */ /* 0x004fc800078e0a03 */
[----:B------:R-:W-:Y:S02]  /*04f0*/  IMAD R9, R6, R7, RZ ;  /* 0x0000000706097224 */ /* 0x000fe400078e02ff */
[----:B------:R-:W-:Y:S01]  /*0500*/  IMAD.MOV.U32 R6, RZ, RZ, R8 ;  /* 0x000000ffff067224 */ /* 0x000fe200078e0008 */
[----:B------:R-:W-:Y:S01]  /*0510*/  IABS R8, R11 ;  /* 0x0000000b00087213 */ /* 0x000fe20000000000 */
[----:B------:R-:W-:-:S06]  /*0520*/  IMAD.HI.U32 R3, R3, R9, R2 ;  /* 0x0000000903037227 */ /* 0x000fcc00078e0002 */
[----:B------:R-:W-:-:S04]  /*0530*/  IMAD.HI.U32 R3, R3, R6, RZ ;  /* 0x0000000603037227 */ /* 0x000fc800078e00ff */
[----:B------:R-:W-:Y:S01]  /*0540*/  IMAD R0, R3, R0, R6 ;  /* 0x0000000003007224 */ /* 0x000fe200078e0206 */
[----:B------:R-:W-:Y:S04]  /*0550*/  BAR.SYNC.DEFER_BLOCKING 0x0 ;  /* 0x0000000000007b1d */ /* 0x000fe80000010000 */
[----:B------:R-:W-:-:S13]  /*0560*/  ISETP.GT.U32.AND P1, PT, R7, R0, PT ;  /* 0x000000000700720c */ /* 0x000fda0003f24070 */
[----:B------:R-:W-:Y:S02]  /*0570*/  @!P1 IMAD.IADD R0, R0, 0x1, -R7 ;  /* 0x0000000100009824 */ /* 0x000fe400078e0a07 */
[----:B------:R-:W-:Y:S01]  /*0580*/  @!P1 VIADD R3, R3, 0x1 ;  /* 0x0000000103039836 */ /* 0x000fe20000000000 */
[----:B------:R-:W-:Y:S02]  /*0590*/  ISETP.NE.AND P1, PT, R4, RZ, PT ;  /* 0x000000ff0400720c */ /* 0x000fe40003f25270 */
[----:B------:R-:W-:Y:S02]  /*05a0*/  ISETP.GE.U32.AND P0, PT, R0, R7, PT ;  /* 0x000000070000720c */ /* 0x000fe40003f06070 */
[----:B------:R-:W-:Y:S01]  /*05b0*/  LOP3.LUT R0, R5, R4, RZ, 0x3c, !PT ;  /* 0x0000000405007212 */ /* 0x000fe200078e3cff */
[----:B------:R-:W0:Y:S03]  /*05c0*/  I2F.RP R7, R8 ;  /* 0x0000000800077306 */ /* 0x000e260000209400 */
[----:B------:R-:W-:Y:S01]  /*05d0*/  ISETP.GE.AND P2, PT, R0, RZ, PT ;  /* 0x000000ff0000720c */ /* 0x000fe20003f46270 */
[----:B------:R-:W-:-:S06]  /*05e0*/  VIADD R0, R10, 0x7f ;  /* 0x0000007f0a007836 */ /* 0x000fcc0000000000 */
[----:B------:R-:W-:-:S04]  /*05f0*/  @P0 VIADD R3, R3, 0x1 ;  /* 0x0000000103030836 */ /* 0x000fc80000000000 */
[----:B------:R-:W-:Y:S01]  /*0600*/  IMAD.MOV.U32 R2, RZ, RZ, R3 ;  /* 0x000000ffff027224 */ /* 0x000fe200078e0003 */
[----:B------:R-:W-:Y:S01]  /*0610*/  SHF.R.S32.HI R3, RZ, 0x1f, R0 ;  /* 0x0000001fff037819 */ /* 0x000fe20000011400 */
[----:B0-----:R-:W-:Y:S02]  /*0620*/  MUFU.RCP R7, R7 ;  /* 0x0000000700077308 */ /* 0x001fe40000001000 */
[----:B------:R-:W-:Y:S01]  /*0630*/  @!P2 IMAD.MOV R2, RZ, RZ, -R2 ;  /* 0x000000ffff02a224 */ /* 0x000fe200078e0a02 */
[----:B------:R-:W-:Y:S02]  /*0640*/  @!P1 LOP3.LUT R2, RZ, R4, RZ, 0x33, !PT ;  /* 0x00000004ff029212 */ /* 0x000fe400078e33ff */
[----:B------:R-:W-:-:S03]  /*0650*/  LEA.HI R3, R3, R0, RZ, 0x7 ;  /* 0x0000000003037211 */ /* 0x000fc600078f38ff */
[----:B------:R-:W-:Y:S02]  /*0660*/  IMAD.SHL.U32 R12, R2, 0x4, RZ ;  /* 0x00000004020c7824 */ /* 0x000fe400078e00ff */
[----:B------:R-:W-:-:S03]  /*0670*/  IMAD.MOV R2, RZ, RZ, -R2 ;  /* 0x000000ffff027224 */ /* 0x000fc600078e0a02 */
[----:B------:R-:W-:Y:S01]  /*0680*/  LEA.HI.SX32 R3, R3, -R12, 0x19 ;  /* 0x8000000c03037211 */ /* 0x000fe200078fcaff */
[----:B------:R-:W-:Y:S02]  /*0690*/  IMAD R14, R4, R2, R5 ;  /* 0x00000002040e7224 */ /* 0x000fe400078e0205 */
[----:B------:R-:W-:Y:S01]  /*06a0*/  IMAD.MOV.U32 R2, RZ, RZ, RZ ;  /* 0x000000ffff027224 */ /* 0x000fe200078e00ff */
[----:B------:R-:W-:-:S04]  /*06b0*/  VIMNMX R13, PT, PT, R3, 0x4, PT ;  /* 0x00000004030d7848 */ /* 0x000fc80003fe0100 */
[-C--:B------:R-:W-:Y:S02]  /*06c0*/  IABS R9, R13.reuse ;  /* 0x0000000d00097213 */ /* 0x080fe40000000000 */
[----:B------:R-:W-:Y:S02]  /*06d0*/  IABS R4, R13 ;  /* 0x0000000d00047213 */ /* 0x000fe40000000000 */
[----:B------:R-:W0:Y:S08]  /*06e0*/  I2F.RP R0, R9 ;  /* 0x0000000900007306 */ /* 0x000e300000209400 */
[----:B0-----:R-:W0:Y:S02]  /*06f0*/  MUFU.RCP R0, R0 ;  /* 0x0000000000007308 */ /* 0x001e240000001000 */
[----:B0-----:R-:W-:Y:S01]  /*0700*/  VIADD R3, R0, 0xffffffe ;  /* 0x0ffffffe00037836 */ /* 0x001fe20000000000 */
[----:B------:R-:W-:-:S05]  /*0710*/  IABS R0, R14 ;  /* 0x0000000e00007213 */ /* 0x000fca0000000000 */
[----:B------:R-:W0:Y:S02]  /*0720*/  F2I.FTZ.U32.TRUNC.NTZ R3, R3 ;  /* 0x0000000300037305 */ /* 0x000e24000021f000 */
[----:B0-----:R-:W-:-:S04]  /*0730*/  IMAD.MOV R6, RZ, RZ, -R3 ;  /* 0x000000ffff067224 */ /* 0x001fc800078e0a03 */
[----:B------:R-:W-:Y:S02]  /*0740*/  IMAD R5, R6, R9, RZ ;  /* 0x0000000906057224 */ /* 0x000fe400078e02ff */
[----:B------:R-:W0:Y:S02]  /*0750*/  I2F.RP R6, R15 ;  /* 0x0000000f00067306 */ /* 0x000e240000209400 */
[----:B------:R-:W-:-:S04]  /*0760*/  IMAD.HI.U32 R2, R3, R5, R2 ;  /* 0x0000000503027227 */ /* 0x000fc800078e0002 */
[----:B------:R-:W-:Y:S02]  /*0770*/  IMAD.MOV.U32 R3, RZ, RZ, R0 ;  /* 0x000000ffff037224 */ /* 0x000fe400078e0000 */
[----:B------:R-:W-:Y:S02]  /*0780*/  IMAD.MOV R0, RZ, RZ, -R4 ;  /* 0x000000ffff007224 */ /* 0x000fe400078e0a04 */
[----:B------:R-:W-:-:S04]  /*0790*/  IMAD.HI.U32 R2, R2, R3, RZ ;  /* 0x0000000302027227 */ /* 0x000fc800078e00ff */
[----:B------:R-:W-:Y:S01]  /*07a0*/  IMAD R0, R2, R0, R3 ;  /* 0x0000000002007224 */ /* 0x000fe200078e0203 */
[----:B0-----:R-:W0:Y:S01]  /*07b0*/  MUFU.RCP R6, R6 ;  /* 0x0000000600067308 */ /* 0x001e220000001000 */
[----:B------:R-:W-:-:S03]  /*07c0*/  VIADD R4, R7, 0xffffffe ;  /* 0x0ffffffe07047836 */ /* 0x000fc60000000000 */
[----:B------:R-:W-:-:S04]  /*07d0*/  ISETP.GT.U32.AND P1, PT, R9, R0, PT ;  /* 0x000000000900720c */ /* 0x000fc80003f24070 */
[----:B------:R-:W1:Y:S09]  /*07e0*/  F2I.FTZ.U32.TRUNC.NTZ R5, R4 ;  /* 0x0000000400057305 */ /* 0x000e72000021f000 */
[----:B------:R-:W-:Y:S02]  /*07f0*/  @!P1 IMAD.IADD R0, R0, 0x1, -R9 ;  /* 0x0000000100009824 */ /* 0x000fe400078e0a09 */
[----:B0-----:R-:W-:-:S02]  /*0800*/  VIADD R3, R6, 0xffffffe ;  /* 0x0ffffffe06037836 */ /* 0x001fc40000000000 */
[----:B------:R-:W-:Y:S01]  /*0810*/  @!P1 VIADD R2, R2, 0x1 ;  /* 0x0000000102029836 */ /* 0x000fe20000000000 */
[----:B------:R-:W-:Y:S01]  /*0820*/  ISETP.GE.U32.AND P0, PT, R0, R9, PT ;  /* 0x000000090000720c */ /* 0x000fe20003f06070 */
[----:B-1----:R-:W-:Y:S01]  /*0830*/  IMAD.MOV R9, RZ, RZ, -R5 ;  /* 0x000000ffff097224 */ /* 0x002fe200078e0a05 */
[----:B------:R-:W-:Y:S01]  /*0840*/  LOP3.LUT R0, R14, R13, RZ, 0x3c, !PT ;  /* 0x0000000d0e007212 */ /* 0x000fe200078e3cff */
[----:B------:R-:W0:Y:S01]  /*0850*/  F2I.FTZ.U32.TRUNC.NTZ R3, R3 ;  /* 0x0000000300037305 */ /* 0x000e22000021f000 */
[----:B------:R-:W-:Y:S01]  /*0860*/  ISETP.NE.AND P1, PT, R13, RZ, PT ;  /* 0x000000ff0d00720c */ /* 0x000fe20003f25270 */
[----:B------:R-:W-:Y:S01]  /*0870*/  IMAD R9, R9, R8, RZ ;  /* 0x0000000809097224 */ /* 0x000fe200078e02ff */
[----:B------:R-:W-:Y:S01]  /*0880*/  ISETP.GE.AND P2, PT, R0, RZ, PT ;  /* 0x000000ff0000720c */ /* 0x000fe20003f46270 */
[----:B------:R-:W-:Y:S01]  /*0890*/  IMAD.MOV.U32 R4, RZ, RZ, RZ ;  /* 0x000000ffff047224 */ /* 0x000fe200078e00ff */
[----:B------:R-:W-:-:S03]  /*08a0*/  SHF.R.U32.HI R0, RZ, 0x5, R39 ;  /* 0x00000005ff007819 */ /* 0x000fc60000011627 */
[----:B------:R-:W-:Y:S01]  /*08b0*/  IMAD.HI.U32 R9, R5, R9, R4 ;  /* 0x0000000905097227 */ /* 0x000fe200078e0004 */
[----:B------:R-:W-:-:S03]  /*08c0*/  R2UR UR7, R0 ;  /* 0x00000000000772ca */ /* 0x000fc600000e0000 */
[----:B------:R-:W-:Y:S02]  /*08d0*/  @P0 VIADD R2, R2, 0x1 ;  /* 0x0000000102020836 */ /* 0x000fe40000000000 */
[----:B0-----:R-:W-:Y:S02]  /*08e0*/  IMAD.MOV R6, RZ, RZ, -R3 ;  /* 0x000000ffff067224 */ /* 0x001fe400078e0a03 */
[----:B------:R-:W-:Y:S01]  /*08f0*/  @!P2 IMAD.MOV R2, RZ, RZ, -R2 ;  /* 0x000000ffff02a224 */ /* 0x000fe200078e0a02 */
[----:B------:R-:W-:-:S05]  /*0900*/  @!P1 LOP3.LUT R2, RZ, R13, RZ, 0x33, !PT ;  /* 0x0000000dff029212 */ /* 0x000fca00078e33ff */
[----:B------:R-:W-:Y:S02]  /*0910*/  IMAD.SHL.U32 R0, R2, 0x100, RZ ;  /* 0x0000010002007824 */ /* 0x000fe400078e00ff */
[----:B------:R-:W-:Y:S02]  /*0920*/  IMAD.MOV R38, RZ, RZ, -R2 ;  /* 0x000000ffff267224 */ /* 0x000fe400078e0a02 */
[----:B------:R-:W-:Y:S02]  /*0930*/  IMAD.MOV.U32 R2, RZ, RZ, R6 ;  /* 0x000000ffff027224 */ /* 0x000fe400078e0006 */
[----:B------:R-:W-:Y:S02]  /*0940*/  VIADD R18, R0, 0x1 ;  /* 0x0000000100127836 */ /* 0x000fe40000000000 */
[----:B------:R-:W-:Y:S01]  /*0950*/  IMAD R38, R13, R38, R14 ;  /* 0x000000260d267224 */ /* 0x000fe200078e020e */
[----:B------:R-:W-:Y:S01]  /*0960*/  IABS R14, R0 ;  /* 0x00000000000e7213 */ /* 0x000fe20000000000 */
[----:B------:R-:W-:Y:S01]  /*0970*/  IMAD R91, R2, R15, RZ ;  /* 0x0000000f025b7224 */ /* 0x000fe200078e02ff */
[----:B------:R-:W-:Y:S01]  /*0980*/  IABS R81, R18 ;  /* 0x0000001200517213 */ /* 0x000fe20000000000 */
[----:B------:R-:W-:Y:S01]  /*0990*/  IMAD.MOV.U32 R2, RZ, RZ, RZ ;  /* 0x000000ffff027224 */ /* 0x000fe200078e00ff */
[----:B------:R-:W-:Y:S01]  /*09a0*/  STL [R1+0xf44], R18 ;  /* 0x000f441201007387 */ /* 0x000fe20000100800 */
[----:B------:R-:W-:-:S02]  /*09b0*/  VIADD R7, R0, 0x3 ;  /* 0x0000000300077836 */ /* 0x000fc40000000000 */
[C---:B------:R-:W-:Y:S02]  /*09c0*/  VIADD R17, R0.reuse, 0x2 ;  /* 0x0000000200117836 */ /* 0x040fe40000000000 */
[----:B------:R-:W-:Y:S01]  /*09d0*/  IMAD.HI.U32 R91, R3, R91, R2 ;  /* 0x0000005b035b7227 */ /* 0x000fe200078e0002 */
[----:B------:R-:W-:Y:S02]  /*09e0*/  IABS R23, R7 ;  /* 0x0000000700177213 */ /* 0x000fe40000000000 */
[----:B------:R-:W-:Y:S01]  /*09f0*/  STL [R1+0xf50], R17 ;  /* 0x000f501101007387 */ /* 0x000fe20000100800 */
[----:B------:R-:W-:Y:S01]  /*0a00*/  IMAD.HI.U32 R2, R9, R14, RZ ;  /* 0x0000000e09027227 */ /* 0x000fe200078e00ff */
[----:B------:R-:W-:Y:S02]  /*0a10*/  IABS R82, R17 ;  /* 0x0000001100527213 */ /* 0x000fe40000000000 */
[----:B------:R-:W-:Y:S01]  /*0a20*/  STL [R1+0xf4c], R7 ;  /* 0x000f4c0701007387 */ /* 0x000fe20000100800 */
[----:B------:R-:W-:-:S02]  /*0a30*/  VIADD R6, R0, 0x4 ;  /* 0x0000000400067836 */ /* 0x000fc40000000000 */
[----:B------:R-:W-:-:S03]  /*0a40*/  IMAD.HI.U32 R3, R9, R81, RZ ;  /* 0x0000005109037227 */ /* 0x000fc600078e00ff */
[----:B------:R-:W-:Y:S01]  /*0a50*/  IABS R22, R6 ;  /* 0x0000000600167213 */ /* 0x000fe20000000000 */
[----:B------:R-:W-:Y:S01]  /*0a60*/  IMAD.MOV R5, RZ, RZ, -R2 ;  /* 0x000000ffff057224 */ /* 0x000fe200078e0a02 */
[----:B------:R0:W-:Y:S01]  /*0a70*/  STL [R1+0xf48], R6 ;  /* 0x000f480601007387 */ /* 0x0001e20000100800 */
[----:B------:R-:W-:Y:S02]  /*0a80*/  IMAD.MOV R3, RZ, RZ, -R3 ;  /* 0x000000ffff037224 */ /* 0x000fe400078e0a03 */
[----:B------:R-:W-:Y:S02]  /*0a90*/  IMAD R14, R8, R5, R14 ;  /* 0x00000005080e7224 */ /* 0x000fe400078e020e */
[----:B------:R-:W-:-:S04]  /*0aa0*/  IMAD.HI.U32 R2, R9, R23, RZ ;  /* 0x0000001709027227 */ /* 0x000fc800078e00ff */
[----:B------:R-:W-:Y:S02]  /*0ab0*/  IMAD R81, R8, R3, R81 ;  /* 0x0000000308517224 */ /* 0x000fe400078e0251 */
[C---:B0-----:R-:W-:Y:S02]  /*0ac0*/  VIADD R6, R0.reuse, 0x6 ;  /* 0x0000000600067836 */ /* 0x041fe40000000000 */
[----:B------:R-:W-:Y:S01]  /*0ad0*/  VIADD R5, R0, 0x7 ;  /* 0x0000000700057836 */ /* 0x000fe20000000000 */
[----:B------:R-:W-:Y:S01]  /*0ae0*/  STL [R1+0x137c], R81 ;  /* 0x00137c5101007387 */ /* 0x000fe20000100800 */
[C---:B------:R-:W-:Y:S01]  /*0af0*/  IMAD.HI.U32 R3, R9.reuse, R22, RZ ;  /* 0x0000001609037227 */ /* 0x040fe200078e00ff */
[----:B------:R-:W-:Y:S02]  /*0b00*/  IABS R24, R6 ;  /* 0x0000000600187213 */ /* 0x000fe40000000000 */
[----:B------:R-:W-:Y:S01]  /*0b10*/  IABS R25, R5 ;  /* 0x0000000500197213 */ /* 0x000fe20000000000 */
[----:B------:R-:W-:Y:S01]  /*0b20*/  IMAD.HI.U32 R4, R9, R82, RZ ;  /* 0x0000005209047227 */ /* 0x000fe200078e00ff */
[----:B------:R0:W-:Y:S03]  /*0b30*/  STL [R1+0xf54], R6 ;  /* 0x000f540601007387 */ /* 0x0001e60000100800 */
[----:B------:R-:W-:Y:S01]  /*0b40*/  IMAD.MOV R2, RZ, RZ, -R2 ;  /* 0x000000ffff027224 */ /* 0x000fe200078e0a02 */
[----:B------:R1:W-:Y:S01]  /*0b50*/  STL [R1+0xf58], R5 ;  /* 0x000f580501007387 */ /* 0x0003e20000100800 */
[----:B------:R-:W-:-:S02]  /*0b60*/  IMAD.MOV R3, RZ, RZ, -R3 ;  /* 0x000000ffff037224 */ /* 0x000fc400078e0a03 */
[----:B------:R-:W-:Y:S02]  /*0b70*/  IMAD.MOV R7, RZ, RZ, -R4 ;  /* 0x000000ffff077224 */ /* 0x000fe400078e0a04 */
[----:B------:R-:W-:Y:S02]  /*0b80*/  IMAD R23, R8, R2, R23 ;  /* 0x0000000208177224 */ /* 0x000fe400078e0217 */
[----:B------:R-:W-:-:S04]  /*0b90*/  IMAD.HI.U32 R2, R9, R24, RZ ;  /* 0x0000001809027227 */ /* 0x000fc800078e00ff */
[----:B------:R-:W-:Y:S02]  /*0ba0*/  VIADD R4, R0, 0x8 ;  /* 0x0000000800047836 */ /* 0x000fe40000000000 */
[----:B------:R-:W-:Y:S02]  /*0bb0*/  IMAD R22, R8, R3, R22 ;  /* 0x0000000308167224 */ /* 0x000fe400078e0216 */
[----:B0-----:R-:W-:Y:S01]  /*0bc0*/  VIADD R6, R0, 0xa ;  /* 0x0000000a00067836 */ /* 0x001fe20000000000 */
[----:B------:R0:W-:Y:S01]  /*0bd0*/  STL [R1+0xf5c], R4 ;  /* 0x000f5c0401007387 */ /* 0x0001e20000100800 */
[----:B------:R-:W-:Y:S01]  /*0be0*/  IMAD.HI.U32 R3, R9, R25, RZ ;  /* 0x0000001909037227 */ /* 0x000fe200078e00ff */
[----:B------:R-:W-:Y:S02]  /*0bf0*/  IABS R83, R4 ;  /* 0x0000000400537213 */ /* 0x000fe40000000000 */
[----:B------:R-:W-:Y:S01]  /*0c00*/  IABS R16, R6 ;  /* 0x0000000600107213 */ /* 0x000fe20000000000 */
[----:B------:R-:W-:Y:S01]  /*0c10*/  IMAD R82, R8, R7, R82 ;  /* 0x0000000708527224 */ /* 0x000fe200078e0252 */
[----:B------:R-:W-:Y:S01]  /*0c20*/  STL [R1+0x12c0], R23 ;  /* 0x0012c01701007387 */ /* 0x000fe20000100800 */
[----:B------:R-:W-:-:S02]  /*0c30*/  VIADD R7, R0, 0x9 ;  /* 0x0000000900077836 */ /* 0x000fc40000000000 */
[----:B-1----:R-:W-:Y:S01]  /*0c40*/  IMAD.MOV R5, RZ, RZ, -R2 ;  /* 0x000000ffff057224 */ /* 0x002fe200078e0a02 */
[----:B------:R1:W-:Y:S01]  /*0c50*/  STL [R1+0x12c4], R22 ;  /* 0x0012c41601007387 */ /* 0x0003e20000100800 */
[----:B------:R-:W-:Y:S01]  /*0c60*/  IMAD.MOV R3, RZ, RZ, -R3 ;  /* 0x000000ffff037224 */ /* 0x000fe200078e0a03 */
[----:B------:R-:W-:Y:S01]  /*0c70*/  IABS R84, R7 ;  /* 0x0000000700547213 */ /* 0x000fe20000000000 */
[----:B------:R-:W-:Y:S01]  /*0c80*/  IMAD R24, R8, R5, R24 ;  /* 0x0000000508187224 */ /* 0x000fe200078e0218 */
[----:B------:R2:W-:Y:S01]  /*0c90*/  STL [R1+0xf60], R7 ;  /* 0x000f600701007387 */ /* 0x0005e20000100800 */
[----:B------:R-:W-:Y:S02]  /*0ca0*/  VIADD R5, R0, 0xb ;  /* 0x0000000b00057836 */ /* 0x000fe40000000000 */
[----:B------:R-:W-:Y:S01]  /*0cb0*/  IMAD R25, R8, R3, R25 ;  /* 0x0000000308197224 */ /* 0x000fe200078e0219 */
[----:B------:R3:W-:Y:S01]  /*0cc0*/  STL [R1+0xf64], R6 ;  /* 0x000f640601007387 */ /* 0x0007e20000100800 */
[----:B------:R-:W-:Y:S01]  /*0cd0*/  IMAD.HI.U32 R3, R9, R16, RZ ;  /* 0x0000001009037227 */ /* 0x000fe200078e00ff */
[----:B------:R-:W-:-:S02]  /*0ce0*/  IABS R27, R5 ;  /* 0x00000005001b7213 */ /* 0x000fc40000000000 */
[----:B------:R-:W-:Y:S01]  /*0cf0*/  STL [R1+0x12c8], R24 ;  /* 0x0012c81801007387 */ /* 0x000fe20000100800 */
[----:B0-----:R-:W-:Y:S01]  /*0d00*/  IMAD.HI.U32 R4, R9, R83, RZ ;  /* 0x0000005309047227 */ /* 0x001fe200078e00ff */
[----:B-1----:R-:W-:Y:S02]  /*0d10*/  LOP3.LUT R22, R39, 0x7f, RZ, 0xc0, !PT ;  /* 0x0000007f27167812 */ /* 0x002fe400078ec0ff */
[----:B------:R-:W-:Y:S01]  /*0d20*/  STL [R1+0x12cc], R25 ;  /* 0x0012cc1901007387 */ /* 0x000fe20000100800 */
[C---:B--2---:R-:W-:Y:S02]  /*0d30*/  VIADD R7, R0.reuse, 0xc ;  /* 0x0000000c00077836 */ /* 0x044fe40000000000 */
[----:B---3--:R-:W-:Y:S01]  /*0d40*/  VIADD R6, R0, 0xd ;  /* 0x0000000d00067836 */ /* 0x008fe20000000000 */
[----:B------:R0:W-:Y:S01]  /*0d50*/  STL [R1+0xf68], R5 ;  /* 0x000f680501007387 */ /* 0x0001e20000100800 */
[----:B------:R-:W-:Y:S01]  /*0d60*/  IMAD.HI.U32 R2, R9, R84, RZ ;  /* 0x0000005409027227 */ /* 0x000fe200078e00ff */
[----:B------:R-:W-:-:S02]  /*0d70*/  IABS R26, R7 ;  /* 0x00000007001a7213 */ /* 0x000fc40000000000 */
[----:B------:R-:W-:Y:S01]  /*0d80*/  IABS R28, R6 ;  /* 0x00000006001c7213 */ /* 0x000fe20000000000 */
[----:B------:R-:W-:Y:S01]  /*0d90*/  IMAD.MOV R3, RZ, RZ, -R3 ;  /* 0x000000ffff037224 */ /* 0x000fe200078e0a03 */
[----:B------:R1:W-:Y:S01]  /*0da0*/  STL [R1+0xf6c], R7 ;  /* 0x000f6c0701007387 */ /* 0x0003e20000100800 */
[----:B------:R-:W-:Y:S02]  /*0db0*/  IMAD.MOV R4, RZ, RZ, -R4 ;  /* 0x000000ffff047224 */ /* 0x000fe400078e0a04 */
[----:B------:R-:W-:Y:S01]  /*0dc0*/  IMAD R16, R8, R3, R16 ;  /* 0x0000000308107224 */ /* 0x000fe200078e0210 */
[----:B------:R2:W-:Y:S01]  /*0dd0*/  STL [R1+0xf70], R6 ;  /* 0x000f700601007387 */ /* 0x0005e20000100800 */
[----:B0-----:R-:W-:Y:S02]  /*0de0*/  IMAD.MOV R5, RZ, RZ, -R2 ;  /* 0x000000ffff057224 */ /* 0x001fe400078e0a02 */
[----:B------:R-:W-:-:S04]  /*0df0*/  IMAD.HI.U32 R2, R9, R27, RZ ;  /* 0x0000001b09027227 */ /* 0x000fc800078e00ff */
[----:B-1----:R-:W-:Y:S02]  /*0e00*/  VIADD R7, R0, 0xe ;  /* 0x0000000e00077836 */ /* 0x002fe40000000000 */
[----:B------:R-:W-:Y:S02]  /*0e10*/  IMAD R83, R8, R4, R83 ;  /* 0x0000000408537224 */ /* 0x000fe400078e0253 */
[C---:B------:R-:W-:Y:S01]  /*0e20*/  IMAD.HI.U32 R3, R9.reuse, R26, RZ ;  /* 0x0000001a09037227 */ /* 0x040fe200078e00ff */
[----:B------:R-:W-:Y:S01]  /*0e30*/  IABS R29, R7 ;  /* 0x00000007001d7213 */ /* 0x000fe20000000000 */
[----:B------:R0:W-:Y:S02]  /*0e40*/  STL [R1+0xf74], R7 ;  /* 0x000f740701007387 */ /* 0x0001e40000100800 */
[----:B--2---:R-:W-:Y:S02]  /*0e50*/  VIADD R6, R0, 0xf ;  /* 0x0000000f00067836 */ /* 0x004fe40000000000 */
[----:B------:R-:W-:-:S03]  /*0e60*/  IMAD.HI.U32 R4, R9, R28, RZ ;  /* 0x0000001c09047227 */ /* 0x000fc600078e00ff */
[----:B------:R-:W-:Y:S01]  /*0e70*/  IABS R30, R6 ;  /* 0x00000006001e7213 */ /* 0x000fe20000000000 */
[----:B------:R-:W-:Y:S01]  /*0e80*/  IMAD.MOV R2, RZ, RZ, -R2 ;  /* 0x000000ffff027224 */ /* 0x000fe200078e0a02 */
[----:B------:R1:W-:Y:S01]  /*0e90*/  STL [R1+0xf78], R6 ;  /* 0x000f780601007387 */ /* 0x0003e20000100800 */
[C---:B------:R-:W-:Y:S02]  /*0ea0*/  IMAD R84, R8.reuse, R5, R84 ;  /* 0x0000000508547224 */ /* 0x040fe400078e0254 */
[----:B------:R-:W-:Y:S02]  /*0eb0*/  IMAD.MOV R3, RZ, RZ, -R3 ;  /* 0x000000ffff037224 */ /* 0x000fe400078e0a03 */
[----:B------:R-:W-:Y:S02]  /*0ec0*/  IMAD.MOV R5, RZ, RZ, -R4 ;  /* 0x000000ffff057224 */ /* 0x000fe400078e0a04 */
[C---:B------:R-:W-:Y:S02]  /*0ed0*/  IMAD R27, R8.reuse, R2, R27 ;  /* 0x00000002081b7224 */ /* 0x040fe400078e021b */
[----:B------:R-:W-:-:S02]  /*0ee0*/  IMAD R26, R8, R3, R26 ;  /* 0x00000003081a7224 */ /* 0x000fc400078e021a */
[----:B0-----:R-:W-:Y:S01]  /*0ef0*/  VIADD R7, R0, 0x10 ;  /* 0x0000001000077836 */ /* 0x001fe20000000000 */
[----:B------:R-:W-:Y:S01]  /*0f00*/  STL [R1+0x12d0], R27 ;  /* 0x0012d01b01007387 */ /* 0x000fe20000100800 */
[----:B------:R-:W-:Y:S02]  /*0f10*/  IMAD R28, R8, R5, R28 ;  /* 0x00000005081c7224 */ /* 0x000fe400078e021c */
[C---:B------:R-:W-:Y:S01]  /*0f20*/  IMAD.HI.U32 R2, R9.reuse, R29, RZ ;  /* 0x0000001d09027227 */ /* 0x040fe200078e00ff */
[----:B------:R-:W-:Y:S01]  /*0f30*/  STL [R1+0x12d4], R26 ;  /* 0x0012d41a01007387 */ /* 0x000fe20000100800 */
[----:B------:R-:W-:Y:S02]  /*0f40*/  IABS R85, R7 ;  /* 0x0000000700557213 */ /* 0x000fe40000000000 */
[----:B-1----:R-:W-:Y:S01]  /*0f50*/  VIADD R6, R0, 0x11 ;  /* 0x0000001100067836 */ /* 0x002fe20000000000 */
[----:B------:R-:W-:Y:S01]  /*0f60*/  STL [R1+0x12d8], R28 ;  /* 0x0012d81c01007387 */ /* 0x000fe20000100800 */
[----:B------:R-:W-:-:S03]  /*0f70*/  IMAD.HI.U32 R3, R9, R30, RZ ;  /* 0x0000001e09037227 */ /* 0x000fc600078e00ff */
[----:B------:R-:W-:Y:S01]  /*0f80*/  IABS R86, R6 ;  /* 0x0000000600567213 */ /* 0x000fe20000000000 */
[----:B------:R-:W-:Y:S01]  /*0f90*/  IMAD.MOV R2, RZ, RZ, -R2 ;  /* 0x000000ffff027224 */ /* 0x000fe200078e0a02 */
[----:B------:R-:W-:Y:S01]  /*0fa0*/  STL [R1+0xf7c], R7 ;  /* 0x000f7c0701007387 */ /* 0x000fe20000100800 */
[----:B------:R-:W-:Y:S02]  /*0fb0*/  IMAD.MOV R3, RZ, RZ, -R3 ;  /* 0x000000ffff037224 */ /* 0x000fe400078e0a03 */
[----:B------:R-:W-:Y:S01]  /*0fc0*/  IMAD R29, R8, R2, R29 ;  /* 0x00000002081d7224 */ /* 0x000fe200078e021d */
[----:B------:R0:W-:Y:S01]  /*0fd0*/  STL [R1+0xf80], R6 ;  /* 0x000f800601007387 */ /* 0x0001e20000100800 */
[----:B------:R-:W-:-:S04]  /*0fe0*/  IMAD.HI.U32 R2, R9, R85, RZ ;  /* 0x0000005509027227 */ /* 0x000fc800078e00ff */
[----:B------:R-:W-:Y:S02]  /*0ff0*/  IMAD R30, R8, R3, R30 ;  /* 0x00000003081e7224 */ /* 0x000fe400078e021e */
[C---:B------:R-:W-:Y:S02]  /*1000*/  VIADD R5, R0.reuse, 0x14 ;  /* 0x0000001400057836 */ /* 0x040fe40000000000 */
[C---:B------:R-:W-:Y:S02]  /*1010*/  VIADD R4, R0.reuse, 0x12 ;  /* 0x0000001200047836 */ /* 0x040fe40000000000 */
[----:B0-----:R-:W-:Y:S01]  /*1020*/  VIADD R6, R0, 0x13 ;  /* 0x0000001300067836 */ /* 0x001fe20000000000 */
[----:B------:R-:W-:Y:S01]  /*1030*/  IABS R32, R5 ;  /* 0x0000000500207213 */ /* 0x000fe20000000000 */
[----:B------:R-:W-:Y:S01]  /*1040*/  IMAD.HI.U32 R3, R9, R86, RZ ;  /* 0x0000005609037227 */ /* 0x000fe200078e00ff */
[----:B------:R0:W-:Y:S01]  /*1050*/  STL [R1+0xf88], R4 ;  /* 0x000f880401007387 */ /* 0x0001e20000100800 */
[----:B------:R-:W-:-:S02]  /*1060*/  IABS R17, R4 ;  /* 0x0000000400117213 */ /* 0x000fc40000000000 */
[----:B------:R-:W-:Y:S01]  /*1070*/  IMAD.MOV R2, RZ, RZ, -R2 ;  /* 0x000000ffff027224 */ /* 0x000fe200078e0a02 */
[----:B------:R-:W-:Y:S01]  /*1080*/  IABS R31, R6 ;  /* 0x00000006001f7213 */ /* 0x000fe20000000000 */
[----:B------:R-:W-:Y:S01]  /*1090*/  IMAD.MOV R3, RZ, RZ, -R3 ;  /* 0x000000ffff037224 */ /* 0x000fe200078e0a03 */
[----:B------:R-:W-:Y:S01]  /*10a0*/  STL [R1+0x12dc], R29 ;  /* 0x0012dc1d01007387 */ /* 0x000fe20000100800 */
[C---:B------:R-:W-:Y:S02]  /*10b0*/  IMAD R85, R8.reuse, R2, R85 ;  /* 0x0000000208557224 */ /* 0x040fe400078e0255 */
[----:B------:R-:W-:Y:S01]  /*10c0*/  IMAD R86, R8, R3, R86 ;  /* 0x0000000308567224 */ /* 0x000fe200078e0256 */
[----:B------:R-:W-:Y:S01]  /*10d0*/  STL [R1+0x12e0], R30 ;  /* 0x0012e01e01007387 */ /* 0x000fe20000100800 */
[C---:B------:R-:W-:Y:S02]  /*10e0*/  VIADD R7, R0.reuse, 0x15 ;  /* 0x0000001500077836 */ /* 0x040fe40000000000 */
[C---:B------:R-:W-:Y:S01]  /*10f0*/  IMAD.HI.U32 R2, R9.reuse, R31, RZ ;  /* 0x0000001f09027227 */ /* 0x040fe200078e00ff */
[----:B------:R1:W-:Y:S02]  /*1100*/  STL [R1+0xf8c], R6 ;  /* 0x000f8c0601007387 */ /* 0x0003e40000100800 */
[----:B------:R-:W-:Y:S01]  /*1110*/  IABS R33, R7 ;  /* 0x0000000700217213 */ /* 0x000fe20000000000 */
[C---:B------:R-:W-:Y:S01]  /*1120*/  IMAD.HI.U32 R3, R9.reuse, R32, RZ ;  /* 0x0000002009037227 */ /* 0x040fe200078e00ff */
[----:B------:R2:W-:Y:S03]  /*1130*/  STL [R1+0xf90], R5 ;  /* 0x000f900501007387 */ /* 0x0005e60000100800 */
[----:B0-----:R-:W-:Y:S01]  /*1140*/  IMAD.HI.U32 R4, R9, R17, RZ ;  /* 0x0000001109047227 */ /* 0x001fe200078e00ff */
[----:B------:R-:W-:Y:S03]  /*1150*/  STL [R1+0xf94], R7 ;  /* 0x000f940701007387 */ /* 0x000fe60000100800 */
[----:B-1----:R-:W-:-:S02]  /*1160*/  VIADD R6, R0, 0x16 ;  /* 0x0000001600067836 */ /* 0x002fc40000000000 */
[----:B------:R-:W-:Y:S02]  /*1170*/  IMAD.MOV R2, RZ, RZ, -R2 ;  /* 0x000000ffff027224 */ /* 0x000fe400078e0a02 */
[----:B--2---:R-:W-:Y:S01]  /*1180*/  VIADD R5, R0, 0x17 ;  /* 0x0000001700057836 */ /* 0x004fe20000000000 */
[----:B------:R-:W-:Y:S01]  /*1190*/  IABS R35, R6 ;  /* 0x0000000600237213 */ /* 0x000fe20000000000 */
[----:B------:R-:W-:Y:S01]  /*11a0*/  IMAD.MOV R3, RZ, RZ, -R3 ;  /* 0x000000ffff037224 */ /* 0x000fe200078e0a03 */
[----:B------:R-:W-:Y:S01]  /*11b0*/  STL [R1+0xf9c], R6 ;  /* 0x000f9c0601007387 */ /* 0x000fe20000100800 */
[----:B------:R-:W-:Y:S01]  /*11c0*/  IMAD.MOV R4, RZ, RZ, -R4 ;  /* 0x000000ffff047224 */ /* 0x000fe200078e0a04 */
[----:B------:R-:W-:Y:S01]  /*11d0*/  IABS R34, R5 ;  /* 0x0000000500227213 */ /* 0x000fe20000000000 */
[C---:B------:R-:W-:Y:S01]  /*11e0*/  IMAD R31, R8.reuse, R2, R31 ;  /* 0x00000002081f7224 */ /* 0x040fe200078e021f */
[----:B------:R0:W-:Y:S01]  /*11f0*/  STL [R1+0xf98], R5 ;  /* 0x000f980501007387 */ /* 0x0001e20000100800 */
[----:B------:R-:W-:-:S02]  /*1200*/  IMAD R32, R8, R3, R32 ;  /* 0x0000000308207224 */ /* 0x000fc400078e0220 */
[C---:B------:R-:W-:Y:S01]  /*1210*/  IMAD.HI.U32 R2, R9.reuse, R33, RZ ;  /* 0x0000002109027227 */ /* 0x040fe200078e00ff */
[----:B------:R-:W-:Y:S03]  /*1220*/  STL [R1+0x12e4], R31 ;  /* 0x0012e41f01007387 */ /* 0x000fe60000100800 */
[----:B------:R-:W-:Y:S01]  /*1230*/  IMAD R17, R8, R4, R17 ;  /* 0x0000000408117224 */ /* 0x000fe200078e0211 */
[----:B------:R-:W-:Y:S01]  /*1240*/  STL [R1+0x12e8], R32 ;  /* 0x0012e82001007387 */ /* 0x000fe20000100800 */
[----:B------:R-:W-:-:S04]  /*1250*/  IMAD.HI.U32 R3, R9, R35, RZ ;  /* 0x0000002309037227 */ /* 0x000fc800078e00ff */
[----:B0-----:R-:W-:Y:S02]  /*1260*/  VIADD R5, R0, 0x18 ;  /* 0x0000001800057836 */ /* 0x001fe40000000000 */
[----:B------:R-:W-:-:S03]  /*1270*/  IMAD.HI.U32 R4, R9, R34, RZ ;  /* 0x0000002209047227 */ /* 0x000fc600078e00ff */
[----:B------:R0:W-:Y:S01]  /*1280*/  STL [R1+0xfa4], R5 ;  /* 0x000fa40501007387 */ /* 0x0001e20000100800 */
[----:B------:R-:W-:Y:S01]  /*1290*/  IMAD.MOV R2, RZ, RZ, -R2 ;  /* 0x000000ffff027224 */ /* 0x000fe200078e0a02 */
[----:B------:R-:W-:Y:S01]  /*12a0*/  IABS R90, R5 ;  /* 0x00000005005a7213 */ /* 0x000fe20000000000 */
[----:B------:R-:W-:Y:S02]  /*12b0*/  IMAD.MOV R3, RZ, RZ, -R3 ;  /* 0x000000ffff037224 */ /* 0x000fe400078e0a03 */
[C---:B------:R-:W-:Y:S02]  /*12c0*/  VIADD R6, R0.reuse, 0x19 ;  /* 0x0000001900067836 */ /* 0x040fe40000000000 */
[----:B------:R-:W-:Y:S02]  /*12d0*/  VIADD R7, R0, 0x1a ;  /* 0x0000001a00077836 */ /* 0x000fe40000000000 */
[C---:B------:R-:W-:Y:S01]  /*12e0*/  IMAD R33, R8.reuse, R2, R33 ;  /* 0x0000000208217224 */ /* 0x040fe200078e0221 */
[----:B------:R1:W-:Y:S01]  /*12f0*/  STL [R1+0xfa0], R6 ;  /* 0x000fa00601007387 */ /* 0x0003e20000100800 */
[----:B0-----:R-:W-:Y:S01]  /*1300*/  IMAD.MOV R5, RZ, RZ, -R4 ;  /* 0x000000ffff057224 */ /* 0x001fe200078e0a04 */
[----:B------:R-:W-:Y:S01]  /*1310*/  IABS R87, R6 ;  /* 0x0000000600577213 */ /* 0x000fe20000000000 */
[C---:B------:R-:W-:Y:S01]  /*1320*/  IMAD R35, R8.reuse, R3, R35 ;  /* 0x0000000308237224 */ /* 0x040fe200078e0223 */
[----:B------:R-:W-:Y:S01]  /*1330*/  IABS R18, R7 ;  /* 0x0000000700127213 */ /* 0x000fe20000000000 */
[----:B------:R-:W-:Y:S01]  /*1340*/  IMAD R34, R8, R5, R34 ;  /* 0x0000000508227224 */ /* 0x000fe200078e0222 */
[----:B------:R-:W-:Y:S01]  /*1350*/  STL [R1+0x12ec], R33 ;  /* 0x0012ec2101007387 */ /* 0x000fe20000100800 */
[----:B------:R-:W-:-:S03]  /*1360*/  IMAD.HI.U32 R2, R9, R90, RZ ;  /* 0x0000005a09027227 */ /* 0x000fc600078e00ff */
[----:B------:R-:W-:Y:S01]  /*1370*/  STL [R1+0x12f0], R35 ;  /* 0x0012f02301007387 */ /* 0x000fe20000100800 */
[C---:B-1----:R-:W-:Y:S02]  /*1380*/  VIADD R6, R0.reuse, 0x1b ;  /* 0x0000001b00067836 */ /* 0x042fe40000000000 */
[----:B------:R-:W-:Y:S01]  /*1390*/  IMAD.MOV R5, RZ, RZ, -R2 ;  /* 0x000000ffff057224 */ /* 0x000fe200078e0a02 */
[----:B------:R-:W-:Y:S01]  /*13a0*/  STL [R1+0x12f4], R34 ;  /* 0x0012f42201007387 */ /* 0x000fe20000100800 */
[----:B------:R-:W-:Y:S01]  /*13b0*/  VIADD R4, R0, 0x1c ;  /* 0x0000001c00047836 */ /* 0x000fe20000000000 */
[----:B------:R-:W-:Y:S01]  /*13c0*/  IABS R36, R6 ;  /* 0x0000000600247213 */ /* 0x000fe20000000000 */
[C---:B------:R-:W-:Y:S01]  /*13d0*/  IMAD.HI.U32 R3, R9.reuse, R87, RZ ;  /* 0x0000005709037227 */ /* 0x040fe200078e00ff */
[----:B------:R0:W-:Y:S02]  /*13e0*/  STL [R1+0xfac], R7 ;  /* 0x000fac0701007387 */ /* 0x0001e40000100800 */
[----:B------:R-:W-:Y:S01]  /*13f0*/  IABS R93, R4 ;  /* 0x00000004005d7213 */ /* 0x000fe20000000000 */
[----:B------:R-:W-:Y:S01]  /*1400*/  IMAD.HI.U32 R2, R9, R18, RZ ;  /* 0x0000001209027227 */ /* 0x000fe200078e00ff */
[----:B------:R1:W-:Y:S03]  /*1410*/  STL [R1+0xfa8], R6 ;  /* 0x000fa80601007387 */ /* 0x0003e60000100800 */
[----:B------:R-:W-:Y:S01]  /*1420*/  IMAD R90, R8, R5, R90 ;  /* 0x00000005085a7224 */ /* 0x000fe200078e025a */
[----:B------:R2:W-:Y:S01]  /*1430*/  STL [R1+0xfb4], R4 ;  /* 0x000fb40401007387 */ /* 0x0005e20000100800 */
[----:B------:R-:W-:-:S02]  /*1440*/  IMAD.MOV R3, RZ, RZ, -R3 ;  /* 0x000000ffff037224 */ /* 0x000fc400078e0a03 */
[----:B0-----:R-:W-:Y:S02]  /*1450*/  VIADD R7, R0, 0x1d ;  /* 0x0000001d00077836 */ /* 0x001fe40000000000 */
[----:B------:R-:W-:Y:S02]  /*1460*/  IMAD.MOV R5, RZ, RZ, -R2 ;  /* 0x000000ffff057224 */ /* 0x000fe400078e0a02 */
[----:B------:R-:W-:Y:S01]  /*1470*/  IMAD R87, R8, R3, R87 ;  /* 0x0000000308577224 */ /* 0x000fe200078e0257 */
[----:B------:R-:W-:Y:S01]  /*1480*/  IABS R2, R7 ;  /* 0x0000000700027213 */ /* 0x000fe20000000000 */
[----:B-1----:R-:W-:Y:S01]  /*1490*/  VIADD R6, R0, 0x1e ;  /* 0x0000001e00067836 */ /* 0x002fe20000000000 */
[----:B------:R-:W-:Y:S01]  /*14a0*/  STL [R1+0xfb0], R7 ;  /* 0x000fb00701007387 */ /* 0x000fe20000100800 */
[----:B------:R-:W-:-:S03]  /*14b0*/  IMAD.HI.U32 R3, R9, R36, RZ ;  /* 0x0000002409037227 */ /* 0x000fc600078e00ff */
[----:B------:R0:W-:Y:S01]  /*14c0*/  STL [R1+0xfbc], R6 ;  /* 0x000fbc0601007387 */ /* 0x0001e20000100800 */
[----:B------:R-:W-:Y:S02]  /*14d0*/  IMAD R18, R8, R5, R18 ;  /* 0x0000000508127224 */ /* 0x000fe400078e0212 */
[----:B--2---:R-:W-:-:S03]  /*14e0*/  IMAD.HI.U32 R4, R9, R93, RZ ;  /* 0x0000005d09047227 */ /* 0x004fc600078e00ff */
[----:B------:R1:W-:Y:S01]  /*14f0*/  STL [R1+0x1378], R18 ;  /* 0x0013781201007387 */ /* 0x0003e20000100800 */
[----:B------:R-:W-:Y:S02]  /*1500*/  IMAD.MOV.U32 R5, RZ, RZ, R2 ;  /* 0x000000ffff057224 */ /* 0x000fe400078e0002 */
[----:B------:R-:W-:Y:S01]  /*1510*/  IMAD.MOV R3, RZ, RZ, -R3 ;  /* 0x000000ffff037224 */ /* 0x000fe200078e0a03 */
[----:B0-----:R-:W-:Y:S01]  /*1520*/  IABS R6, R6 ;  /* 0x0000000600067213 */ /* 0x001fe20000000000 */
[----:B------:R-:W-:Y:S02]  /*1530*/  IMAD.MOV R4, RZ, RZ, -R4 ;  /* 0x000000ffff047224 */ /* 0x000fe400078e0a04 */
[----:B------:R-:W-:-:S04]  /*1540*/  IMAD.HI.U32 R2, R9, R5, RZ ;  /* 0x0000000509027227 */ /* 0x000fc800078e00ff */
[----:B------:R-:W-:Y:S02]  /*1550*/  IMAD.IADD R38, R12, 0x1, R38 ;  /* 0x000000010c267824 */ /* 0x000fe400078e0226 */
[C---:B------:R-:W-:Y:S02]  /*1560*/  IMAD R36, R8.reuse, R3, R36 ;  /* 0x0000000308247224 */ /* 0x040fe400078e0224 */
[----:B------:R-:W-:Y:S02]  /*1570*/  IMAD R93, R8, R4, R93 ;  /* 0x00000004085d7224 */ /* 0x000fe400078e025d */
[C---:B------:R-:W-:Y:S01]  /*1580*/  VIADD R12, R0.reuse, 0x1f ;  /* 0x0000001f000c7836 */ /* 0x040fe20000000000 */
[----:B------:R-:W-:Y:S01]  /*1590*/  STL [R1+0x12f8], R36 ;  /* 0x0012f82401007387 */ /* 0x000fe20000100800 */
[----:B------:R-:W-:Y:S02]  /*15a0*/  IMAD.MOV R2, RZ, RZ, -R2 ;  /* 0x000000ffff027224 */ /* 0x000fe400078e0a02 */
[----:B------:R-:W-:Y:S01]  /*15b0*/  IMAD.MOV.U32 R4, RZ, RZ, R6 ;  /* 0x000000ffff047224 */ /* 0x000fe200078e0006 */
[----:B------:R-:W-:Y:S01]  /*15c0*/  STL [R1+0x12fc], R93 ;  /* 0x0012fc5d01007387 */ /* 0x000fe20000100800 */
[C---:B------:R-:W-:Y:S01]  /*15d0*/  VIADD R11, R0.reuse, 0x20 ;  /* 0x00000020000b7836 */ /* 0x040fe20000000000 */
[----:B------:R-:W-:Y:S01]  /*15e0*/  IABS R6, R12 ;  /* 0x0000000c00067213 */ /* 0x000fe20000000000 */
[----:B------:R-:W-:Y:S01]  /*15f0*/  VIADD R7, R0, 0x21 ;  /* 0x0000002100077836 */ /* 0x000fe20000000000 */
[----:B------:R-:W-:Y:S01]  /*1600*/  STL [R1+0xfb8], R12 ;  /* 0x000fb80c01007387 */ /* 0x000fe20000100800 */
[----:B------:R-:W-:Y:S01]  /*1610*/  IMAD R2, R8, R2, R5 ;  /* 0x0000000208027224 */ /* 0x000fe200078e0205 */
[----:B------:R-:W-:Y:S01]  /*1620*/  IABS R88, R11 ;  /* 0x0000000b00587213 */ /* 0x000fe20000000000 */
[----:B------:R-:W-:Y:S01]  /*1630*/  IMAD.HI.U32 R3, R9, R4, RZ ;  /* 0x0000000409037227 */ /* 0x000fe200078e00ff */
[----:B------:R0:W-:Y:S01]  /*1640*/  STL [R1+0xfd4], R11 ;  /* 0x000fd40b01007387 */ /* 0x0001e20000100800 */
[----:B------:R-:W-:-:S02]  /*1650*/  IABS R89, R7 ;  /* 0x0000000700597213 */ /* 0x000fc40000000000 */
[----:B------:R-:W-:Y:S01]  /*1660*/  IMAD.MOV R3, RZ, RZ, -R3 ;  /* 0x000000ffff037224 */ /* 0x000fe200078e0a03 */
[----:B------:R2:W-:Y:S01]  /*1670*/  STL [R1+0xfd0], R7 ;  /* 0x000fd00701007387 */ /* 0x0005e20000100800 */
[----:B-1----:R-:W-:Y:S02]  /*1680*/  VIADD R18, R0, 0x75 ;  /* 0x0000007500127836 */ /* 0x002fe40000000000 */
[----:B------:R-:W-:Y:S01]  /*1690*/  IMAD R4, R8, R3, R4 ;  /* 0x0000000308047224 */ /* 0x000fe200078e0204 */
[----:B------:R1:W-:Y:S01]  /*16a0*/  STL [R1], R2 ;  /* 0x0000000201007387 */ /* 0x0003e20000100800 */
[----:B------:R-:W-:Y:S01]  /*16b0*/  IMAD.HI.U32 R3, R9, R88, RZ ;  /* 0x0000005809037227 */ /* 0x000fe200078e00ff */
[----:B------:R-:W-:Y:S02]  /*16c0*/  IABS R37, R18 ;  /* 0x0000001200257213 */ /* 0x000fe40000000000 */
[----:B------:R3:W-:Y:S01]  /*16d0*/  STL [R1+0x4], R4 ;  /* 0x0000040401007387 */ /* 0x0007e20000100800 */
[----:B0-----:R-:W-:-:S02]  /*16e0*/  VIADD R11, R0, 0x22 ;  /* 0x00000022000b7836 */ /* 0x001fc40000000000 */
[----:B--2---:R-:W-:Y:S02]  /*16f0*/  VIADD R7, R0, 0x23 ;  /* 0x0000002300077836 */ /* 0x004fe40000000000 */
[----:B------:R-:W-:Y:S01]  /*1700*/  IMAD.MOV R3, RZ, RZ, -R3 ;  /* 0x000000ffff037224 */ /* 0x000fe200078e0a03 */
[----:B------:R-:W-:Y:S01]  /*1710*/  IABS R21, R11 ;  /* 0x0000000b00157213 */ /* 0x000fe20000000000 */
[C---:B-1----:R-:W-:Y:S01]  /*1720*/  IMAD.HI.U32 R2, R9.reuse, R6, RZ ;  /* 0x0000000609027227 */ /* 0x042fe200078e00ff */
[----:B------:R0:W-:Y:S03]  /*1730*/  STL [R1+0x1024], R11 ;  /* 0x0010240b01007387 */ /* 0x0001e60000100800 */
[----:B------:R-:W-:Y:S01]  /*1740*/  IMAD.MOV R5, RZ, RZ, -R2 ;  /* 0x000000ffff057224 */ /* 0x000fe200078e0a02 */
[----:B------:R1:W-:Y:S01]  /*1750*/  STL [R1+0xfe4], R7 ;  /* 0x000fe40701007387 */ /* 0x0003e20000100800 */
[----:B---3--:R-:W-:-:S04]  /*1760*/  IMAD.HI.U32 R4, R9, R89, RZ ;  /* 0x0000005909047227 */ /* 0x008fc800078e00ff */
[----:B------:R-:W-:Y:S01]  /*1770*/  IMAD R2, R8, R5, R6 ;  /* 0x0000000508027224 */ /* 0x000fe200078e0206 */
[----:B------:R-:W-:Y:S01]  /*1780*/  IABS R6, R7 ;  /* 0x0000000700067213 */ /* 0x000fe20000000000 */
[C---:B------:R-:W-:Y:S02]  /*1790*/  VIADD R5, R0.reuse, 0x24 ;  /* 0x0000002400057836 */ /* 0x040fe40000000000 */
[----:B------:R-:W-:Y:S01]  /*17a0*/  IMAD.MOV R4, RZ, RZ, -R4 ;  /* 0x000000ffff047224 */ /* 0x000fe200078e0a04 */
[----:B------:R2:W-:Y:S01]  /*17b0*/  STL [R1+0x8], R2 ;  /* 0x0000080201007387 */ /* 0x0005e20000100800 */
[C---:B0-----:R-:W-:Y:S02]  /*17c0*/  VIADD R11, R0.reuse, 0x25 ;  /* 0x00000025000b7836 */ /* 0x041fe40000000000 */
[----:B-1----:R-:W-:Y:S01]  /*17d0*/  VIADD R7, R0, 0x26 ;  /* 0x0000002600077836 */ /* 0x002fe20000000000 */
[----:B------:R0:W-:Y:S01]  /*17e0*/  STL [R1+0x1074], R5 ;  /* 0x0010740501007387 */ /* 0x0001e20000100800 */
[C---:B------:R-:W-:Y:S01]  /*17f0*/  IMAD R88, R8.reuse, R3, R88 ;  /* 0x0000000308587224 */ /* 0x040fe200078e0258 */
[----:B------:R-:W-:Y:S01]  /*1800*/  IABS R12, R11 ;  /* 0x0000000b000c7213 */ /* 0x000fe20000000000 */
[----:B------:R-:W-:Y:S01]  /*1810*/  IMAD R89, R8, R4, R89 ;  /* 0x0000000408597224 */ /* 0x000fe200078e0259 */
[----:B------:R-:W-:Y:S01]  /*1820*/  STL [R1+0x1048], R11 ;  /* 0x0010480b01007387 */ /* 0x000fe20000100800 */
[----:B------:R-:W-:Y:S01]  /*1830*/  IMAD.HI.U32 R3, R9, R6, RZ ;  /* 0x0000000609037227 */ /* 0x000fe200078e00ff */
[----:B------:R-:W-:-:S02]  /*1840*/  IABS R13, R7 ;  /* 0x00000007000d7213 */ /* 0x000fc40000000000 */
[----:B------:R1:W-:Y:S01]  /*1850*/  STL [R1+0x108c], R7 ;  /* 0x00108c0701007387 */ /* 0x0003e20000100800 */
[----:B--2---:R-:W-:Y:S01]  /*1860*/  IMAD.HI.U32 R2, R9, R21, RZ ;  /* 0x0000001509027227 */ /* 0x004fe200078e00ff */
[----:B0-----:R-:W-:-:S03]  /*1870*/  IABS R5, R5 ;  /* 0x0000000500057213 */ /* 0x001fc60000000000 */
[----:B------:R-:W-:Y:S02]  /*1880*/  IMAD.MOV R4, RZ, RZ, -R2 ;  /* 0x000000ffff047224 */ /* 0x000fe400078e0a02 */
[----:B------:R-:W-:Y:S02]  /*1890*/  IMAD.MOV.U32 R2, RZ, RZ, R5 ;  /* 0x000000ffff027224 */ /* 0x000fe400078e0005 */
[----:B------:R-:W-:Y:S02]  /*18a0*/  IMAD R21, R8, R4, R21 ;  /* 0x0000000408157224 */ /* 0x000fe400078e0215 */
[----:B-1----:R-:W-:Y:S02]  /*18b0*/  IMAD.MOV R7, RZ, RZ, -R3 ;  /* 0x000000ffff077224 */ /* 0x002fe400078e0a03 */
[----:B------:R-:W-:Y:S02]  /*18c0*/  IMAD.MOV.U32 R4, RZ, RZ, R12 ;  /* 0x000000ffff047224 */ /* 0x000fe400078e000c */
[----:B------:R-:W-:-:S04]  /*18d0*/  IMAD.HI.U32 R5, R9, R2, RZ ;  /* 0x0000000209057227 */ /* 0x000fc800078e00ff */
[----:B------:R-:W-:Y:S02]  /*18e0*/  VIADD R12, R0, 0x27 ;  /* 0x00000027000c7836 */ /* 0x000fe40000000000 */
[----:B------:R-:W-:Y:S02]  /*18f0*/  IMAD R6, R8, R7, R6 ;  /* 0x0000000708067224 */ /* 0x000fe400078e0206 */
[----:B------:R-:W-:Y:S02]  /*1900*/  IMAD.MOV.U32 R3, RZ, RZ, R13 ;  /* 0x000000ffff037224 */ /* 0x000fe400078e000d */
[----:B------:R-:W-:Y:S01]  /*1910*/  IMAD.HI.U32 R7, R9, R4, RZ ;  /* 0x0000000409077227 */ /* 0x000fe200078e00ff */
[----:B------:R0:W-:Y:S03]  /*1920*/  STL [R1+0xc], R6 ;  /* 0x00000c0601007387 */ /* 0x0001e60000100800 */
[----:B------:R-:W-:Y:S01]  /*1930*/  IMAD.MOV R13, RZ, RZ, -R5 ;  /* 0x000000ffff0d7224 */ /* 0x000fe200078e0a05 */
[----:B------:R-:W-:Y:S01]  /*1940*/  IABS R5, R12 ;  /* 0x0000000c00057213 */ /* 0x000fe20000000000 */
[----:B------:R-:W-:Y:S01]  /*1950*/  IMAD.MOV R7, RZ, RZ, -R7 ;  /* 0x000000ffff077224 */ /* 0x000fe200078e0a07 */
[----:B------:R1:W-:Y:S01]  /*1960*/  STL [R1+0x1084], R12 ;  /* 0x0010840c01007387 */ /* 0x0003e20000100800 */
[----:B------:R-:W-:-:S02]  /*1970*/  VIADD R11, R0, 0x28 ;  /* 0x00000028000b7836 */ /* 0x000fc40000000000 */
[----:B------:R-:W-:Y:S02]  /*1980*/  VIADD R93, R0, 0xa9 ;  /* 0x000000a9005d7836 */ /* 0x000fe40000000000 */
[----:B0-----:R-:W-:Y:S01]  /*1990*/  IMAD.HI.U32 R6, R9, R3, RZ ;  /* 0x0000000309067227 */ /* 0x001fe200078e00ff */
[----:B------:R0:W-:Y:S01]  /*19a0*/  STL [R1+0x10e0], R11 ;  /* 0x0010e00b01007387 */ /* 0x0001e20000100800 */
[----:B------:R-:W-:Y:S02]  /*19b0*/  IABS R63, R11 ;  /* 0x0000000b003f7213 */ /* 0x000fe40000000000 */
[----:B------:R-:W-:Y:S01]  /*19c0*/  IMAD.MOV R6, RZ, RZ, -R6 ;  /* 0x000000ffff067224 */ /* 0x000fe200078e0a06 */
[----:B------:R-:W-:Y:S01]  /*19d0*/  IABS R53, R93 ;  /* 0x0000005d00357213 */ /* 0x000fe20000000000 */
[----:B-1----:R-:W-:Y:S02]  /*19e0*/  IMAD R12, R8, R13, R2 ;  /* 0x0000000d080c7224 */ /* 0x002fe400078e0202 */
[----:B------:R-:W-:-:S02]  /*19f0*/  IMAD.MOV.U32 R2, RZ, RZ, R5 ;  /* 0x000000ffff027224 */ /* 0x000fc400078e0005 */
[C---:B------:R-:W-:Y:S01]  /*1a00*/  IMAD R5, R8.reuse, R7, R4 ;  /* 0x0000000708057224 */ /* 0x040fe200078e0204 */
[----:B------:R1:W-:Y:S01]  /*1a10*/  STL [R1+0x14], R12 ;  /* 0x0000140c01007387 */ /* 0x0003e20000100800 */
[----:B------:R-:W-:Y:S02]  /*1a20*/  IMAD R3, R8, R6, R3 ;  /* 0x0000000608037224 */ /* 0x000fe400078e0203 */
[C---:B------:R-:W-:Y:S01]  /*1a30*/  VIADD R4, R0.reuse, 0x29 ;  /* 0x0000002900047836 */ /* 0x040fe20000000000 */
[----:B------:R2:W-:Y:S01]  /*1a40*/  STL [R1+0x10], R5 ;  /* 0x0000100501007387 */ /* 0x0005e20000100800 */
[C---:B0-----:R-:W-:Y:S02]  /*1a50*/  VIADD R11, R0.reuse, 0x2a ;  /* 0x0000002a000b7836 */ /* 0x041fe40000000000 */
[C---:B------:R-:W-:Y:S01]  /*1a60*/  VIADD R7, R0.reuse, 0x2b ;  /* 0x0000002b00077836 */ /* 0x040fe20000000000 */
[----:B------:R0:W-:Y:S01]  /*1a70*/  STL [R1+0x18], R3 ;  /* 0x0000180301007387 */ /* 0x0001e20000100800 */
[----:B------:R-:W-:Y:S01]  /*1a80*/  IABS R64, R4 ;  /* 0x0000000400407213 */ /* 0x000fe20000000000 */
[C---:B------:R-:W-:Y:S01]  /*1a90*/  VIADD R6, R0.reuse, 0x2c ;  /* 0x0000002c00067836 */ /* 0x040fe20000000000 */
[----:B------:R-:W-:Y:S01]  /*1aa0*/  IABS R20, R11 ;  /* 0x0000000b00147213 */ /* 0x000fe20000000000 */
[----:B------:R3:W-:Y:S01]  /*1ab0*/  STL [R1+0x10d8], R4 ;  /* 0x0010d80401007387 */ /* 0x0007e20000100800 */
[----:B-1----:R-:W-:-:S02]  /*1ac0*/  VIADD R12, R0, 0x2f ;  /* 0x0000002f000c7836 */ /* 0x002fc40000000000 */
[C---:B--2---:R-:W-:Y:S01]  /*1ad0*/  IMAD.HI.U32 R5, R9.reuse, R2, RZ ;  /* 0x0000000209057227 */ /* 0x044fe200078e00ff */
[----:B------:R-:W-:Y:S01]  /*1ae0*/  STL [R1+0x1128], R11 ;  /* 0x0011280b01007387 */ /* 0x000fe20000100800 */
[----:B0-----:R-:W-:Y:S02]  /*1af0*/  IABS R3, R7 ;  /* 0x0000000700037213 */ /* 0x001fe40000000000 */
[----:B------:R-:W-:Y:S01]  /*1b00*/  IMAD.MOV R5, RZ, RZ, -R5 ;  /* 0x000000ffff057224 */ /* 0x000fe200078e0a05 */
[----:B------:R-:W-:Y:S01]  /*1b10*/  STL [R1+0x1124], R7 ;  /* 0x0011240701007387 */ /* 0x000fe20000100800 */
[----:B------:R-:W-:Y:S02]  /*1b20*/  VIADD R13, R0, 0x36 ;  /* 0x00000036000d7836 */ /* 0x000fe40000000000 */
[----:B------:R-:W-:Y:S02]  /*1b30*/  IMAD R2, R8, R5, R2 ;  /* 0x0000000508027224 */ /* 0x000fe400078e0202 */
[----:B---3--:R-:W-:-:S03]  /*1b40*/  IMAD.HI.U32 R4, R9, R63, RZ ;  /* 0x0000003f09047227 */ /* 0x008fc600078e00ff */
[----:B------:R0:W-:Y:S01]  /*1b50*/  STL [R1+0x1c], R2 ;  /* 0x00001c0201007387 */ /* 0x0001e20000100800 */
[----:B------:R-:W-:Y:S02]  /*1b60*/  IMAD.MOV R4, RZ, RZ, -R4 ;  /* 0x000000ffff047224 */ /* 0x000fe400078e0a04 */
[C---:B------:R-:W-:Y:S01]  /*1b70*/  IMAD.HI.U32 R5, R9.reuse, R20, RZ ;  /* 0x0000001409057227 */ /* 0x040fe200078e00ff */
[----:B------:R1:W-:Y:S03]  /*1b80*/  STL [R1+0x1104], R6 ;  /* 0x0011040601007387 */ /* 0x0003e60000100800 */
[----:B------:R-:W-:Y:S02]  /*1b90*/  IMAD R63, R8, R4, R63 ;  /* 0x00000004083f7224 */ /* 0x000fe400078e023f */
[----:B------:R-:W-:-:S04]  /*1ba0*/  IMAD.HI.U32 R4, R9, R3, RZ ;  /* 0x0000000309047227 */ /* 0x000fc800078e00ff */
[----:B0-----:R-:W-:Y:S01]  /*1bb0*/  IMAD.HI.U32 R2, R9, R64, RZ ;  /* 0x0000004009027227 */ /* 0x001fe200078e00ff */
[----:B-1----:R-:W-:-:S03]  /*1bc0*/  IABS R6, R6 ;  /* 0x0000000600067213 */ /* 0x002fc60000000000 */
[----:B------:R-:W-:Y:S02]  /*1bd0*/  IMAD.MOV R2, RZ, RZ, -R2 ;  /* 0x000000ffff027224 */ /* 0x000fe400078e0a02 */
[----:B------:R-:W-:Y:S02]  /*1be0*/  VIADD R7, R0, 0x2d ;  /* 0x0000002d00077836 */ /* 0x000fe40000000000 */
[----:B------:R-:W-:Y:S02]  /*1bf0*/  IMAD.MOV R5, RZ, RZ, -R5 ;  /* 0x000000ffff057224 */ /* 0x000fe400078e0a05 */
[----:B------:R-:W-:Y:S01]  /*1c00*/  IMAD.MOV R4, RZ, RZ, -R4 ;  /* 0x000000ffff047224 */ /* 0x000fe200078e0a04 */
[----:B------:R0:W-:Y:S01]  /*1c10*/  STL [R1+0x1100], R7 ;  /* 0x0011000701007387 */ /* 0x0001e20000100800 */
[C---:B------:R-:W-:Y:S01]  /*1c20*/  IMAD R64, R8.reuse, R2, R64 ;  /* 0x0000000208407224 */ /* 0x040fe200078e0240 */
[----:B------:R-:W-:Y:S01]  /*1c30*/  IABS R2, R7 ;  /* 0x0000000700027213 */ /* 0x000fe20000000000 */
[----:B------:R-:W-:-:S02]  /*1c40*/  IMAD R20, R8, R5, R20 ;  /* 0x0000000508147224 */ /* 0x000fc400078e0214 */
[----:B------:R-:W-:Y:S02]  /*1c50*/  IMAD R3, R8, R4, R3 ;  /* 0x0000000408037224 */ /* 0x000fe400078e0203 */
[C---:B------:R-:W-:Y:S02]  /*1c60*/  VIADD R5, R0.reuse, 0x2e ;  /* 0x0000002e00057836 */ /* 0x040fe40000000000 */
[C---:B------:R-:W-:Y:S01]  /*1c70*/  IMAD.HI.U32 R4, R9.reuse, R2, RZ ;  /* 0x0000000209047227 */ /* 0x040fe200078e00ff */
[----:B------:R1:W-:Y:S03]  /*1c80*/  STL [R1+0x20], R3 ;  /* 0x0000200301007387 */ /* 0x0003e60000100800 */
[----:B0-----:R-:W-:Y:S01]  /*1c90*/  IMAD.HI.U32 R7, R9, R6, RZ ;  /* 0x0000000609077227 */ /* 0x001fe200078e00ff */
[----:B------:R0:W-:Y:S03]  /*1ca0*/  STL [R1+0x10d4], R5 ;  /* 0x0010d40501007387 */ /* 0x0001e60000100800 */
[----:B------:R-:W-:Y:S01]  /*1cb0*/  IMAD.MOV R7, RZ, RZ, -R7 ;  /* 0x000000ffff077224 */ /* 0x000fe200078e0a07 */
[----:B------:R-:W-:Y:S01]  /*1cc0*/  STL [R1+0x10d0], R12 ;  /* 0x0010d00c01007387 */ /* 0x000fe20000100800 */
[----:B------:R-:W-:Y:S01]  /*1cd0*/  VIADD R11, R0, 0x30 ;  /* 0x00000030000b7836 */ /* 0x000fe20000000000 */
[----:B-1----:R-:W-:Y:S01]  /*1ce0*/  IABS R3, R12 ;  /* 0x0000000c00037213 */ /* 0x002fe20000000000 */
[----:B------:R-:W-:-:S02]  /*1cf0*/  IMAD R6, R8, R7, R6 ;  /* 0x0000000708067224 */ /* 0x000fc400078e0206 */
[----:B------:R-:W-:Y:S01]  /*1d00*/  IMAD.MOV R4, RZ, RZ, -R4 ;  /* 0x000000ffff047224 */ /* 0x000fe200078e0a04 */
[----:B0-----:R-:W-:Y:S01]  /*1d10*/  IABS R5, R5 ;  /* 0x0000000500057213 */ /* 0x001fe20000000000 */
[----:B------:R0:W-:Y:S01]  /*1d20*/  STL [R1+0x10f0], R11 ;  /* 0x0010f00b01007387 */ /* 0x0001e20000100800 */
[----:B------:R-:W-:Y:S01]  /*1d30*/  IABS R65, R11 ;  /* 0x0000000b00417213 */ /* 0x000fe20000000000 */
[----:B------:R-:W-:Y:S02]  /*1d40*/  IMAD R2, R8, R4, R2 ;  /* 0x0000000408027224 */ /* 0x000fe400078e0202 */
[----:B------:R1:W-:Y:S01]  /*1d50*/  STL [R1+0x24], R6 ;  /* 0x0000240601007387 */ /* 0x0003e20000100800 */
[----:B------:R-:W-:-:S03]  /*1d60*/  IMAD.HI.U32 R4, R9, R3, RZ ;  /* 0x0000000309047227 */ /* 0x000fc600078e00ff */
[----:B------:R-:W-:Y:S01]  /*1d70*/  STL [R1+0x28], R2 ;  /* 0x0000280201007387 */ /* 0x000fe20000100800 */
[----:B------:R-:W-:Y:S02]  /*1d80*/  IMAD.MOV R4, RZ, RZ, -R4 ;  /* 0x000000ffff047224 */ /* 0x000fe400078e0a04 */
[C---:B0-----:R-:W-:Y:S02]  /*1d90*/  VIADD R11, R0.reuse, 0x31 ;  /* 0x00000031000b7836 */ /* 0x041fe40000000000 */
[----:B------:R-:W-:Y:S02]  /*1da0*/  VIADD R7, R0, 0x32 ;  /* 0x0000003200077836 */ /* 0x000fe40000000000 */
[----:B-1----:R-:W-:Y:S01]  /*1db0*/  IMAD.HI.U32 R6, R9, R5, RZ ;  /* 0x0000000509067227 */ /* 0x002fe200078e00ff */
[----:B------:R0:W-:Y:S01]  /*1dc0*/  STL [R1+0x10b8], R11 ;  /* 0x0010b80b01007387 */ /* 0x0001e20000100800 */
[----:B------:R-:W-:Y:S02]  /*1dd0*/  IABS R66, R11 ;  /* 0x0000000b00427213 */ /* 0x000fe40000000000 */
[----:B------:R-:W-:Y:S01]  /*1de0*/  IMAD.MOV R6, RZ, RZ, -R6 ;  /* 0x000000ffff067224 */ /* 0x000fe200078e0a06 */
[----:B------:R1:W-:Y:S01]  /*1df0*/  STL [R1+0x10c0], R7 ;  /* 0x0010c00701007387 */ /* 0x0003e20000100800 */
[C---:B------:R-:W-:Y:S01]  /*1e00*/  IMAD R3, R8.reuse, R4, R3 ;  /* 0x0000000408037224 */ /* 0x040fe200078e0203 */
[----:B------:R-:W-:Y:S01]  /*1e10*/  IABS R19, R7 ;  /* 0x0000000700137213 */ /* 0x000fe20000000000 */
[----:B------:R-:W-:-:S02]  /*1e20*/  IMAD R5, R8, R6, R5 ;  /* 0x0000000608057224 */ /* 0x000fc400078e0205 */
[C---:B------:R-:W-:Y:S02]  /*1e30*/  VIADD R6, R0.reuse, 0x34 ;  /* 0x0000003400067836 */ /* 0x040fe40000000000 */
[----:B0-----:R-:W-:Y:S01]  /*1e40*/  VIADD R11, R0, 0x33 ;  /* 0x00000033000b7836 */ /* 0x001fe20000000000 */
[----:B------:R0:W-:Y:S01]  /*1e50*/  STL [R1+0x2c], R5 ;  /* 0x00002c0501007387 */ /* 0x0001e20000100800 */
[----:B------:R-:W-:-:S03]  /*1e60*/  IMAD.HI.U32 R2, R9, R65, RZ ;  /* 0x0000004109027227 */ /* 0x000fc600078e00ff */
[----:B------:R2:W-:Y:S01]  /*1e70*/  STL [R1+0x40], R3 ;  /* 0x0000400301007387 */ /* 0x0005e20000100800 */
[----:B------:R-:W-:Y:S01]  /*1e80*/  IMAD.MOV R2, RZ, RZ, -R2 ;  /* 0x000000ffff027224 */ /* 0x000fe200078e0a02 */
[----:B------:R-:W-:Y:S01]  /*1e90*/  IABS R4, R11 ;  /* 0x0000000b00047213 */ /* 0x000fe20000000000 */
[----:B-1----:R-:W-:Y:S01]  /*1ea0*/  VIADD R7, R0, 0x35 ;  /* 0x0000003500077836 */ /* 0x002fe20000000000 */
[----:B------:R-:W-:Y:S01]  /*1eb0*/  STL [R1+0x1080], R11 ;  /* 0x0010800b01007387 */ /* 0x000fe20000100800 */
[----:B------:R-:W-:Y:S02]  /*1ec0*/  IMAD R65, R8, R2, R65 ;  /* 0x0000000208417224 */ /* 0x000fe400078e0241 */
[C---:B0-----:R-:W-:Y:S01]  /*1ed0*/  IMAD.HI.U32 R5, R9.reuse, R66, RZ ;  /* 0x0000004209057227 */ /* 0x041fe200078e00ff */
[----:B------:R0:W-:Y:S01]  /*1ee0*/  STL [R1+0x1098], R6 ;  /* 0x0010980601007387 */ /* 0x0001e20000100800 */
[----:B------:R-:W-:Y:S02]  /*1ef0*/  IABS R2, R7 ;  /* 0x0000000700027213 */ /* 0x000fe40000000000 */
[C---:B------:R-:W-:Y:S01]  /*1f00*/  IMAD.HI.U32 R12, R9.reuse, R4, RZ ;  /* 0x00000004090c7227 */ /* 0x040fe200078e00ff */
[----:B------:R1:W-:Y:S03]  /*1f10*/  STL [R1+0x1094], R7 ;  /* 0x0010940701007387 */ /* 0x0003e60000100800 */
[----:B--2---:R-:W-:Y:S01]  /*1f20*/  IMAD.HI.U32 R3, R9, R19, RZ ;  /* 0x0000001309037227 */ /* 0x004fe200078e00ff */
[----:B------:R-:W-:Y:S01]  /*1f30*/  STL [R1+0x106c], R13 ;  /* 0x00106c0d01007387 */ /* 0x000fe20000100800 */
[----:B0-----:R-:W-:-:S02]  /*1f40*/  IABS R6, R6 ;  /* 0x0000000600067213 */ /* 0x001fc40000000000 */
[----:B------:R-:W-:Y:S02]  /*1f50*/  IMAD.MOV R5, RZ, RZ, -R5 ;  /* 0x000000ffff057224 */ /* 0x000fe400078e0a05 */
[----:B------:R-:W-:Y:S02]  /*1f60*/  IMAD.MOV R12, RZ, RZ, -R12 ;  /* 0x000000ffff0c7224 */ /* 0x000fe400078e0a0c */
[----:B-1----:R-:W-:-:S04]  /*1f70*/  IMAD.HI.U32 R7, R9, R6, RZ ;  /* 0x0000000609077227 */ /* 0x002fc800078e00ff */
[----:B------:R-:W-:Y:S02]  /*1f80*/  IMAD.MOV R3, RZ, RZ, -R3 ;  /* 0x000000ffff037224 */ /* 0x000fe400078e0a03 */
[----:B------:R-:W-:Y:S02]  /*1f90*/  IMAD.MOV R7, RZ, RZ, -R7 ;  /* 0x000000ffff077224 */ /* 0x000fe400078e0a07 */
[----:B------:R-:W-:Y:S02]  /*1fa0*/  IMAD R66, R8, R5, R66 ;  /* 0x0000000508427224 */ /* 0x000fe400078e0242 */
[----:B------:R-:W-:Y:S02]  /*1fb0*/  VIADD R11, R0, 0x37 ;  /* 0x00000037000b7836 */ /* 0x000fe40000000000 */
[----:B------:R-:W-:-:S03]  /*1fc0*/  IMAD.HI.U32 R5, R9, R2, RZ ;  /* 0x0000000209057227 */ /* 0x000fc600078e00ff */
[----:B------:R-:W-:Y:S01]  /*1fd0*/  STL [R1+0x1064], R11 ;  /* 0x0010640b01007387 */ /* 0x000fe20000100800 */
[C---:B------:R-:W-:Y:S01]  /*1fe0*/  IMAD R12, R8.reuse, R12, R4 ;  /* 0x0000000c080c7224 */ /* 0x040fe200078e0204 */
[----:B------:R-:W-:Y:S01]  /*1ff0*/  IABS R4, R11 ;  /* 0x0000000b00047213 */ /* 0x000fe20000000000 */
[C---:B------:R-:W-:Y:S01]  /*2000*/  IMAD R19, R8.reuse, R3, R19 ;  /* 0x0000000308137224 */ /* 0x040fe200078e0213 */
[----:B------:R-:W-:Y:S01]  /*2010*/  IABS R3, R13 ;  /* 0x0000000d00037213 */ /* 0x000fe20000000000 */
[----:B------:R-:W-:Y:S01]  /*2020*/  IMAD R6, R8, R7, R6 ;  /* 0x0000000708067224 */ /* 0x000fe200078e0206 */
[----:B------:R0:W-:Y:S01]  /*2030*/  STL [R1+0x30], R12 ;  /* 0x0000300c01007387 */ /* 0x0001e20000100800 */
[----:B------:R-:W-:Y:S02]  /*2040*/  IMAD.MOV R5, RZ, RZ, -R5 ;  /* 0x000000ffff057224 */ /* 0x000fe400078e0a05 */
[----:B------:R-:W-:Y:S01]  /*2050*/  VIADD R7, R0, 0x3a ;  /* 0x0000003a00077836 */ /* 0x000fe20000000000 */
[----:B------:R1:W-:Y:S01]  /*2060*/  STL [R1+0x44], R6 ;  /* 0x0000440601007387 */ /* 0x0003e20000100800 */
[----:B------:R-:W-:-:S02]  /*2070*/  IMAD R2, R8, R5, R2 ;  /* 0x0000000508027224 */ /* 0x000fc400078e0202 */
[----:B------:R-:W-:-:S03]  /*2080*/  IMAD.HI.U32 R5, R9, R4, RZ ;  /* 0x0000000409057227 */ /* 0x000fc600078e00ff */
[----:B------:R2:W-:Y:S01]  /*2090*/  STL [R1+0x54], R2 ;  /* 0x0000540201007387 */ /* 0x0005e20000100800 */
[C---:B0-----:R-:W-:Y:S02]  /*20a0*/  VIADD R12, R0.reuse, 0x38 ;  /* 0x00000038000c7836 */ /* 0x041fe40000000000 */
[----:B------:R-:W-:Y:S02]  /*20b0*/  VIADD R11, R0, 0x39 ;  /* 0x00000039000b7836 */ /* 0x000fe40000000000 */
[----:B-1----:R-:W-:Y:S01]  /*20c0*/  IMAD.HI.U32 R6, R9, R3, RZ ;  /* 0x0000000309067227 */ /* 0x002fe200078e00ff */
[----:B------:R-:W-:Y:S01]  /*20d0*/  STL [R1+0x1044], R12 ;  /* 0x0010440c01007387 */ /* 0x000fe20000100800 */
[----:B------:R-:W-:Y:S02]  /*20e0*/  IABS R67, R12 ;  /* 0x0000000c00437213 */ /* 0x000fe40000000000 */
[----:B------:R-:W-:Y:S01]  /*20f0*/  IMAD.MOV R6, RZ, RZ, -R6 ;  /* 0x000000ffff067224 */ /* 0x000fe200078e0a06 */
[----:B------:R-:W-:Y:S01]  /*2100*/  IABS R68, R11 ;  /* 0x0000000b00447213 */ /* 0x000fe20000000000 */
[----:B------:R-:W-:Y:S01]  /*2110*/  IMAD.MOV R5, RZ, RZ, -R5 ;  /* 0x000000ffff057224 */ /* 0x000fe200078e0a05 */
[----:B--2---:R-:W-:Y:S01]  /*2120*/  IABS R2, R7 ;  /* 0x0000000700027213 */ /* 0x004fe20000000000 */
[C---:B------:R-:W-:Y:S01]  /*2130*/  IMAD R3, R8.reuse, R6, R3 ;  /* 0x0000000608037224 */ /* 0x040fe200078e0203 */
[----:B------:R-:W-:Y:S01]  /*2140*/  STL [R1+0x103c], R11 ;  /* 0x00103c0b01007387 */ /* 0x000fe20000100800 */
[----:B------:R-:W-:-:S02]  /*2150*/  IMAD R4, R8, R5, R4 ;  /* 0x0000000508047224 */ /* 0x000fc400078e0204 */
[----:B------:R-:W-:Y:S01]  /*2160*/  IMAD.HI.U32 R5, R9, R68, RZ ;  /* 0x0000004409057227 */ /* 0x000fe200078e00ff */
[----:B------:R0:W-:Y:S03]  /*2170*/  STL [R1+0x1054], R7 ;  /* 0x0010540701007387 */ /* 0x0001e60000100800 */
[----:B------:R-:W-:Y:S01]  /*2180*/  IMAD.MOV R5, RZ, RZ, -R5 ;  /* 0x000000ffff057224 */ /* 0x000fe200078e0a05 */
[----:B------:R1:W-:Y:S01]  /*2190*/  STL [R1+0x5c], R3 ;  /* 0x00005c0301007387 */ /* 0x0003e20000100800 */
[----:B------:R-:W-:Y:S02]  /*21a0*/  VIADD R6, R0, 0x3c ;  /* 0x0000003c00067836 */ /* 0x000fe40000000000 */
[----:B------:R-:W-:Y:S01]  /*21b0*/  IMAD R68, R8, R5, R68 ;  /* 0x0000000508447224 */ /* 0x000fe200078e0244 */
[----:B------:R2:W-:Y:S01]  /*21c0*/  STL [R1+0x8c], R4 ;  /* 0x00008c0401007387 */ /* 0x0005e20000100800 */
[----:B------:R-:W-:-:S02]  /*21d0*/  VIADD R5, R0, 0x3d ;  /* 0x0000003d00057836 */ /* 0x000fc40000000000 */
[C---:B0-----:R-:W-:Y:S02]  /*21e0*/  VIADD R7, R0.reuse, 0x3b ;  /* 0x0000003b00077836 */ /* 0x041fe40000000000 */
[----:B------:R-:W-:Y:S02]  /*21f0*/  VIADD R13, R0, 0x3e ;  /* 0x0000003e000d7836 */ /* 0x000fe40000000000 */
[C---:B-1----:R-:W-:Y:S01]  /*2200*/  IMAD.HI.U32 R3, R9.reuse, R67, RZ ;  /* 0x0000004309037227 */ /* 0x042fe200078e00ff */
[----:B------:R0:W-:Y:S03]  /*2210*/  STL [R1+0x100c], R7 ;  /* 0x00100c0701007387 */ /* 0x0001e60000100800 */
[----:B--2---:R-:W-:Y:S01]  /*2220*/  IMAD.HI.U32 R4, R9, R2, RZ ;  /* 0x0000000209047227 */ /* 0x004fe200078e00ff */
[----:B------:R1:W-:Y:S03]  /*2230*/  STL [R1+0x1014], R6 ;  /* 0x0010140601007387 */ /* 0x0003e60000100800 */
[----:B------:R-:W-:-:S02]  /*2240*/  IMAD.MOV R4, RZ, RZ, -R4 ;  /* 0x000000ffff047224 */ /* 0x000fc400078e0a04 */
[----:B------:R-:W-:Y:S01]  /*2250*/  IMAD.MOV R3, RZ, RZ, -R3 ;  /* 0x000000ffff037224 */ /* 0x000fe200078e0a03 */
[----:B0-----:R-:W-:Y:S01]  /*2260*/  IABS R7, R7 ;  /* 0x0000000700077213 */ /* 0x001fe20000000000 */
[C---:B------:R-:W-:Y:S01]  /*2270*/  IMAD R2, R8.reuse, R4, R2 ;  /* 0x0000000408027224 */ /* 0x040fe200078e0202 */
[----:B------:R-:W-:Y:S01]  /*2280*/  IABS R4, R13 ;  /* 0x0000000d00047213 */ /* 0x000fe20000000000 */
[----:B------:R-:W-:Y:S01]  /*2290*/  IMAD R67, R8, R3, R67 ;  /* 0x0000000308437224 */ /* 0x000fe200078e0243 */
[----:B------:R-:W-:Y:S01]  /*22a0*/  IABS R3, R6 ;  /* 0x0000000600037213 */ /* 0x000fe20000000000 */
[----:B------:R-:W-:Y:S01]  /*22b0*/  IMAD.HI.U32 R12, R9, R7, RZ ;  /* 0x00000007090c7227 */ /* 0x000fe200078e00ff */
[----:B------:R0:W-:Y:S01]  /*22c0*/  STL [R1+0x90], R2 ;  /* 0x0000900201007387 */ /* 0x0001e20000100800 */
[----:B-1----:R-:W-:Y:S02]  /*22d0*/  IABS R6, R5 ;  /* 0x0000000500067213 */ /* 0x002fe40000000000 */
[----:B------:R-:W-:Y:S01]  /*22e0*/  IMAD.MOV R12, RZ, RZ, -R12 ;  /* 0x000000ffff0c7224 */ /* 0x000fe200078e0a0c */
[----:B------:R1:W-:Y:S01]  /*22f0*/  STL [R1+0xfe0], R5 ;  /* 0x000fe00501007387 */ /* 0x0003e20000100800 */
[----:B------:R-:W-:-:S02]  /*2300*/  VIADD R11, R0, 0x3f ;  /* 0x0000003f000b7836 */ /* 0x000fc40000000000 */
[----:B------:R-:W-:Y:S01]  /*2310*/  IMAD R7, R8, R12, R7 ;  /* 0x0000000c08077224 */ /* 0x000fe200078e0207 */
[----:B------:R2:W-:Y:S01]  /*2320*/  STL [R1+0xffc], R13 ;  /* 0x000ffc0d01007387 */ /* 0x0005e20000100800 */
[C---:B------:R-:W-:Y:S01]  /*2330*/  VIADD R12, R0.reuse, 0x40 ;  /* 0x00000040000c7836 */ /* 0x040fe20000000000 */
[----:B0-----:R-:W-:Y:S01]  /*2340*/  IABS R2, R11 ;  /* 0x0000000b00027213 */ /* 0x001fe20000000000 */
[C---:B------:R-:W-:Y:S01]  /*2350*/  VIADD R36, R0.reuse, 0xb0 ;  /* 0x000000b000247836 */ /* 0x040fe20000000000 */
[----:B------:R-:W-:Y:S01]  /*2360*/  STL [R1+0xff8], R11 ;  /* 0x000ff80b01007387 */ /* 0x000fe20000100800 */
[----:B------:R-:W-:Y:S01]  /*2370*/  VIADD R35, R0, 0xb1 ;  /* 0x000000b100237836 */ /* 0x000fe20000000000 */
[----:B------:R-:W-:Y:S01]  /*2380*/  IABS R69, R12 ;  /* 0x0000000c00457213 */ /* 0x000fe20000000000 */
[----:B-1----:R-:W-:Y:S01]  /*2390*/  IMAD.HI.U32 R5, R9, R3, RZ ;  /* 0x0000000309057227 */ /* 0x002fe200078e00ff */
[----:B------:R0:W-:Y:S01]  /*23a0*/  STL [R1+0xb0], R7 ;  /* 0x0000b00701007387 */ /* 0x0001e20000100800 */
[----:B------:R-:W-:-:S02]  /*23b0*/  IABS R54, R36 ;  /* 0x0000002400367213 */ /* 0x000fc40000000000 */
[----:B------:R-:W-:Y:S01]  /*23c0*/  IMAD.MOV R5, RZ, RZ, -R5 ;  /* 0x000000ffff057224 */ /* 0x000fe200078e0a05 */
[----:B------:R-:W-:Y:S01]  /*23d0*/  IABS R55, R35 ;  /* 0x0000002300377213 */ /* 0x000fe20000000000 */
[----:B--2---:R-:W-:Y:S02]  /*23e0*/  VIADD R13, R0, 0x45 ;  /* 0x00000045000d7836 */ /* 0x004fe40000000000 */
[----:B------:R-:W-:Y:S02]  /*23f0*/  IMAD R3, R8, R5, R3 ;  /* 0x0000000508037224 */ /* 0x000fe400078e0203 */
[----:B------:R-:W-:-:S03]  /*2400*/  IMAD.HI.U32 R5, R9, R4, RZ ;  /* 0x0000000409057227 */ /* 0x000fc600078e00ff */
[----:B------:R1:W-:Y:S01]  /*2410*/  STL [R1+0xb4], R3 ;  /* 0x0000b40301007387 */ /* 0x0003e20000100800 */
[----:B0-----:R-:W-:-:S03]  /*2420*/  IMAD.HI.U32 R7, R9, R6, RZ ;  /* 0x0000000609077227 */ /* 0x001fc600078e00ff */
[----:B------:R-:W-:Y:S01]  /*2430*/  STL [R1+0xfd8], R12 ;  /* 0x000fd80c01007387 */ /* 0x000fe20000100800 */
[----:B------:R-:W-:Y:S02]  /*2440*/  IMAD.MOV R7, RZ, RZ, -R7 ;  /* 0x000000ffff077224 */ /* 0x000fe400078e0a07 */
[----:B------:R-:W-:Y:S02]  /*2450*/  VIADD R11, R0, 0x41 ;  /* 0x00000041000b7836 */ /* 0x000fe40000000000 */
[----:B------:R-:W-:Y:S02]  /*2460*/  IMAD.MOV R5, RZ, RZ, -R5 ;  /* 0x000000ffff057224 */ /* 0x000fe400078e0a05 */
[----:B-1----:R-:W-:Y:S01]  /*2470*/  IMAD.HI.U32 R3, R9, R2, RZ ;  /* 0x0000000209037227 */ /* 0x002fe200078e00ff */
[----:B------:R0:W-:Y:S01]  /*2480*/  STL [R1+0xfdc], R11 ;  /* 0x000fdc0b01007387 */ /* 0x0001e20000100800 */
[----:B------:R-:W-:Y:S02]  /*2490*/  IABS R70, R11 ;  /* 0x0000000b00467213 */ /* 0x000fe40000000000 */
[----:B------:R-:W-:-:S02]  /*24a0*/  IMAD.MOV R3, RZ, RZ, -R3 ;  /* 0x000000ffff037224 */ /* 0x000fc400078e0a03 */
[C---:B------:R-:W-:Y:S02]  /*24b0*/  IMAD R6, R8.reuse, R7, R6 ;  /* 0x0000000708067224 */ /* 0x040fe400078e0206 */
[C---:B------:R-:W-:Y:S02]  /*24c0*/  IMAD R5, R8.reuse, R5, R4 ;  /* 0x0000000508057224 */ /* 0x040fe400078e0204 */
[----:B------:R-:W-:Y:S01]  /*24d0*/  IMAD R2, R8, R3, R2 ;  /* 0x0000000308027224 */ /* 0x000fe200078e0202 */
[----:B------:R1:W-:Y:S01]  /*24e0*/  STL [R1+0xd4], R6 ;  /* 0x0000d40601007387 */ /* 0x0003e20000100800 */
[C---:B------:R-:W-:Y:S02]  /*24f0*/  VIADD R4, R0.reuse, 0x42 ;  /* 0x0000004200047836 */ /* 0x040fe40000000000 */
[C---:B------:R-:W-:Y:S01]  /*2500*/  VIADD R7, R0.reuse, 0x44 ;  /* 0x0000004400077836 */ /* 0x040fe20000000000 */
[----:B------:R2:W-:Y:S01]  /*2510*/  STL [R1+0xe0], R5 ;  /* 0x0000e00501007387 */ /* 0x0005e20000100800 */
[----:B0-----:R-:W-:-:S02]  /*2520*/  VIADD R11, R0, 0x46 ;  /* 0x00000046000b7836 */ /* 0x001fc40000000000 */
[C---:B------:R-:W-:Y:S01]  /*2530*/  VIADD R34, R0.reuse, 0xb8 ;  /* 0x000000b800227836 */ /* 0x040fe20000000000 */
[----:B------:R0:W-:Y:S01]  /*2540*/  STL [R1+0x108], R2 ;  /* 0x0001080201007387 */ /* 0x0001e20000100800 */
[----:B------:R-:W-:Y:S01]  /*2550*/  IABS R3, R7 ;  /* 0x0000000700037213 */ /* 0x000fe20000000000 */
[C---:B-1----:R-:W-:Y:S02]  /*2560*/  VIADD R6, R0.reuse, 0x43 ;  /* 0x0000004300067836 */ /* 0x042fe40000000000 */
[----:B------:R1:W-:Y:S01]  /*2570*/  STL [R1+0xfc4], R4 ;  /* 0x000fc40401007387 */ /* 0x0003e20000100800 */
[----:B------:R-:W-:Y:S01]  /*2580*/  VIADD R33, R0, 0xb9 ;  /* 0x000000b900217836 */ /* 0x000fe20000000000 */
[----:B------:R-:W-:Y:S01]  /*2590*/  IABS R56, R34 ;  /* 0x0000002200387213 */ /* 0x000fe20000000000 */
[----:B--2---:R-:W-:Y:S01]  /*25a0*/  IMAD.HI.U32 R5, R9, R69, RZ ;  /* 0x0000004509057227 */ /* 0x004fe200078e00ff */
[----:B------:R2:W-:Y:S01]  /*25b0*/  STL [R1+0xfc0], R6 ;  /* 0x000fc00601007387 */ /* 0x0005e20000100800 */
[----:B0-----:R-:W-:-:S02]  /*25c0*/  IABS R2, R4 ;  /* 0x0000000400027213 */ /* 0x001fc40000000000 */
[----:B------:R-:W-:Y:S01]  /*25d0*/  IMAD.MOV R5, RZ, RZ, -R5 ;  /* 0x000000ffff057224 */ /* 0x000fe200078e0a05 */
[----:B------:R0:W-:Y:S01]  /*25e0*/  STL [R1+0x1020], R7 ;  /* 0x0010200701007387 */ /* 0x0001e20000100800 */
[----:B------:R-:W-:Y:S01]  /*25f0*/  IABS R57, R33 ;  /* 0x0000002100397213 */ /* 0x000fe20000000000 */
[C---:B-1----:R-:W-:Y:S02]  /*2600*/  IMAD.HI.U32 R4, R9.reuse, R70, RZ ;  /* 0x0000004609047227 */ /* 0x042fe400078e00ff */
[----:B------:R-:W-:Y:S01]  /*2610*/  STL [R1+0xff0], R13 ;  /* 0x000ff00d01007387 */ /* 0x000fe20000100800 */
[----:B--2---:R-:W-:Y:S01]  /*2620*/  IABS R6, R6 ;  /* 0x0000000600067213 */ /* 0x004fe20000000000 */
[C---:B------:R-:W-:Y:S02]  /*2630*/  IMAD.HI.U32 R12, R9.reuse, R2, RZ ;  /* 0x00000002090c7227 */ /* 0x040fe400078e00ff */
[----:B------:R1:W-:Y:S02]  /*2640*/  STL [R1+0xff4], R11 ;  /* 0x000ff40b01007387 */ /* 0x0003e40000100800 */
[----:B0-----:R-:W-:-:S04]  /*2650*/  IMAD.HI.U32 R7, R9, R6, RZ ;  /* 0x0000000609077227 */ /* 0x001fc800078e00ff */
[----:B------:R-:W-:Y:S02]  /*2660*/  IMAD.MOV R12, RZ, RZ, -R12 ;  /* 0x000000ffff0c7224 */ /* 0x000fe400078e0a0c */
[----:B------:R-:W-:Y:S02]  /*2670*/  IMAD.MOV R4, RZ, RZ, -R4 ;  /* 0x000000ffff047224 */ /* 0x000fe400078e0a04 */
[----:B------:R-:W-:Y:S02]  /*2680*/  IMAD.MOV R7, RZ, RZ, -R7 ;  /* 0x000000ffff077224 */ /* 0x000fe400078e0a07 */
[C---:B------:R-:W-:Y:S01]  /*2690*/  IMAD R12, R8.reuse, R12, R2 ;  /* 0x0000000c080c7224 */ /* 0x040fe200078e0202 */
[----:B------:R-:W-:Y:S01]  /*26a0*/  IABS R2, R11 ;  /* 0x0000000b00027213 */ /* 0x000fe20000000000 */
[C---:B------:R-:W-:Y:S01]  /*26b0*/  IMAD R69, R8.reuse, R5, R69 ;  /* 0x0000000508457224 */ /* 0x040fe200078e0245 */
[----:B------:R-:W-:Y:S01]  /*26c0*/  IABS R5, R13 ;  /* 0x0000000d00057213 */ /* 0x000fe20000000000 */
[C---:B------:R-:W-:Y:S01]  /*26d0*/  IMAD R70, R8.reuse, R4, R70 ;  /* 0x0000000408467224 */ /* 0x040fe200078e0246 */
[----:B------:R0:W-:Y:S01]  /*26e0*/  STL [R1+0x110], R12 ;  /* 0x0001100c01007387 */ /* 0x0001e20000100800 */
[----:B------:R-:W-:-:S02]  /*26f0*/  IMAD R6, R8, R7, R6 ;  /* 0x0000000708067224 */ /* 0x000fc400078e0206 */
[----:B------:R-:W-:-:S03]  /*2700*/  IMAD.HI.U32 R4, R9, R3, RZ ;  /* 0x0000000309047227 */ /* 0x000fc600078e00ff */
[----:B------:R2:W-:Y:S01]  /*2710*/  STL [R1+0x12c], R6 ;  /* 0x00012c0601007387 */ /* 0x0005e20000100800 */
[----:B------:R-:W-:Y:S02]  /*2720*/  IMAD.MOV R4, RZ, RZ, -R4 ;  /* 0x000000ffff047224 */ /* 0x000fe400078e0a04 */
[----:B-1----:R-:W-:Y:S02]  /*2730*/  VIADD R11, R0, 0x48 ;  /* 0x00000048000b7836 */ /* 0x002fe40000000000 */
[----:B------:R-:W-:Y:S02]  /*2740*/  IMAD R3, R8, R4, R3 ;  /* 0x0000000408037224 */ /* 0x000fe400078e0203 */
[C---:B0-----:R-:W-:Y:S01]  /*2750*/  VIADD R12, R0.reuse, 0x47 ;  /* 0x00000047000c7836 */ /* 0x041fe20000000000 */
[----:B------:R-:W-:Y:S01]  /*2760*/  IABS R71, R11 ;  /* 0x0000000b00477213 */ /* 0x000fe20000000000 */
[C---:B------:R-:W-:Y:S01]  /*2770*/  IMAD.HI.U32 R4, R9.reuse, R2, RZ ;  /* 0x0000000209047227 */ /* 0x040fe200078e00ff */
[----:B------:R0:W-:Y:S03]  /*2780*/  STL [R1+0x144], R3 ;  /* 0x0001440301007387 */ /* 0x0001e60000100800 */
[----:B--2---:R-:W-:Y:S01]  /*2790*/  IMAD.HI.U32 R6, R9, R5, RZ ;  /* 0x0000000509067227 */ /* 0x004fe200078e00ff */
[----:B------:R-:W-:Y:S03]  /*27a0*/  STL [R1+0xfcc], R12 ;  /* 0x000fcc0c01007387 */ /* 0x000fe60000100800 */
[----:B------:R-:W-:Y:S01]  /*27b0*/  IMAD.MOV R6, RZ, RZ, -R6 ;  /* 0x000000ffff067224 */ /* 0x000fe200078e0a06 */
[----:B------:R-:W-:Y:S01]  /*27c0*/  STL [R1+0xfc8], R11 ;  /* 0x000fc80b01007387 */ /* 0x000fe20000100800 */
[----:B------:R-:W-:Y:S01]  /*27d0*/  VIADD R7, R0, 0x49 ;  /* 0x0000004900077836 */ /* 0x000fe20000000000 */
[----:B0-----:R-:W-:Y:S01]  /*27e0*/  IABS R3, R12 ;  /* 0x0000000c00037213 */ /* 0x001fe20000000000 */
[----:B------:R-:W-:-:S02]  /*27f0*/  IMAD R5, R8, R6, R5 ;  /* 0x0000000608057224 */ /* 0x000fc400078e0205 */
[----:B------:R-:W-:Y:S01]  /*2800*/  IMAD.MOV R4, RZ, RZ, -R4 ;  /* 0x000000ffff047224 */ /* 0x000fe200078e0a04 */
[----:B------:R0:W-:Y:S01]  /*2810*/  STL [R1+0x1008], R7 ;  /* 0x0010080701007387 */ /* 0x0001e20000100800 */
[----:B------:R-:W-:Y:S01]  /*2820*/  VIADD R6, R0, 0x4a ;  /* 0x0000004a00067836 */ /* 0x000fe20000000000 */
[----:B------:R-:W-:Y:S01]  /*2830*/  IABS R72, R7 ;  /* 0x0000000700487213 */ /* 0x000fe20000000000 */
[----:B------:R-:W-:Y:S01]  /*2840*/  IMAD R2, R8, R4, R2 ;  /* 0x0000000408027224 */ /* 0x000fe200078e0202 */
[----:B------:R1:W-:Y:S01]  /*2850*/  STL [R1+0x160], R5 ;  /* 0x0001600501007387 */ /* 0x0003e20000100800 */
[----:B------:R-:W-:-:S03]  /*2860*/  IMAD.HI.U32 R4, R9, R71, RZ ;  /* 0x0000004709047227 */ /* 0x000fc600078e00ff */
[----:B------:R2:W-:Y:S01]  /*2870*/  STL [R1+0x164], R2 ;  /* 0x0001640201007387 */ /* 0x0005e20000100800 */
[----:B------:R-:W-:Y:S02]  /*2880*/  IMAD.MOV R4, RZ, RZ, -R4 ;  /* 0x000000ffff047224 */ /* 0x000fe400078e0a04 */
[----:B0-----:R-:W-:Y:S01]  /*2890*/  VIADD R7, R0, 0x4b ;  /* 0x0000004b00077836 */ /* 0x001fe20000000000 */
[----:B------:R0:W-:Y:S01]  /*28a0*/  STL [R1+0xfec], R6 ;  /* 0x000fec0601007387 */ /* 0x0001e20000100800 */
[----:B------:R-:W-:Y:S02]  /*28b0*/  IMAD R71, R8, R4, R71 ;  /* 0x0000000408477224 */ /* 0x000fe400078e0247 */
[----:B-1----:R-:W-:Y:S01]  /*28c0*/  IMAD.HI.U32 R5, R9, R3, RZ ;  /* 0x0000000309057227 */ /* 0x002fe200078e00ff */
[----:B------:R1:W-:Y:S03]  /*28d0*/  STL [R1+0xfe8], R7 ;  /* 0x000fe80701007387 */ /* 0x0003e60000100800 */
[----:B------:R-:W-:-:S02]  /*28e0*/  IMAD.MOV R5, RZ, RZ, -R5 ;  /* 0x000000ffff057224 */ /* 0x000fc400078e0a05 */
[----:B--2---:R-:W-:Y:S01]  /*28f0*/  IMAD.HI.U32 R2, R9, R72, RZ ;  /* 0x0000004809027227 */ /* 0x004fe200078e00ff */
[----:B0-----:R-:W-:-:S03]  /*2900*/  IABS R6, R6 ;  /* 0x0000000600067213 */ /* 0x001fc60000000000 */
[----:B------:R-:W-:Y:S01]  /*2910*/  IMAD R5, R8, R5, R3 ;  /* 0x0000000508057224 */ /* 0x000fe200078e0203 */
[----:B------:R-:W-:Y:S01]  /*2920*/  IABS R3, R7 ;  /* 0x0000000700037213 */ /* 0x000fe20000000000 */
[----:B------:R-:W-:-:S03]  /*2930*/  IMAD.HI.U32 R12, R9, R6, RZ ;  /* 0x00000006090c7227 */ /* 0x000fc600078e00ff */
[----:B------:R0:W-:Y:S01]  /*2940*/  STL [R1+0x18c], R5 ;  /* 0x00018c0501007387 */ /* 0x0001e20000100800 */
[C---:B-1----:R-:W-:Y:S02]  /*2950*/  VIADD R7, R0.reuse, 0x4c ;  /* 0x0000004c00077836 */ /* 0x042fe40000000000 */
[----:B------:R-:W-:Y:S02]  /*2960*/  IMAD.MOV R12, RZ, RZ, -R12 ;  /* 0x000000ffff0c7224 */ /* 0x000fe400078e0a0c */
[----:B------:R-:W-:Y:S01]  /*2970*/  IMAD.MOV R2, RZ, RZ, -R2 ;  /* 0x000000ffff027224 */ /* 0x000fe200078e0a02 */
[----:B------:R1:W-:Y:S01]  /*2980*/  STL [R1+0x102c], R7 ;  /* 0x00102c0701007387 */ /* 0x0003e20000100800 */
[----:B------:R-:W-:Y:S02]  /*2990*/  VIADD R11, R0, 0x4e ;  /* 0x0000004e000b7836 */ /* 0x000fe40000000000 */
[----:B------:R-:W-:-:S04]  /*29a0*/  IMAD.HI.U32 R4, R9, R3, RZ ;  /* 0x0000000309047227 */ /* 0x000fc800078e00ff */
[----:B0-----:R-:W-:Y:S02]  /*29b0*/  VIADD R5, R0, 0x4d ;  /* 0x0000004d00057836 */ /* 0x001fe40000000000 */
[C---:B------:R-:W-:Y:S01]  /*29c0*/  IMAD R6, R8.reuse, R12, R6 ;  /* 0x0000000c08067224 */ /* 0x040fe200078e0206 */
[----:B-1----:R-:W-:Y:S01]  /*29d0*/  IABS R7, R7 ;  /* 0x0000000700077213 */ /* 0x002fe20000000000 */
[----:B------:R-:W-:Y:S01]  /*29e0*/  IMAD R72, R8, R2, R72 ;  /* 0x0000000208487224 */ /* 0x000fe200078e0248 */
[----:B------:R0:W-:Y:S01]  /*29f0*/  STL [R1+0x101c], R5 ;  /* 0x00101c0501007387 */ /* 0x0001e20000100800 */
[----:B------:R-:W-:Y:S01]  /*2a00*/  IABS R2, R11 ;  /* 0x0000000b00027213 */ /* 0x000fe20000000000 */
[----:B------:R-:W-:Y:S02]  /*2a10*/  IMAD.MOV R4, RZ, RZ, -R4 ;  /* 0x000000ffff047224 */ /* 0x000fe400078e0a04 */
[----:B------:R-:W-:Y:S01]  /*2a20*/  STL [R1+0x1034], R11 ;  /* 0x0010340b01007387 */ /* 0x000fe20000100800 */
[----:B------:R-:W-:-:S03]  /*2a30*/  IMAD.HI.U32 R12, R9, R7, RZ ;  /* 0x00000007090c7227 */ /* 0x000fc600078e00ff */
[----:B------:R1:W-:Y:S01]  /*2a40*/  STL [R1+0x198], R6 ;  /* 0x0001980601007387 */ /* 0x0003e20000100800 */
[----:B------:R-:W-:Y:S01]  /*2a50*/  IMAD R3, R8, R4, R3 ;  /* 0x0000000408037224 */ /* 0x000fe200078e0203 */
[----:B0-----:R-:W-:Y:S01]  /*2a60*/  IABS R5, R5 ;  /* 0x0000000500057213 */ /* 0x001fe20000000000 */
[----:B------:R-:W-:-:S03]  /*2a70*/  IMAD.HI.U32 R4, R9, R2, RZ ;  /* 0x0000000209047227 */ /* 0x000fc600078e00ff */
[----:B------:R0:W-:Y:S01]  /*2a80*/  STL [R1+0x2b0], R3 ;  /* 0x0002b00301007387 */ /* 0x0001e20000100800 */
[C---:B------:R-:W-:Y:S02]  /*2a90*/  VIADD R13, R0.reuse, 0x4f ;  /* 0x0000004f000d7836 */ /* 0x040fe40000000000 */
[----:B------:R-:W-:Y:S02]  /*2aa0*/  IMAD.MOV R12, RZ, RZ, -R12 ;  /* 0x000000ffff0c7224 */ /* 0x000fe400078e0a0c */
[----:B-1----:R-:W-:Y:S01]  /*2ab0*/  IMAD.HI.U32 R6, R9, R5, RZ ;  /* 0x0000000509067227 */ /* 0x002fe200078e00ff */
[----:B------:R-:W-:Y:S03]  /*2ac0*/  STL [R1+0x1004], R13 ;  /* 0x0010040d01007387 */ /* 0x000fe60000100800 */
[----:B------:R-:W-:Y:S01]  /*2ad0*/  VIADD R11, R0, 0x50 ;  /* 0x00000050000b7836 */ /* 0x000fe20000000000 */
[----:B0-----:R-:W-:Y:S01]  /*2ae0*/  IABS R3, R13 ;  /* 0x0000000d00037213 */ /* 0x001fe20000000000 */
[----:B------:R-:W-:-:S02]  /*2af0*/  IMAD.MOV R6, RZ, RZ, -R6 ;  /* 0x000000ffff067224 */ /* 0x000fc400078e0a06 */
[----:B------:R-:W-:Y:S01]  /*2b00*/  IMAD.MOV R4, RZ, RZ, -R4 ;  /* 0x000000ffff047224 */ /* 0x000fe200078e0a04 */
[----:B------:R0:W-:Y:S01]  /*2b10*/  STL [R1+0x1000], R11 ;  /* 0x0010000b01007387 */ /* 0x0001e20000100800 */
[C---:B------:R-:W-:Y:S01]  /*2b20*/  IMAD R7, R8.reuse, R12, R7 ;  /* 0x0000000c08077224 */ /* 0x040fe200078e0207 */
[----:B------:R-:W-:Y:S01]  /*2b30*/  IABS R73, R11 ;  /* 0x0000000b00497213 */ /* 0x000fe20000000000 */
        /* <DEDUP_REMOVED lines=9> */
[C---:B------:R-:W-:Y:S01]  /*2bd0*/  VIADD R31, R0.reuse, 0xc1 ;  /* 0x000000c1001f7836 */ /* 0x040fe20000000000 */
[----:B------:R-:W-:Y:S01]  /*2be0*/  IABS R74, R11 ;  /* 0x0000000b004a7213 */ /* 0x000fe20000000000 */
[----:B-1----:R-:W-:Y:S01]  /*2bf0*/  VIADD R7, R0, 0x53 ;  /* 0x0000005300077836 */ /* 0x002fe20000000000 */
[----:B------:R-:W-:Y:S01]  /*2c00*/  STL [R1+0x1010], R11 ;  /* 0x0010100b01007387 */ /* 0x000fe20000100800 */
[----:B------:R-:W-:Y:S01]  /*2c10*/  IABS R58, R32 ;  /* 0x00000020003a7213 */ /* 0x000fe20000000000 */
[C---:B--2---:R-:W-:Y:S01]  /*2c20*/  IMAD.HI.U32 R5, R9.reuse, R3, RZ ;  /* 0x0000000309057227 */ /* 0x044fe200078e00ff */
[----:B------:R-:W-:Y:S01]  /*2c30*/  IABS R59, R31 ;  /* 0x0000001f003b7213 */ /* 0x000fe20000000000 */
[----:B------:R1:W-:Y:S01]  /*2c40*/  STL [R1+0x1018], R6 ;  /* 0x0010180601007387 */ /* 0x0003e20000100800 */
[----:B------:R-:W-:Y:S01]  /*2c50*/  IABS R4, R7 ;  /* 0x0000000700047213 */ /* 0x000fe20000000000 */
[----:B0-----:R-:W-:-:S02]  /*2c60*/  IMAD.HI.U32 R2, R9, R73, RZ ;  /* 0x0000004909027227 */ /* 0x001fc400078e00ff */
[----:B------:R0:W-:Y:S02]  /*2c70*/  STL [R1+0x1028], R7 ;  /* 0x0010280701007387 */ /* 0x0001e40000100800 */
[----:B------:R-:W-:Y:S02]  /*2c80*/  IMAD.MOV R5, RZ, RZ, -R5 ;  /* 0x000000ffff057224 */ /* 0x000fe400078e0a05 */
[----:B------:R-:W-:Y:S01]  /*2c90*/  IMAD.MOV R2, RZ, RZ, -R2 ;  /* 0x000000ffff027224 */ /* 0x000fe200078e0a02 */
[----:B-1----:R-:W-:Y:S01]  /*2ca0*/  IABS R6, R6 ;  /* 0x0000000600067213 */ /* 0x002fe20000000000 */
[----:B------:R-:W-:Y:S02]  /*2cb0*/  IMAD R3, R8, R5, R3 ;  /* 0x0000000508037224 */ /* 0x000fe400078e0203 */
[----:B------:R-:W-:Y:S02]  /*2cc0*/  VIADD R11, R0, 0x55 ;  /* 0x00000055000b7836 */ /* 0x000fe40000000000 */
[C---:B0-----:R-:W-:Y:S01]  /*2cd0*/  IMAD.HI.U32 R7, R9.reuse, R6, RZ ;  /* 0x0000000609077227 */ /* 0x041fe200078e00ff */
[----:B------:R0:W-:Y:S03]  /*2ce0*/  STL [R1+0x514], R3 ;  /* 0x0005140301007387 */ /* 0x0001e60000100800 */
[----:B------:R-:W-:Y:S01]  /*2cf0*/  IMAD.MOV R7, RZ, RZ, -R7 ;  /* 0x000000ffff077224 */ /* 0x000fe200078e0a07 */
[----:B------:R1:W-:Y:S01]  /*2d00*/  STL [R1+0x1068], R12 ;  /* 0x0010680c01007387 */ /* 0x0003e20000100800 */
[C---:B------:R-:W-:Y:S01]  /*2d10*/  IMAD R73, R8.reuse, R2, R73 ;  /* 0x0000000208497224 */ /* 0x040fe200078e0249 */
[----:B------:R-:W-:Y:S01]  /*2d20*/  IABS R2, R12 ;  /* 0x0000000c00027213 */ /* 0x000fe20000000000 */
[----:B------:R-:W-:Y:S01]  /*2d30*/  IMAD.HI.U32 R5, R9, R4, RZ ;  /* 0x0000000409057227 */ /* 0x000fe200078e00ff */
[----:B------:R-:W-:Y:S03]  /*2d40*/  STL [R1+0x1060], R11 ;  /* 0x0010600b01007387 */ /* 0x000fe60000100800 */
[----:B------:R-:W-:-:S02]  /*2d50*/  IMAD R6, R8, R7, R6 ;  /* 0x0000000708067224 */ /* 0x000fc400078e0206 */
[----:B0-----:R-:W-:-:S03]  /*2d60*/  IMAD.HI.U32 R3, R9, R74, RZ ;  /* 0x0000004a09037227 */ /* 0x001fc600078e00ff */
[----:B------:R0:W-:Y:S01]  /*2d70*/  STL [R1+0x51c], R6 ;  /* 0x00051c0601007387 */ /* 0x0001e20000100800 */
[----:B------:R-:W-:Y:S02]  /*2d80*/  IMAD.MOV R5, RZ, RZ, -R5 ;  /* 0x000000ffff057224 */ /* 0x000fe400078e0a05 */
[----:B------:R-:W-:Y:S02]  /*2d90*/  IMAD.MOV R3, RZ, RZ, -R3 ;  /* 0x000000ffff037224 */ /* 0x000fe400078e0a03 */
[----:B------:R-:W-:Y:S02]  /*2da0*/  IMAD R4, R8, R5, R4 ;  /* 0x0000000508047224 */ /* 0x000fe400078e0204 */
[----:B-1----:R-:W-:Y:S02]  /*2db0*/  VIADD R12, R0, 0x56 ;  /* 0x00000056000c7836 */ /* 0x002fe40000000000 */
[----:B------:R-:W-:Y:S01]  /*2dc0*/  IMAD R74, R8, R3, R74 ;  /* 0x00000003084a7224 */ /* 0x000fe200078e024a */
[----:B------:R-:W-:Y:S01]  /*2dd0*/  IABS R3, R11 ;  /* 0x0000000b00037213 */ /* 0x000fe20000000000 */
[----:B0-----:R-:W-:Y:S01]  /*2de0*/  IMAD.HI.U32 R6, R9, R2, RZ ;  /* 0x0000000209067227 */ /* 0x001fe200078e00ff */
[----:B------:R0:W-:Y:S01]  /*2df0*/  STL [R1+0x520], R4 ;  /* 0x0005200401007387 */ /* 0x0001e20000100800 */
[----:B------:R-:W-:-:S02]  /*2e00*/  IABS R5, R12 ;  /* 0x0000000c00057213 */ /* 0x000fc40000000000 */
[C---:B------:R-:W-:Y:S01]  /*2e10*/  VIADD R7, R0.reuse, 0x57 ;  /* 0x0000005700077836 */ /* 0x040fe20000000000 */
[----:B------:R1:W-:Y:S01]  /*2e20*/  STL [R1+0x1038], R12 ;  /* 0x0010380c01007387 */ /* 0x0003e20000100800 */
[----:B------:R-:W-:Y:S02]  /*2e30*/  IMAD.MOV R6, RZ, RZ, -R6 ;  /* 0x000000ffff067224 */ /* 0x000fe400078e0a06 */
[----:B------:R-:W-:Y:S01]  /*2e40*/  VIADD R11, R0, 0x58 ;  /* 0x00000058000b7836 */ /* 0x000fe20000000000 */
[----:B------:R2:W-:Y:S01]  /*2e50*/  STL [R1+0x1040], R7 ;  /* 0x0010400701007387 */ /* 0x0005e20000100800 */
[----:B------:R-:W-:Y:S02]  /*2e60*/  IMAD R6, R8, R6, R2 ;  /* 0x0000000608067224 */ /* 0x000fe400078e0202 */
[----:B0-----:R-:W-:Y:S01]  /*2e70*/  IMAD.HI.U32 R4, R9, R3, RZ ;  /* 0x0000000309047227 */ /* 0x001fe200078e00ff */
[----:B------:R0:W-:Y:S01]  /*2e80*/  STL [R1+0x104c], R11 ;  /* 0x00104c0b01007387 */ /* 0x0001e20000100800 */
[----:B------:R-:W-:-:S02]  /*2e90*/  IABS R75, R11 ;  /* 0x0000000b004b7213 */ /* 0x000fc40000000000 */
[----:B------:R-:W-:Y:S01]  /*2ea0*/  IMAD.MOV R4, RZ, RZ, -R4 ;  /* 0x000000ffff047224 */ /* 0x000fe200078e0a04 */
[----:B------:R3:W-:Y:S01]  /*2eb0*/  STL [R1+0x53c], R6 ;  /* 0x00053c0601007387 */ /* 0x0007e20000100800 */
[----:B-1----:R-:W-:Y:S01]  /*2ec0*/  VIADD R12, R0, 0x5c ;  /* 0x0000005c000c7836 */ /* 0x002fe20000000000 */
[----:B--2---:R-:W-:Y:S01]  /*2ed0*/  IABS R7, R7 ;  /* 0x0000000700077213 */ /* 0x004fe20000000000 */
[----:B------:R-:W-:Y:S02]  /*2ee0*/  IMAD R4, R8, R4, R3 ;  /* 0x0000000408047224 */ /* 0x000fe400078e0203 */
[C---:B------:R-:W-:Y:S02]  /*2ef0*/  VIADD R30, R0.reuse, 0xc8 ;  /* 0x000000c8001e7836 */ /* 0x040fe40000000000 */
[----:B------:R-:W-:Y:S01]  /*2f00*/  IMAD.MOV.U32 R2, RZ, RZ, R7 ;  /* 0x000000ffff027224 */ /* 0x000fe200078e0007 */
[----:B------:R1:W-:Y:S01]  /*2f10*/  STL [R1+0x544], R4 ;  /* 0x0005440401007387 */ /* 0x0003e20000100800 */
[----:B0-----:R-:W-:Y:S01]  /*2f20*/  VIADD R11, R0, 0x59 ;  /* 0x00000059000b7836 */ /* 0x001fe20000000000 */
[----:B------:R-:W-:Y:S01]  /*2f30*/  IABS R60, R30 ;  /* 0x0000001e003c7213 */ /* 0x000fe20000000000 */
[----:B---3--:R-:W-:-:S03]  /*2f40*/  IMAD.HI.U32 R6, R9, R5, RZ ;  /* 0x0000000509067227 */ /* 0x008fc600078e00ff */
[----:B------:R-:W-:Y:S01]  /*2f50*/  STL [R1+0x1058], R11 ;  /* 0x0010580b01007387 */ /* 0x000fe20000100800 */
[----:B------:R-:W-:Y:S01]  /*2f60*/  IMAD.MOV R6, RZ, RZ, -R6 ;  /* 0x000000ffff067224 */ /* 0x000fe200078e0a06 */
[----:B------:R-:W-:Y:S01]  /*2f70*/  IABS R80, R11 ;  /* 0x0000000b00507213 */ /* 0x000fe20000000000 */
[----:B------:R-:W-:-:S04]  /*2f80*/  IMAD.HI.U32 R3, R9, R2, RZ ;  /* 0x0000000209037227 */ /* 0x000fc800078e00ff */
[----:B------:R-:W-:Y:S02]  /*2f90*/  VIADD R7, R0, 0x5a ;  /* 0x0000005a00077836 */ /* 0x000fe40000000000 */
[C---:B------:R-:W-:Y:S02]  /*2fa0*/  IMAD R6, R8.reuse, R6, R5 ;  /* 0x0000000608067224 */ /* 0x040fe400078e0205 */
[----:B------:R-:W-:Y:S01]  /*2fb0*/  IMAD.MOV R3, RZ, RZ, -R3 ;  /* 0x000000ffff037224 */ /* 0x000fe200078e0a03 */
[----:B------:R0:W-:Y:S01]  /*2fc0*/  STL [R1+0x105c], R7 ;  /* 0x00105c0701007387 */ /* 0x0001e20000100800 */
[----:B------:R-:W-:Y:S01]  /*2fd0*/  IABS R5, R7 ;  /* 0x0000000700057213 */ /* 0x000fe20000000000 */
[----:B-1----:R-:W-:Y:S02]  /*2fe0*/  IMAD.HI.U32 R4, R9, R75, RZ ;  /* 0x0000004b09047227 */ /* 0x002fe400078e00ff */
[----:B------:R1:W-:Y:S02]  /*2ff0*/  STL [R1+0x54c], R6 ;  /* 0x00054c0601007387 */ /* 0x0003e40000100800 */
[----:B------:R-:W-:-:S02]  /*3000*/  IMAD R2, R8, R3, R2 ;  /* 0x0000000308027224 */ /* 0x000fc400078e0202 */
[----:B------:R-:W-:Y:S02]  /*3010*/  IMAD.MOV R4, RZ, RZ, -R4 ;  /* 0x000000ffff047224 */ /* 0x000fe400078e0a04 */
[C---:B0-----:R-:W-:Y:S01]  /*3020*/  IMAD.HI.U32 R7, R9.reuse, R80, RZ ;  /* 0x0000005009077227 */ /* 0x041fe200078e00ff */
[----:B------:R0:W-:Y:S03]  /*3030*/  STL [R1+0x554], R2 ;  /* 0x0005540201007387 */ /* 0x0001e60000100800 */
[C---:B-1----:R-:W-:Y:S02]  /*3040*/  VIADD R6, R0.reuse, 0x5b ;  /* 0x0000005b00067836 */ /* 0x042fe40000000000 */
[----:B------:R-:W-:Y:S02]  /*3050*/  VIADD R11, R0, 0x5d ;  /* 0x0000005d000b7836 */ /* 0x000fe40000000000 */
[----:B------:R-:W-:Y:S01]  /*3060*/  IMAD.MOV R7, RZ, RZ, -R7 ;  /* 0x000000ffff077224 */ /* 0x000fe200078e0a07 */
[----:B------:R1:W-:Y:S01]  /*3070*/  STL [R1+0x1030], R6 ;  /* 0x0010300601007387 */ /* 0x0003e20000100800 */
[C---:B------:R-:W-:Y:S01]  /*3080*/  IMAD R75, R8.reuse, R4, R75 ;  /* 0x00000004084b7224 */ /* 0x040fe200078e024b */
[----:B0-----:R-:W-:Y:S01]  /*3090*/  IABS R2, R6 ;  /* 0x0000000600027213 */ /* 0x001fe20000000000 */
[----:B------:R-:W-:Y:S01]  /*30a0*/  IMAD R80, R8, R7, R80 ;  /* 0x0000000708507224 */ /* 0x000fe200078e0250 */
[----:B------:R-:W-:Y:S01]  /*30b0*/  IABS R4, R12 ;  /* 0x0000000c00047213 */ /* 0x000fe20000000000 */
[----:B------:R0:W-:Y:S01]  /*30c0*/  STL [R1+0x10a4], R12 ;  /* 0x0010a40c01007387 */ /* 0x0001e20000100800 */
[----:B------:R-:W-:Y:S01]  /*30d0*/  IABS R3, R11 ;  /* 0x0000000b00037213 */ /* 0x000fe20000000000 */
[----:B------:R-:W-:-:S02]  /*30e0*/  IMAD.HI.U32 R7, R9, R2, RZ ;  /* 0x0000000209077227 */ /* 0x000fc400078e00ff */
[----:B------:R2:W-:Y:S02]  /*30f0*/  STL [R1+0x10a0], R11 ;  /* 0x0010a00b01007387 */ /* 0x0005e40000100800 */
[----:B-1----:R-:W-:-:S04]  /*3100*/  IMAD.HI.U32 R6, R9, R5, RZ ;  /* 0x0000000509067227 */ /* 0x002fc800078e00ff */
[----:B------:R-:W-:Y:S02]  /*3110*/  IMAD.MOV R6, RZ, RZ, -R6 ;  /* 0x000000ffff067224 */ /* 0x000fe400078e0a06 */
[----:B0-----:R-:W-:Y:S02]  /*3120*/  VIADD R12, R0, 0x5e ;  /* 0x0000005e000c7836 */ /* 0x001fe40000000000 */
[----:B------:R-:W-:Y:S02]  /*3130*/  IMAD R6, R8, R6, R5 ;  /* 0x0000000608067224 */ /* 0x000fe400078e0205 */
[----:B------:R-:W-:-:S03]  /*3140*/  IMAD.HI.U32 R5, R9, R4, RZ ;  /* 0x0000000409057227 */ /* 0x000fc600078e00ff */
[----:B------:R0:W-:Y:S01]  /*3150*/  STL [R1+0x560], R6 ;  /* 0x0005600601007387 */ /* 0x0001e20000100800 */
[----:B------:R-:W-:Y:S02]  /*3160*/  IMAD.MOV R7, RZ, RZ, -R7 ;  /* 0x000000ffff077224 */ /* 0x000fe400078e0a07 */
[----:B--2---:R-:W-:Y:S01]  /*3170*/  VIADD R11, R0, 0x5f ;  /* 0x0000005f000b7836 */ /* 0x004fe20000000000 */
[----:B------:R1:W-:Y:S01]  /*3180*/  STL [R1+0x1078], R12 ;  /* 0x0010780c01007387 */ /* 0x0003e20000100800 */
[----:B------:R-:W-:Y:S02]  /*3190*/  IMAD.MOV R5, RZ, RZ, -R5 ;  /* 0x000000ffff057224 */ /* 0x000fe400078e0a05 */
[----:B------:R-:W-:Y:S01]  /*31a0*/  IMAD R13, R8, R7, R2 ;  /* 0x00000007080d7224 */ /* 0x000fe200078e0202 */
[----:B------:R2:W-:Y:S01]  /*31b0*/  STL [R1+0x107c], R11 ;  /* 0x00107c0b01007387 */ /* 0x0005e20000100800 */
[----:B------:R-:W-:Y:S01]  /*31c0*/  IABS R7, R11 ;  /* 0x0000000b00077213 */ /* 0x000fe20000000000 */
[----:B0-----:R-:W-:-:S02]  /*31d0*/  IMAD.HI.U32 R6, R9, R3, RZ ;  /* 0x0000000309067227 */ /* 0x001fc400078e00ff */
[----:B------:R-:W-:Y:S02]  /*31e0*/  STL [R1+0x55c], R13 ;  /* 0x00055c0d01007387 */ /* 0x000fe40000100800 */
[----:B------:R-:W-:Y:S01]  /*31f0*/  IMAD.MOV R6, RZ, RZ, -R6 ;  /* 0x000000ffff067224 */ /* 0x000fe200078e0a06 */
[----:B-1----:R-:W-:Y:S01]  /*3200*/  IABS R12, R12 ;  /* 0x0000000c000c7213 */ /* 0x002fe20000000000 */
[----:B------:R-:W-:Y:S02]  /*3210*/  VIADD R29, R0, 0xc9 ;  /* 0x000000c9001d7836 */ /* 0x000fe40000000000 */
[C---:B--2---:R-:W-:Y:S02]  /*3220*/  IMAD R11, R8.reuse, R5, R4 ;  /* 0x00000005080b7224 */ /* 0x044fe400078e0204 */
[----:B------:R-:W-:Y:S01]  /*3230*/  IMAD R5, R8, R6, R3 ;  /* 0x0000000608057224 */ /* 0x000fe200078e0203 */
[----:B------:R-:W-:Y:S01]  /*3240*/  IABS R61, R29 ;  /* 0x0000001d003d7213 */ /* 0x000fe20000000000 */
[----:B------:R-:W-:Y:S01]  /*3250*/  IMAD.MOV.U32 R2, RZ, RZ, R12 ;  /* 0x000000ffff027224 */ /* 0x000fe200078e000c */
[----:B------:R0:W-:Y:S01]  /*3260*/  STL [R1+0x580], R11 ;  /* 0x0005800b01007387 */ /* 0x0001e20000100800 */
[----:B------:R-:W-:-:S02]  /*3270*/  VIADD R4, R0, 0x60 ;  /* 0x0000006000047836 */ /* 0x000fc40000000000 */
[----:B------:R-:W-:Y:S01]  /*3280*/  IMAD.HI.U32 R6, R9, R2, RZ ;  /* 0x0000000209067227 */ /* 0x000fe200078e00ff */
[----:B------:R1:W-:Y:S02]  /*3290*/  STL [R1+0x57c], R5 ;  /* 0x00057c0501007387 */ /* 0x0003e40000100800 */
[----:B------:R-:W-:Y:S01]  /*32a0*/  IABS R76, R4 ;  /* 0x00000004004c7213 */ /* 0x000fe20000000000 */
[----:B------:R-:W-:Y:S01]  /*32b0*/  IMAD.MOV.U32 R3, RZ, RZ, R7 ;  /* 0x000000ffff037224 */ /* 0x000fe200078e0007 */
[----:B------:R2:W-:Y:S01]  /*32c0*/  STL [R1+0x1050], R4 ;  /* 0x0010500401007387 */ /* 0x0005e20000100800 */
[----:B------:R-:W-:Y:S02]  /*32d0*/  IMAD.MOV R6, RZ, RZ, -R6 ;  /* 0x000000ffff067224 */ /* 0x000fe400078e0a06 */
[----:B0-----:R-:W-:Y:S02]  /*32e0*/  VIADD R11, R0, 0x61 ;  /* 0x00000061000b7836 */ /* 0x001fe40000000000 */
[----:B------:R-:W-:-:S02]  /*32f0*/  IMAD R6, R8, R6, R2 ;  /* 0x0000000608067224 */ /* 0x000fc400078e0202 */
[C---:B-1----:R-:W-:Y:S01]  /*3300*/  VIADD R5, R0.reuse, 0x62 ;  /* 0x0000006200057836 */ /* 0x042fe20000000000 */
[----:B------:R0:W-:Y:S01]  /*3310*/  STL [R1+0x1090], R11 ;  /* 0x0010900b01007387 */ /* 0x0001e20000100800 */
[----:B------:R-:W-:Y:S01]  /*3320*/  IABS R77, R11 ;  /* 0x0000000b004d7213 */ /* 0x000fe20000000000 */
[----:B--2---:R-:W-:Y:S02]  /*3330*/  IMAD.HI.U32 R4, R9, R3, RZ ;  /* 0x0000000309047227 */ /* 0x004fe400078e00ff */
[----:B------:R1:W-:Y:S02]  /*3340*/  STL [R1+0x109c], R5 ;  /* 0x00109c0501007387 */ /* 0x0003e40000100800 */
[----:B------:R-:W-:Y:S02]  /*3350*/  IMAD.MOV R4, RZ, RZ, -R4 ;  /* 0x000000ffff047224 */ /* 0x000fe400078e0a04 */
[----:B------:R2:W-:Y:S01]  /*3360*/  STL [R1+0x58c], R6 ;  /* 0x00058c0601007387 */ /* 0x0005e20000100800 */
[----:B------:R-:W-:-:S02]  /*3370*/  VIADD R7, R0, 0x64 ;  /* 0x0000006400077836 */ /* 0x000fc40000000000 */
[----:B------:R-:W-:Y:S02]  /*3380*/  IMAD R3, R8, R4, R3 ;  /* 0x0000000408037224 */ /* 0x000fe400078e0203 */
[C---:B0-----:R-:W-:Y:S01]  /*3390*/  VIADD R11, R0.reuse, 0x63 ;  /* 0x00000063000b7836 */ /* 0x041fe20000000000 */
[----:B-1----:R-:W-:Y:S01]  /*33a0*/  IABS R5, R5 ;  /* 0x0000000500057213 */ /* 0x002fe20000000000 */
[C---:B------:R-:W-:Y:S01]  /*33b0*/  VIADD R12, R0.reuse, 0x66 ;  /* 0x00000066000c7836 */ /* 0x040fe20000000000 */
[----:B------:R0:W-:Y:S01]  /*33c0*/  STL [R1+0x594], R3 ;  /* 0x0005940301007387 */ /* 0x0001e20000100800 */
[----:B------:R-:W-:Y:S02]  /*33d0*/  VIADD R28, R0, 0xd0 ;  /* 0x000000d0001c7836 */ /* 0x000fe40000000000 */
[----:B------:R-:W-:Y:S01]  /*33e0*/  IMAD.MOV.U32 R2, RZ, RZ, R5 ;  /* 0x000000ffff027224 */ /* 0x000fe200078e0005 */
[----:B------:R-:W-:Y:S01]  /*33f0*/  STL [R1+0x1070], R11 ;  /* 0x0010700b01007387 */ /* 0x000fe20000100800 */
[----:B------:R-:W-:Y:S01]  /*3400*/  IMAD.HI.U32 R5, R9, R76, RZ ;  /* 0x0000004c09057227 */ /* 0x000fe200078e00ff */
[----:B------:R-:W-:-:S02]  /*3410*/  IABS R50, R28 ;  /* 0x0000001c00327213 */ /* 0x000fc40000000000 */
[----:B------:R1:W-:Y:S01]  /*3420*/  STL [R1+0x10dc], R7 ;  /* 0x0010dc0701007387 */ /* 0x0003e20000100800 */
[----:B--2---:R-:W-:Y:S01]  /*3430*/  IMAD.HI.U32 R6, R9, R77, RZ ;  /* 0x0000004d09067227 */ /* 0x004fe200078e00ff */
[----:B0-----:R-:W-:-:S03]  /*3440*/  IABS R3, R11 ;  /* 0x0000000b00037213 */ /* 0x001fc60000000000 */
[----:B------:R-:W-:-:S04]  /*3450*/  IMAD.HI.U32 R4, R9, R2, RZ ;  /* 0x0000000209047227 */ /* 0x000fc800078e00ff */
[----:B------:R-:W-:Y:S02]  /*3460*/  IMAD.MOV R5, RZ, RZ, -R5 ;  /* 0x000000ffff057224 */ /* 0x000fe400078e0a05 */
[----:B------:R-:W-:Y:S02]  /*3470*/  IMAD.MOV R6, RZ, RZ, -R6 ;  /* 0x000000ffff067224 */ /* 0x000fe400078e0a06 */
[----:B------:R-:W-:Y:S02]  /*3480*/  IMAD.MOV R4, RZ, RZ, -R4 ;  /* 0x000000ffff047224 */ /* 0x000fe400078e0a04 */
[C---:B------:R-:W-:Y:S01]  /*3490*/  IMAD R76, R8.reuse, R5, R76 ;  /* 0x00000005084c7224 */ /* 0x040fe200078e024c */
[----:B------:R-:W-:Y:S01]  /*34a0*/  IABS R5, R7 ;  /* 0x0000000700057213 */ /* 0x000fe20000000000 */
[C---:B------:R-:W-:Y:S02]  /*34b0*/  IMAD R77, R8.reuse, R6, R77 ;  /* 0x00000006084d7224 */ /* 0x040fe400078e024d */
[----:B------:R-:W-:-:S02]  /*34c0*/  IMAD R2, R8, R4, R2 ;  /* 0x0000000408027224 */ /* 0x000fc400078e0202 */
[C---:B------:R-:W-:Y:S02]  /*34d0*/  VIADD R6, R0.reuse, 0x65 ;  /* 0x0000006500067836 */ /* 0x040fe40000000000 */
[C---:B-1----:R-:W-:Y:S01]  /*34e0*/  IMAD.HI.U32 R7, R9.reuse, R3, RZ ;  /* 0x0000000309077227 */ /* 0x042fe200078e00ff */
[----:B------:R-:W-:Y:S03]  /*34f0*/  STL [R1+0x59c], R2 ;  /* 0x00059c0201007387 */ /* 0x000fe60000100800 */
[----:B------:R-:W-:Y:S01]  /*3500*/  IMAD.MOV.U32 R4, RZ, RZ, R5 ;  /* 0x000000ffff047224 */ /* 0x000fe200078e0005 */
[----:B------:R0:W-:Y:S01]  /*3510*/  STL [R1+0x10b0], R6 ;  /* 0x0010b00601007387 */ /* 0x0001e20000100800 */
[----:B------:R-:W-:Y:S02]  /*3520*/  IMAD.MOV R7, RZ, RZ, -R7 ;  /* 0x000000ffff077224 */ /* 0x000fe400078e0a07 */
[----:B------:R-:W-:Y:S01]  /*3530*/  IMAD.HI.U32 R5, R9, R4, RZ ;  /* 0x0000000409057227 */ /* 0x000fe200078e00ff */
[----:B------:R1:W-:Y:S03]  /*3540*/  STL [R1+0x10b4], R12 ;  /* 0x0010b40c01007387 */ /* 0x0003e60000100800 */
[----:B------:R-:W-:-:S02]  /*3550*/  VIADD R11, R0, 0x67 ;  /* 0x00000067000b7836 */ /* 0x000fc40000000000 */
[----:B------:R-:W-:Y:S01]  /*3560*/  IMAD R7, R8, R7, R3 ;  /* 0x0000000708077224 */ /* 0x000fe200078e0203 */
[----:B0-----:R-:W-:Y:S01]  /*3570*/  IABS R6, R6 ;  /* 0x0000000600067213 */ /* 0x001fe20000000000 */
[----:B------:R-:W-:Y:S01]  /*3580*/  IMAD.MOV R5, RZ, RZ, -R5 ;  /* 0x000000ffff057224 */ /* 0x000fe200078e0a05 */
[----:B------:R-:W-:Y:S01]  /*3590*/  STL [R1+0x10bc], R11 ;  /* 0x0010bc0b01007387 */ /* 0x000fe20000100800 */
[----:B------:R-:W-:Y:S01]  /*35a0*/  IABS R2, R11 ;  /* 0x0000000b00027213 */ /* 0x000fe20000000000 */
[----:B------:R-:W-:Y:S01]  /*35b0*/  VIADD R27, R0, 0xd1 ;  /* 0x000000d1001b7836 */ /* 0x000fe20000000000 */
[----:B-1----:R-:W-:Y:S01]  /*35c0*/  IABS R12, R12 ;  /* 0x0000000c000c7213 */ /* 0x002fe20000000000 */
[----:B------:R0:W-:Y:S01]  /*35d0*/  STL [R1+0x5b4], R7 ;  /* 0x0005b40701007387 */ /* 0x0001e20000100800 */
[----:B------:R-:W-:Y:S02]  /*35e0*/  IMAD R5, R8, R5, R4 ;  /* 0x0000000508057224 */ /* 0x000fe400078e0204 */
[----:B------:R-:W-:-:S02]  /*35f0*/  IMAD R81, R38, 0x80, R22 ;  /* 0x0000008026517824 */ /* 0x000fc400078e0216 */
[----:B------:R-:W-:Y:S01]  /*3600*/  IMAD.MOV.U32 R3, RZ, RZ, R12 ;  /* 0x000000ffff037224 */ /* 0x000fe200078e000c */
[----:B------:R1:W-:Y:S01]  /*3610*/  STL [R1+0x5c0], R5 ;  /* 0x0005c00501007387 */ /* 0x0003e20000100800 */
[----:B------:R-:W-:Y:S01]  /*3620*/  VIADD R12, R0, 0x68 ;  /* 0x00000068000c7836 */ /* 0x000fe20000000000 */
[----:B------:R-:W-:Y:S01]  /*3630*/  IABS R39, R81 ;  /* 0x0000005100277213 */ /* 0x000fe20000000000 */
[----:B------:R-:W-:Y:S01]  /*3640*/  IMAD.HI.U32 R4, R9, R3, RZ ;  /* 0x0000000309047227 */ /* 0x000fe200078e00ff */
[----:B------:R-:W-:Y:S02]  /*3650*/  ISETP.GE.AND P2, PT, R81, RZ, PT ;  /* 0x000000ff5100720c */ /* 0x000fe40003f46270 */
[----:B------:R-:W-:Y:S01]  /*3660*/  STL [R1+0x1088], R12 ;  /* 0x0010880c01007387 */ /* 0x000fe20000100800 */
[----:B0-----:R-:W-:Y:S01]  /*3670*/  IMAD.HI.U32 R7, R9, R6, RZ ;  /* 0x0000000609077227 */ /* 0x001fe200078e00ff */
[----:B------:R-:W-:-:S03]  /*3680*/  IABS R78, R12 ;  /* 0x0000000c004e7213 */ /* 0x000fc60000000000 */
[----:B------:R-:W-:Y:S02]  /*3690*/  IMAD.MOV R7, RZ, RZ, -R7 ;  /* 0x000000ffff077224 */ /* 0x000fe400078e0a07 */
[----:B-1----:R-:W-:-:S04]  /*36a0*/  IMAD.HI.U32 R5, R9, R2, RZ ;  /* 0x0000000209057227 */ /* 0x002fc800078e00ff */
[----:B------:R-:W-:Y:S02]  /*36b0*/  IMAD.MOV R4, RZ, RZ, -R4 ;  /* 0x000000ffff047224 */ /* 0x000fe400078e0a04 */
[----:B------:R-:W-:Y:S02]  /*36c0*/  VIADD R11, R0, 0x69 ;  /* 0x00000069000b7836 */ /* 0x000fe40000000000 */
[C---:B------:R-:W-:Y:S02]  /*36d0*/  IMAD R6, R8.reuse, R7, R6 ;  /* 0x0000000708067224 */ /* 0x040fe400078e0206 */
[----:B------:R-:W-:Y:S01]  /*36e0*/  IMAD.MOV R5, RZ, RZ, -R5 ;  /* 0x000000ffff057224 */ /* 0x000fe200078e0a05 */
[----:B------:R-:W-:Y:S01]  /*36f0*/  STL [R1+0x10cc], R11 ;  /* 0x0010cc0b01007387 */ /* 0x000fe20000100800 */
[C---:B------:R-:W-:Y:S01]  /*3700*/  IMAD R3, R8.reuse, R4, R3 ;  /* 0x0000000408037224 */ /* 0x040fe200078e0203 */
[----:B------:R-:W-:Y:S01]  /*3710*/  IABS R79, R11 ;  /* 0x0000000b004f7213 */ /* 0x000fe20000000000 */
[----:B------:R-:W-:Y:S01]  /*3720*/  IMAD R2, R8, R5, R2 ;  /* 0x0000000508027224 */ /* 0x000fe200078e0202 */
[----:B------:R0:W-:Y:S01]  /*3730*/  STL [R1+0x5bc], R6 ;  /* 0x0005bc0601007387 */ /* 0x0001e20000100800 */
[----:B------:R-:W-:-:S02]  /*3740*/  VIADD R4, R0, 0x6a ;  /* 0x0000006a00047836 */ /* 0x000fc40000000000 */
[C---:B------:R-:W-:Y:S01]  /*3750*/  IMAD.HI.U32 R5, R9.reuse, R79, RZ ;  /* 0x0000004f09057227 */ /* 0x040fe200078e00ff */
[----:B------:R1:W-:Y:S03]  /*3760*/  STL [R1+0x5d0], R3 ;  /* 0x0005d00301007387 */ /* 0x0003e60000100800 */
[C---:B------:R-:W-:Y:S01]  /*3770*/  VIADD R7, R0.reuse, 0x6c ;  /* 0x0000006c00077836 */ /* 0x040fe20000000000 */
[----:B------:R2:W-:Y:S01]  /*3780*/  STL [R1+0x5cc], R2 ;  /* 0x0005cc0201007387 */ /* 0x0005e20000100800 */
[----:B------:R-:W-:Y:S02]  /*3790*/  IMAD.MOV R5, RZ, RZ, -R5 ;  /* 0x000000ffff057224 */ /* 0x000fe400078e0a05 */
[----:B0-----:R-:W-:Y:S01]  /*37a0*/  IMAD.HI.U32 R6, R9, R78, RZ ;  /* 0x0000004e09067227 */ /* 0x001fe200078e00ff */
[----:B------:R0:W-:Y:S03]  /*37b0*/  STL [R1+0x10ac], R4 ;  /* 0x0010ac0401007387 */ /* 0x0001e60000100800 */
[----:B-1----:R-:W-:-:S02]  /*37c0*/  VIADD R3, R0, 0x6b ;  /* 0x0000006b00037836 */ /* 0x002fc40000000000 */
[----:B------:R-:W-:Y:S01]  /*37d0*/  IMAD R79, R8, R5, R79 ;  /* 0x00000005084f7224 */ /* 0x000fe200078e024f */
[----:B--2---:R-:W-:Y:S01]  /*37e0*/  IABS R2, R7 ;  /* 0x0000000700027213 */ /* 0x004fe20000000000 */
[----:B------:R-:W-:Y:S01]  /*37f0*/  IMAD.MOV R6, RZ, RZ, -R6 ;  /* 0x000000ffff067224 */ /* 0x000fe200078e0a06 */
[----:B------:R1:W-:Y:S01]  /*3800*/  STL [R1+0x10a8], R3 ;  /* 0x0010a80301007387 */ /* 0x0003e20000100800 */
[----:B------:R-:W-:Y:S01]  /*3810*/  VIADD R12, R0, 0x6d ;  /* 0x0000006d000c7836 */ /* 0x000fe20000000000 */
[----:B0-----:R-:W-:Y:S01]  /*3820*/  IABS R4, R4 ;  /* 0x0000000400047213 */ /* 0x001fe20000000000 */
[----:B------:R-:W-:Y:S01]  /*3830*/  IMAD R78, R8, R6, R78 ;  /* 0x00000006084e7224 */ /* 0x000fe200078e024e */
[----:B------:R0:W-:Y:S01]  /*3840*/  STL [R1+0x1118], R7 ;  /* 0x0011180701007387 */ /* 0x0001e20000100800 */
[----:B------:R-:W-:Y:S02]  /*3850*/  VIADD R11, R0, 0x6e ;  /* 0x0000006e000b7836 */ /* 0x000fe40000000000 */
[----:B------:R-:W-:Y:S01]  /*3860*/  IMAD.HI.U32 R6, R9, R2, RZ ;  /* 0x0000000209067227 */ /* 0x000fe200078e00ff */
[----:B------:R2:W-:Y:S01]  /*3870*/  STL [R1+0x10ec], R12 ;  /* 0x0010ec0c01007387 */ /* 0x0005e20000100800 */
[----:B-1----:R-:W-:-:S02]  /*3880*/  IABS R3, R3 ;  /* 0x0000000300037213 */ /* 0x002fc40000000000 */
[----:B------:R-:W-:Y:S01]  /*3890*/  IMAD.MOV R6, RZ, RZ, -R6 ;  /* 0x000000ffff067224 */ /* 0x000fe200078e0a06 */
[----:B------:R1:W-:Y:S01]  /*38a0*/  STL [R1+0x10f4], R11 ;  /* 0x0010f40b01007387 */ /* 0x0003e20000100800 */
[----:B------:R-:W-:Y:S02]  /*38b0*/  VIADD R26, R0, 0xd8 ;  /* 0x000000d8001a7836 */ /* 0x000fe40000000000 */
[----:B0-----:R-:W-:Y:S01]  /*38c0*/  IMAD.HI.U32 R7, R9, R4, RZ ;  /* 0x0000000409077227 */ /* 0x001fe200078e00ff */
[----:B--2---:R-:W-:-:S03]  /*38d0*/  IABS R12, R12 ;  /* 0x0000000c000c7213 */ /* 0x004fc60000000000 */
[----:B------:R-:W-:-:S04]  /*38e0*/  IMAD.HI.U32 R5, R9, R3, RZ ;  /* 0x0000000309057227 */ /* 0x000fc800078e00ff */
[----:B------:R-:W-:Y:S02]  /*38f0*/  IMAD.MOV R7, RZ, RZ, -R7 ;  /* 0x000000ffff077224 */ /* 0x000fe400078e0a07 */
[----:B------:R-:W-:Y:S02]  /*3900*/  IMAD.MOV R5, RZ, RZ, -R5 ;  /* 0x000000ffff057224 */ /* 0x000fe400078e0a05 */
[C---:B------:R-:W-:Y:S01]  /*3910*/  IMAD R13, R8.reuse, R7, R4 ;  /* 0x00000007080d7224 */ /* 0x040fe200078e0204 */
[----:B------:R-:W-:Y:S01]  /*3920*/  IABS R7, R11 ;  /* 0x0000000b00077213 */ /* 0x000fe20000000000 */
[C---:B------:R-:W-:Y:S02]  /*3930*/  IMAD R3, R8.reuse, R5, R3 ;  /* 0x0000000508037224 */ /* 0x040fe400078e0203 */
[----:B------:R-:W-:Y:S01]  /*3940*/  IMAD.MOV.U32 R4, RZ, RZ, R12 ;  /* 0x000000ffff047224 */ /* 0x000fe200078e000c */
[----:B------:R0:W-:Y:S01]  /*3950*/  STL [R1+0x5dc], R13 ;  /* 0x0005dc0d01007387 */ /* 0x0001e20000100800 */
[----:B------:R-:W-:-:S02]  /*3960*/  IMAD R2, R8, R6, R2 ;  /* 0x0000000608027224 */ /* 0x000fc400078e0202 */
[C---:B------:R-:W-:Y:S01]  /*3970*/  VIADD R12, R0.reuse, 0x6f ;  /* 0x0000006f000c7836 */ /* 0x040fe20000000000 */
[----:B------:R2:W-:Y:S01]  /*3980*/  STL [R1+0x5f4], R3 ;  /* 0x0005f40301007387 */ /* 0x0005e20000100800 */
[C---:B-1----:R-:W-:Y:S02]  /*3990*/  VIADD R11, R0.reuse, 0x70 ;  /* 0x00000070000b7836 */ /* 0x042fe40000000000 */
[C---:B------:R-:W-:Y:S01]  /*39a0*/  VIADD R5, R0.reuse, 0x71 ;  /* 0x0000007100057836 */ /* 0x040fe20000000000 */
[----:B------:R1:W-:Y:S01]  /*39b0*/  STL [R1+0x5fc], R2 ;  /* 0x0005fc0201007387 */ /* 0x0003e20000100800 */
[C---:B------:R-:W-:Y:S02]  /*39c0*/  VIADD R25, R0.reuse, 0xd9 ;  /* 0x000000d900197836 */ /* 0x040fe40000000000 */
[C---:B0-----:R-:W-:Y:S01]  /*39d0*/  VIADD R13, R0.reuse, 0x74 ;  /* 0x00000074000d7836 */ /* 0x041fe20000000000 */
[----:B------:R0:W-:Y:S01]  /*39e0*/  STL [R1+0x10c8], R12 ;  /* 0x0010c80c01007387 */ /* 0x0001e20000100800 */
[----:B------:R-:W-:-:S02]  /*39f0*/  VIADD R24, R0, 0xe0 ;  /* 0x000000e000187836 */ /* 0x000fc40000000000 */
[----:B--2---:R-:W-:Y:S01]  /*3a00*/  IMAD.MOV.U32 R3, RZ, RZ, R7 ;  /* 0x000000ffff037224 */ /* 0x004fe200078e0007 */
[----:B------:R-:W-:Y:S01]  /*3a10*/  STL [R1+0x10c4], R11 ;  /* 0x0010c40b01007387 */ /* 0x000fe20000100800 */
[C---:B------:R-:W-:Y:S01]  /*3a20*/  IMAD.HI.U32 R7, R9.reuse, R4, RZ ;  /* 0x0000000409077227 */ /* 0x040fe200078e00ff */
[----:B-1----:R-:W-:Y:S02]  /*3a30*/  IABS R2, R12 ;  /* 0x0000000c00027213 */ /* 0x002fe40000000000 */
[----:B------:R1:W-:Y:S01]  /*3a40*/  STL [R1+0x1108], R5 ;  /* 0x0011080501007387 */ /* 0x0003e20000100800 */
[----:B------:R-:W-:Y:S01]  /*3a50*/  IMAD.MOV R7, RZ, RZ, -R7 ;  /* 0x000000ffff077224 */ /* 0x000fe200078e0a07 */
[----:B0-----:R-:W-:Y:S01]  /*3a60*/  IABS R12, R11 ;  /* 0x0000000b000c7213 */ /* 0x001fe20000000000 */
[----:B------:R-:W-:-:S04]  /*3a70*/  IMAD.HI.U32 R6, R9, R3, RZ ;  /* 0x0000000309067227 */ /* 0x000fc800078e00ff */
[----:B------:R-:W-:Y:S02]  /*3a80*/  IMAD R7, R8, R7, R4 ;  /* 0x0000000708077224 */ /* 0x000fe400078e0204 */
[----:B------:R-:W-:Y:S01]  /*3a90*/  IMAD.MOV R6, RZ, RZ, -R6 ;  /* 0x000000ffff067224 */ /* 0x000fe200078e0a06 */
[----:B-1----:R-:W-:Y:S01]  /*3aa0*/  IABS R5, R5 ;  /* 0x0000000500057213 */ /* 0x002fe20000000000 */
[----:B------:R-:W-:Y:S01]  /*3ab0*/  IMAD.MOV.U32 R4, RZ, RZ, R12 ;  /* 0x000000ffff047224 */ /* 0x000fe200078e000c */
[----:B------:R0:W-:Y:S01]  /*3ac0*/  STL [R1+0x604], R7 ;  /* 0x0006040701007387 */ /* 0x0001e20000100800 */
[----:B------:R-:W-:-:S04]  /*3ad0*/  IMAD.HI.U32 R12, R9, R2, RZ ;  /* 0x00000002090c7227 */ /* 0x000fc800078e00ff */
[----:B------:R-:W-:Y:S02]  /*3ae0*/  IMAD R3, R8, R6, R3 ;  /* 0x0000000608037224 */ /* 0x000fe400078e0203 */
[----:B------:R-:W-:Y:S02]  /*3af0*/  IMAD.MOV R12, RZ, RZ, -R12 ;  /* 0x000000ffff0c7224 */ /* 0x000fe400078e0a0c */
[C---:B------:R-:W-:Y:S01]  /*3b00*/  VIADD R11, R0.reuse, 0x73 ;  /* 0x00000073000b7836 */ /* 0x040fe20000000000 */
[----:B------:R1:W-:Y:S01]  /*3b10*/  STL [R1+0x610], R3 ;  /* 0x0006100301007387 */ /* 0x0003e20000100800 */
[----:B0-----:R-:W-:Y:S02]  /*3b20*/  VIADD R7, R0, 0x72 ;  /* 0x0000007200077836 */ /* 0x001fe40000000000 */
[----:B------:R-:W-:Y:S01]  /*3b30*/  IMAD R12, R8, R12, R2 ;  /* 0x0000000c080c7224 */ /* 0x000fe200078e0202 */
[----:B------:R-:W-:Y:S01]  /*3b40*/  IABS R2, R11 ;  /* 0x0000000b00027213 */ /* 0x000fe20000000000 */
[C---:B------:R-:W-:Y:S01]  /*3b50*/  IMAD.HI.U32 R6, R9.reuse, R4, RZ ;  /* 0x0000000409067227 */ /* 0x040fe200078e00ff */
[----:B------:R0:W-:Y:S03]  /*3b60*/  STL [R1+0x10e8], R7 ;  /* 0x0010e80701007387 */ /* 0x0001e60000100800 */
[----:B------:R-:W-:Y:S01]  /*3b70*/  IMAD.MOV R6, RZ, RZ, -R6 ;  /* 0x000000ffff067224 */ /* 0x000fe200078e0a06 */
[----:B------:R2:W-:Y:S01]  /*3b80*/  STL [R1+0x10e4], R11 ;  /* 0x0010e40b01007387 */ /* 0x0005e20000100800 */
[----:B-1----:R-:W-:-:S03]  /*3b90*/  IMAD.HI.U32 R3, R9, R5, RZ ;  /* 0x0000000509037227 */ /* 0x002fc600078e00ff */
[----:B------:R1:W-:Y:S01]  /*3ba0*/  STL [R1+0x60c], R12 ;  /* 0x00060c0c01007387 */ /* 0x0003e20000100800 */
[----:B------:R-:W-:Y:S01]  /*3bb0*/  IMAD.MOV R3, RZ, RZ, -R3 ;  /* 0x000000ffff037224 */ /* 0x000fe200078e0a03 */
[----:B0-----:R-:W-:Y:S01]  /*3bc0*/  IABS R7, R7 ;  /* 0x0000000700077213 */ /* 0x001fe20000000000 */
[----:B------:R-:W-:Y:S01]  /*3bd0*/  IMAD R4, R8, R6, R4 ;  /* 0x0000000608047224 */ /* 0x000fe200078e0204 */
[----:B------:R0:W-:Y:S01]  /*3be0*/  STL [R1+0x1120], R13 ;  /* 0x0011200d01007387 */ /* 0x0001e20000100800 */
[----:B------:R-:W-:-:S03]  /*3bf0*/  IMAD.HI.U32 R6, R9, R2, RZ ;  /* 0x0000000209067227 */ /* 0x000fc600078e00ff */
[----:B------:R3:W-:Y:S01]  /*3c00*/  STL [R1+0x1114], R18 ;  /* 0x0011141201007387 */ /* 0x0007e20000100800 */
[----:B--2---:R-:W-:Y:S02]  /*3c10*/  VIADD R11, R0, 0x76 ;  /* 0x00000076000b7836 */ /* 0x004fe40000000000 */
[----:B-1----:R-:W-:Y:S01]  /*3c20*/  IMAD.HI.U32 R12, R9, R7, RZ ;  /* 0x00000007090c7227 */ /* 0x002fe200078e00ff */
[----:B0-----:R-:W-:-:S03]  /*3c30*/  IABS R13, R13 ;  /* 0x0000000d000d7213 */ /* 0x001fc60000000000 */
[----:B------:R-:W-:Y:S01]  /*3c40*/  IMAD.MOV R12, RZ, RZ, -R12 ;  /* 0x000000ffff0c7224 */ /* 0x000fe200078e0a0c */
[----:B------:R0:W-:Y:S01]  /*3c50*/  STL [R1+0x1130], R11 ;  /* 0x0011300b01007387 */ /* 0x0001e20000100800 */
[----:B------:R-:W-:Y:S01]  /*3c60*/  IMAD R5, R8, R3, R5 ;  /* 0x0000000308057224 */ /* 0x000fe200078e0205 */
[----:B------:R-:W-:Y:S01]  /*3c70*/  IABS R3, R11 ;  /* 0x0000000b00037213 */ /* 0x000fe20000000000 */
[----:B------:R-:W-:Y:S02]  /*3c80*/  IMAD.MOV R6, RZ, RZ, -R6 ;  /* 0x000000ffff067224 */ /* 0x000fe400078e0a06 */
[----:B---3--:R-:W-:Y:S02]  /*3c90*/  VIADD R18, R0, 0x77 ;  /* 0x0000007700127836 */ /* 0x008fe40000000000 */
[----:B------:R-:W-:Y:S02]  /*3ca0*/  IMAD R6, R8, R6, R2 ;  /* 0x0000000608067224 */ /* 0x000fe400078e0202 */
[----:B------:R-:W-:-:S02]  /*3cb0*/  VIADD R23, R0, 0xe1 ;  /* 0x000000e100177836 */ /* 0x000fc40000000000 */
[----:B0-----:R-:W-:Y:S02]  /*3cc0*/  IMAD R11, R8, R12, R7 ;  /* 0x0000000c080b7224 */ /* 0x001fe400078e0207 */
[----:B------:R-:W-:Y:S02]  /*3cd0*/  IMAD.MOV.U32 R7, RZ, RZ, R37 ;  /* 0x000000ffff077224 */ /* 0x000fe400078e0025 */
[C---:B------:R-:W-:Y:S01]  /*3ce0*/  IMAD.HI.U32 R12, R9.reuse, R13, RZ ;  /* 0x0000000d090c7227 */ /* 0x040fe200078e00ff */
[----:B------:R-:W-:Y:S03]  /*3cf0*/  STL [R1+0x620], R11 ;  /* 0x0006200b01007387 */ /* 0x000fe60000100800 */
[C---:B------:R-:W-:Y:S01]  /*3d00*/  IMAD.HI.U32 R2, R9.reuse, R7, RZ ;  /* 0x0000000709027227 */ /* 0x040fe200078e00ff */
[----:B------:R0:W-:Y:S03]  /*3d10*/  STL [R1+0x61c], R6 ;  /* 0x00061c0601007387 */ /* 0x0001e60000100800 */
[----:B------:R-:W-:Y:S01]  /*3d20*/  IMAD.HI.U32 R37, R9, R3, RZ ;  /* 0x0000000309257227 */ /* 0x000fe200078e00ff */
[----:B------:R1:W-:Y:S03]  /*3d30*/  STL [R1+0x10fc], R18 ;  /* 0x0010fc1201007387 */ /* 0x0003e60000100800 */
[----:B------:R-:W-:-:S02]  /*3d40*/  IMAD.MOV R12, RZ, RZ, -R12 ;  /* 0x000000ffff0c7224 */ /* 0x000fc400078e0a0c */
[----:B------:R-:W-:Y:S01]  /*3d50*/  IMAD.MOV R2, RZ, RZ, -R2 ;  /* 0x000000ffff027224 */ /* 0x000fe200078e0a02 */
[----:B0-----:R-:W-:Y:S01]  /*3d60*/  IABS R6, R18 ;  /* 0x0000001200067213 */ /* 0x001fe20000000000 */
[----:B------:R-:W-:Y:S02]  /*3d70*/  VIADD R11, R0, 0x78 ;  /* 0x00000078000b7836 */ /* 0x000fe40000000000 */
[----:B------:R-:W-:Y:S02]  /*3d80*/  IMAD.MOV R37, RZ, RZ, -R37 ;  /* 0x000000ffff257224 */ /* 0x000fe400078e0a25 */
[C---:B------:R-:W-:Y:S01]  /*3d90*/  IMAD R12, R8.reuse, R12, R13 ;  /* 0x0000000c080c7224 */ /* 0x040fe200078e020d */
[----:B------:R0:W-:Y:S01]  /*3da0*/  STL [R1+0x10f8], R11 ;  /* 0x0010f80b01007387 */ /* 0x0001e20000100800 */
[C---:B------:R-:W-:Y:S01]  /*3db0*/  IMAD R7, R8.reuse, R2, R7 ;  /* 0x0000000208077224 */ /* 0x040fe200078e0207 */
[----:B------:R-:W-:Y:S01]  /*3dc0*/  IABS R40, R11 ;  /* 0x0000000b00287213 */ /* 0x000fe20000000000 */
[----:B------:R-:W-:Y:S01]  /*3dd0*/  IMAD R3, R8, R37, R3 ;  /* 0x0000002508037224 */ /* 0x000fe200078e0203 */
[----:B------:R2:W-:Y:S01]  /*3de0*/  STL [R1+0x63c], R12 ;  /* 0x00063c0c01007387 */ /* 0x0005e20000100800 */
[----:B------:R-:W-:-:S02]  /*3df0*/  VIADD R2, R0, 0x79 ;  /* 0x0000007900027836 */ /* 0x000fc40000000000 */
[C---:B-1----:R-:W-:Y:S01]  /*3e00*/  VIADD R18, R0.reuse, 0x7c ;  /* 0x0000007c00127836 */ /* 0x042fe20000000000 */
[----:B------:R1:W-:Y:S01]  /*3e10*/  STL [R1+0x644], R7 ;  /* 0x0006440701007387 */ /* 0x0003e20000100800 */
[----:B------:R-:W-:Y:S01]  /*3e20*/  IMAD.HI.U32 R38, R91, R39, RZ ;  /* 0x000000275b267227 */ /* 0x000fe200078e00ff */
[----:B------:R-:W-:Y:S02]  /*3e30*/  IABS R41, R2 ;  /* 0x0000000200297213 */ /* 0x000fe40000000000 */
[----:B------:R3:W-:Y:S01]  /*3e40*/  STL [R1+0x64c], R3 ;  /* 0x00064c0301007387 */ /* 0x0007e20000100800 */
[C---:B0-----:R-:W-:Y:S02]  /*3e50*/  VIADD R11, R0.reuse, 0x7b ;  /* 0x0000007b000b7836 */ /* 0x041fe40000000000 */
[----:B--2---:R-:W-:Y:S01]  /*3e60*/  VIADD R12, R0, 0x7a ;  /* 0x0000007a000c7836 */ /* 0x004fe20000000000 */
[----:B------:R0:W-:Y:S01]  /*3e70*/  STL [R1+0x110c], R2 ;  /* 0x00110c0201007387 */ /* 0x0001e20000100800 */
[----:B------:R-:W-:-:S03]  /*3e80*/  IMAD.HI.U32 R13, R9, R41, RZ ;  /* 0x00000029090d7227 */ /* 0x000fc600078e00ff */
[----:B------:R2:W-:Y:S01]  /*3e90*/  STL [R1+0x1110], R12 ;  /* 0x0011100c01007387 */ /* 0x0005e20000100800 */
[C---:B-1----:R-:W-:Y:S01]  /*3ea0*/  IMAD.HI.U32 R7, R9.reuse, R6, RZ ;  /* 0x0000000609077227 */ /* 0x042fe200078e00ff */
[----:B---3--:R-:W-:Y:S02]  /*3eb0*/  IABS R3, R11 ;  /* 0x0000000b00037213 */ /* 0x008fe40000000000 */
[----:B------:R1:W-:Y:S01]  /*3ec0*/  STL [R1+0x111c], R11 ;  /* 0x00111c0b01007387 */ /* 0x0003e20000100800 */
[----:B------:R-:W-:Y:S02]  /*3ed0*/  IMAD.MOV R7, RZ, RZ, -R7 ;  /* 0x000000ffff077224 */ /* 0x000fe400078e0a07 */
[----:B0-----:R-:W-:Y:S01]  /*3ee0*/  IMAD.HI.U32 R2, R9, R40, RZ ;  /* 0x0000002809027227 */ /* 0x001fe200078e00ff */
[----:B--2---:R-:W-:-:S03]  /*3ef0*/  IABS R12, R12 ;  /* 0x0000000c000c7213 */ /* 0x004fc60000000000 */
[----:B------:R-:W-:Y:S02]  /*3f00*/  IMAD R7, R8, R7, R6 ;  /* 0x0000000708077224 */ /* 0x000fe400078e0206 */
[----:B------:R-:W-:Y:S02]  /*3f10*/  IMAD.MOV R2, RZ, RZ, -R2 ;  /* 0x000000ffff027224 */ /* 0x000fe400078e0a02 */
[----:B------:R-:W-:Y:S01]  /*3f20*/  IMAD.MOV.U32 R6, RZ, RZ, R12 ;  /* 0x000000ffff067224 */ /* 0x000fe200078e000c */
[----:B------:R0:W-:Y:S01]  /*3f30*/  STL [R1+0x320], R7 ;  /* 0x0003200701007387 */ /* 0x0001e20000100800 */
[----:B------:R-:W-:-:S03]  /*3f40*/  IMAD.HI.U32 R12, R9, R3, RZ ;  /* 0x00000003090c7227 */ /* 0x000fc600078e00ff */
[----:B------:R2:W-:Y:S01]  /*3f50*/  STL [R1+0x1150], R18 ;  /* 0x0011501201007387 */ /* 0x0005e20000100800 */
[----:B------:R-:W-:Y:S02]  /*3f60*/  IMAD.MOV R13, RZ, RZ, -R13 ;  /* 0x000000ffff0d7224 */ /* 0x000fe400078e0a0d */
[----:B-1----:R-:W-:Y:S02]  /*3f70*/  VIADD R11, R0, 0x7d ;  /* 0x0000007d000b7836 */ /* 0x002fe40000000000 */
[----:B------:R-:W-:Y:S01]  /*3f80*/  IMAD R40, R8, R2, R40 ;  /* 0x0000000208287224 */ /* 0x000fe200078e0228 */
[----:B------:R-:W-:Y:S01]  /*3f90*/  IABS R2, R18 ;  /* 0x0000001200027213 */ /* 0x000fe20000000000 */
[----:B0-----:R-:W-:Y:S01]  /*3fa0*/  IMAD.HI.U32 R7, R9, R6, RZ ;  /* 0x0000000609077227 */ /* 0x001fe200078e00ff */
[----:B------:R0:W-:Y:S03]  /*3fb0*/  STL [R1+0x114c], R11 ;  /* 0x00114c0b01007387 */ /* 0x0001e60000100800 */
[----:B------:R-:W-:-:S02]  /*3fc0*/  IMAD.MOV R7, RZ, RZ, -R7 ;  /* 0x000000ffff077224 */ /* 0x000fc400078e0a07 */
[----:B------:R-:W-:Y:S02]  /*3fd0*/  IMAD.MOV R12, RZ, RZ, -R12 ;  /* 0x000000ffff0c7224 */ /* 0x000fe400078e0a0c */
[----:B------:R-:W-:Y:S01]  /*3fe0*/  IMAD R41, R8, R13, R41 ;  /* 0x0000000d08297224 */ /* 0x000fe200078e0229 */
[----:B------:R-:W-:Y:S01]  /*3ff0*/  IABS R13, R11 ;  /* 0x0000000b000d7213 */ /* 0x000fe20000000000 */
[----:B--2---:R-:W-:Y:S02]  /*4000*/  VIADD R18, R0, 0x7f ;  /* 0x0000007f00127836 */ /* 0x004fe40000000000 */
[C---:B0-----:R-:W-:Y:S02]  /*4010*/  IMAD R11, R8.reuse, R7, R6 ;  /* 0x00000007080b7224 */ /* 0x041fe400078e0206 */
[----:B------:R-:W-:Y:S02]  /*4020*/  IMAD R7, R8, R12, R3 ;  /* 0x0000000c08077224 */ /* 0x000fe400078e0203 */
[----:B------:R-:W-:Y:S01]  /*4030*/  VIADD R6, R0, 0x7e ;  /* 0x0000007e00067836 */ /* 0x000fe20000000000 */
[----:B------:R0:W-:Y:S01]  /*4040*/  STL [R1+0x31c], R11 ;  /* 0x00031c0b01007387 */ /* 0x0001e20000100800 */
[----:B------:R-:W-:-:S03]  /*4050*/  IMAD.HI.U32 R12, R9, R2, RZ ;  /* 0x00000002090c7227 */ /* 0x000fc600078e00ff */
[----:B------:R1:W-:Y:S01]  /*4060*/  STL [R1+0x318], R7 ;  /* 0x0003180701007387 */ /* 0x0003e20000100800 */
[----:B------:R-:W-:Y:S01]  /*4070*/  IMAD.MOV.U32 R3, RZ, RZ, R13 ;  /* 0x000000ffff037224 */ /* 0x000fe200078e000d */
[----:B------:R-:W-:Y:S01]  /*4080*/  IABS R13, R18 ;  /* 0x00000012000d7213 */ /* 0x000fe20000000000 */
[----:B------:R-:W-:Y:S01]  /*4090*/  IMAD.MOV R12, RZ, RZ, -R12 ;  /* 0x000000ffff0c7224 */ /* 0x000fe200078e0a0c */
[----:B------:R2:W-:Y:S01]  /*40a0*/  STL [R1+0x1134], R6 ;  /* 0x0011340601007387 */ /* 0x0005e20000100800 */
[----:B------:R-:W-:Y:S02]  /*40b0*/  IMAD.MOV R38, RZ, RZ, -R38 ;  /* 0x000000ffff267224 */ /* 0x000fe400078e0a26 */
[----:B0-----:R-:W-:Y:S01]  /*40c0*/  VIADD R11, R0, 0x80 ;  /* 0x00000080000b7836 */ /* 0x001fe20000000000 */
[----:B------:R0:W-:Y:S01]  /*40d0*/  STL [R1+0x1138], R18 ;  /* 0x0011381201007387 */ /* 0x0001e20000100800 */
[----:B------:R-:W-:Y:S01]  /*40e0*/  IMAD R39, R15, R38, R39 ;  /* 0x000000260f277224 */ /* 0x000fe200078e0227 */
[----:B-1----:R-:W-:-:S02]  /*40f0*/  IABS R7, R6 ;  /* 0x0000000600077213 */ /* 0x002fc40000000000 */
[----:B------:R1:W-:Y:S01]  /*4100*/  STL [R1+0x113c], R11 ;  /* 0x00113c0b01007387 */ /* 0x0003e20000100800 */
[----:B------:R-:W-:Y:S01]  /*4110*/  IABS R42, R11 ;  /* 0x0000000b002a7213 */ /* 0x000fe20000000000 */
[----:B--2---:R-:W-:Y:S01]  /*4120*/  IMAD.HI.U32 R6, R9, R3, RZ ;  /* 0x0000000309067227 */ /* 0x004fe200078e00ff */
[----:B------:R-:W-:-:S03]  /*4130*/  ISETP.GT.U32.AND P0, PT, R15, R39, PT ;  /* 0x000000270f00720c */ /* 0x000fc60003f04070 */
[----:B------:R-:W-:Y:S02]  /*4140*/  IMAD.MOV R6, RZ, RZ, -R6 ;  /* 0x000000ffff067224 */ /* 0x000fe400078e0a06 */
[----:B0-----:R-:W-:Y:S02]  /*4150*/  VIADD R18, R0, 0x84 ;  /* 0x0000008400127836 */ /* 0x001fe40000000000 */
[----:B-1----:R-:W-:Y:S02]  /*4160*/  IMAD R11, R8, R12, R2 ;  /* 0x0000000c080b7224 */ /* 0x002fe400078e0202 */
[----:B------:R-:W-:-:S03]  /*4170*/  IMAD.HI.U32 R12, R9, R7, RZ ;  /* 0x00000007090c7227 */ /* 0x000fc600078e00ff */
[----:B------:R0:W-:Y:S01]  /*4180*/  STL [R1+0x314], R11 ;  /* 0x0003140b01007387 */ /* 0x0001e20000100800 */
[----:B------:R-:W-:Y:S02]  /*4190*/  IMAD.MOV.U32 R2, RZ, RZ, R13 ;  /* 0x000000ffff027224 */ /* 0x000fe400078e000d */
[----:B------:R-:W-:Y:S02]  /*41a0*/  IMAD R6, R8, R6, R3 ;  /* 0x0000000608067224 */ /* 0x000fe400078e0203 */
[----:B------:R-:W-:Y:S02]  /*41b0*/  IMAD.MOV R12, RZ, RZ, -R12 ;  /* 0x000000ffff0c7224 */ /* 0x000fe400078e0a0c */
[----:B------:R-:W-:Y:S01]  /*41c0*/  IMAD.HI.U32 R3, R9, R2, RZ ;  /* 0x0000000209037227 */ /* 0x000fe200078e00ff */
[----:B------:R1:W-:Y:S03]  /*41d0*/  STL [R1+0x310], R6 ;  /* 0x0003100601007387 */ /* 0x0003e60000100800 */
[----:B------:R-:W-:-:S02]  /*41e0*/  VIADD R13, R0, 0x81 ;  /* 0x00000081000d7836 */ /* 0x000fc40000000000 */
[----:B0-----:R-:W-:Y:S02]  /*41f0*/  VIADD R11, R0, 0x82 ;  /* 0x00000082000b7836 */ /* 0x001fe40000000000 */
[C---:B------:R-:W-:Y:S01]  /*4200*/  IMAD R12, R8.reuse, R12, R7 ;  /* 0x0000000c080c7224 */ /* 0x040fe200078e0207 */
[----:B------:R0:W-:Y:S01]  /*4210*/  STL [R1+0x1144], R13 ;  /* 0x0011440d01007387 */ /* 0x0001e20000100800 */
[----:B------:R-:W-:Y:S01]  /*4220*/  IMAD.MOV R3, RZ, RZ, -R3 ;  /* 0x000000ffff037224 */ /* 0x000fe200078e0a03 */
[----:B------:R-:W-:Y:S01]  /*4230*/  IABS R7, R11 ;  /* 0x0000000b00077213 */ /* 0x000fe20000000000 */
[----:B-1----:R-:W-:Y:S01]  /*4240*/  IMAD.HI.U32 R6, R9, R42, RZ ;  /* 0x0000002a09067227 */ /* 0x002fe200078e00ff */
[----:B------:R1:W-:Y:S01]  /*4250*/  STL [R1+0x1148], R11 ;  /* 0x0011480b01007387 */ /* 0x0003e20000100800 */
[----:B------:R-:W-:Y:S02]  /*4260*/  IABS R43, R13 ;  /* 0x0000000d002b7213 */ /* 0x000fe40000000000 */
[----:B------:R-:W-:Y:S01]  /*4270*/  IMAD R2, R8, R3, R2 ;  /* 0x0000000308027224 */ /* 0x000fe200078e0202 */
[----:B------:R2:W-:Y:S01]  /*4280*/  STL [R1+0x30c], R12 ;  /* 0x00030c0c01007387 */ /* 0x0005e20000100800 */
[----:B------:R-:W-:-:S02]  /*4290*/  IMAD.MOV R6, RZ, RZ, -R6 ;  /* 0x000000ffff067224 */ /* 0x000fc400078e0a06 */
[----:B0-----:R-:W-:Y:S01]  /*42a0*/  IMAD.HI.U32 R13, R9, R43, RZ ;  /* 0x0000002b090d7227 */ /* 0x001fe200078e00ff */
[----:B------:R0:W-:Y:S03]  /*42b0*/  STL [R1+0x308], R2 ;  /* 0x0003080201007387 */ /* 0x0001e60000100800 */
[C---:B-1----:R-:W-:Y:S02]  /*42c0*/  VIADD R11, R0.reuse, 0x85 ;  /* 0x00000085000b7836 */ /* 0x042fe40000000000 */
[----:B------:R-:W-:Y:S02]  /*42d0*/  IMAD.MOV R13, RZ, RZ, -R13 ;  /* 0x000000ffff0d7224 */ /* 0x000fe400078e0a0d */
[----:B--2---:R-:W-:Y:S01]  /*42e0*/  VIADD R12, R0, 0x83 ;  /* 0x00000083000c7836 */ /* 0x004fe20000000000 */
[----:B------:R-:W-:Y:S01]  /*42f0*/  IABS R3, R11 ;  /* 0x0000000b00037213 */ /* 0x000fe20000000000 */
[C---:B------:R-:W-:Y:S01]  /*4300*/  IMAD R42, R8.reuse, R6, R42 ;  /* 0x00000006082a7224 */ /* 0x040fe200078e022a */
[----:B------:R-:W-:Y:S01]  /*4310*/  IABS R6, R18 ;  /* 0x0000001200067213 */ /* 0x000fe20000000000 */
[----:B------:R-:W-:Y:S01]  /*4320*/  IMAD R43, R8, R13, R43 ;  /* 0x0000000d082b7224 */ /* 0x000fe200078e022b */
[----:B------:R1:W-:Y:S01]  /*4330*/  STL [R1+0x112c], R12 ;  /* 0x00112c0c01007387 */ /* 0x0003e20000100800 */
[----:B0-----:R-:W-:Y:S01]  /*4340*/  IABS R2, R12 ;  /* 0x0000000c00027213 */ /* 0x001fe20000000000 */
[----:B------:R-:W-:-:S02]  /*4350*/  @!P0 IMAD.IADD R39, R39, 0x1, -R15 ;  /* 0x0000000127278824 */ /* 0x000fc400078e0a0f */
[----:B------:R0:W-:Y:S02]  /*4360*/  STL [R1+0x1174], R18 ;  /* 0x0011741201007387 */ /* 0x0001e40000100800 */
[----:B------:R-:W-:Y:S01]  /*4370*/  IMAD.HI.U32 R13, R9, R2, RZ ;  /* 0x00000002090d7227 */ /* 0x000fe200078e00ff */
[----:B------:R-:W-:Y:S01]  /*4380*/  ISETP.GT.U32.AND P0, PT, R15, R39, PT ;  /* 0x000000270f00720c */ /* 0x000fe20003f04070 */
[----:B------:R2:W-:Y:S02]  /*4390*/  STL [R1+0x1170], R11 ;  /* 0x0011700b01007387 */ /* 0x0005e40000100800 */
[----:B-1----:R-:W-:-:S04]  /*43a0*/  IMAD.HI.U32 R12, R9, R7, RZ ;  /* 0x00000007090c7227 */ /* 0x002fc800078e00ff */
[----:B------:R-:W-:Y:S02]  /*43b0*/  IMAD.MOV R12, RZ, RZ, -R12 ;  /* 0x000000ffff0c7224 */ /* 0x000fe400078e0a0c */
[----:B0-----:R-:W-:Y:S02]  /*43c0*/  VIADD R18, R0, 0x86 ;  /* 0x0000008600127836 */ /* 0x001fe40000000000 */
[----:B--2---:R-:W-:Y:S02]  /*43d0*/  IMAD R11, R8, R12, R7 ;  /* 0x0000000c080b7224 */ /* 0x004fe400078e0207 */
[C---:B------:R-:W-:Y:S01]  /*43e0*/  IMAD.HI.U32 R7, R9.reuse, R6, RZ ;  /* 0x0000000609077227 */ /* 0x040fe200078e00ff */
[----:B------:R-:W-:Y:S02]  /*43f0*/  IABS R37, R18 ;  /* 0x0000001200257213 */ /* 0x000fe40000000000 */
[----:B------:R0:W-:Y:S01]  /*4400*/  STL [R1+0x2ac], R11 ;  /* 0x0002ac0b01007387 */ /* 0x0001e20000100800 */
[----:B------:R-:W-:-:S03]  /*4410*/  IMAD.HI.U32 R12, R9, R3, RZ ;  /* 0x00000003090c7227 */ /* 0x000fc600078e00ff */
[----:B------:R1:W-:Y:S01]  /*4420*/  STL [R1+0x1158], R18 ;  /* 0x0011581201007387 */ /* 0x0003e20000100800 */
[----:B------:R-:W-:Y:S02]  /*4430*/  IMAD.MOV R13, RZ, RZ, -R13 ;  /* 0x000000ffff0d7224 */ /* 0x000fe400078e0a0d */
[----:B------:R-:W-:Y:S02]  /*4440*/  IMAD.MOV R7, RZ, RZ, -R7 ;  /* 0x000000ffff077224 */ /* 0x000fe400078e0a07 */
[----:B------:R-:W-:Y:S02]  /*4450*/  IMAD.MOV R12, RZ, RZ, -R12 ;  /* 0x000000ffff0c7224 */ /* 0x000fe400078e0a0c */
[----:B0-----:R-:W-:Y:S02]  /*4460*/  VIADD R11, R0, 0x87 ;  /* 0x00000087000b7836 */ /* 0x001fe40000000000 */
[----:B-1----:R-:W-:-:S03]  /*4470*/  IMAD R18, R8, R13, R2 ;  /* 0x0000000d08127224 */ /* 0x002fc600078e0202 */
[----:B------:R0:W-:Y:S01]  /*4480*/  STL [R1+0x115c], R11 ;  /* 0x00115c0b01007387 */ /* 0x0001e20000100800 */
[----:B------:R-:W-:Y:S01]  /*4490*/  IABS R13, R11 ;  /* 0x0000000b000d7213 */ /* 0x000fe20000000000 */
[----:B------:R-:W-:Y:S02]  /*44a0*/  IMAD.MOV.U32 R2, RZ, RZ, R37 ;  /* 0x000000ffff027224 */ /* 0x000fe400078e0025 */
[----:B------:R-:W-:Y:S01]  /*44b0*/  STL [R1+0x1cc], R18 ;  /* 0x0001cc1201007387 */ /* 0x000fe20000100800 */
        /* <DEDUP_REMOVED lines=10> */
[C---:B------:R-:W-:Y:S02]  /*4560*/  VIADD R13, R0.reuse, 0x8b ;  /* 0x0000008b000d7836 */ /* 0x040fe40000000000 */
[C---:B0-----:R-:W-:Y:S02]  /*4570*/  VIADD R11, R0.reuse, 0x89 ;  /* 0x00000089000b7836 */ /* 0x041fe40000000000 */
[C---:B------:R-:W-:Y:S02]  /*4580*/  VIADD R18, R0.reuse, 0x8e ;  /* 0x0000008e00127836 */ /* 0x040fe40000000000 */
[----:B-1----:R-:W-:Y:S01]  /*4590*/  VIADD R7, R0, 0x8a ;  /* 0x0000008a00077836 */ /* 0x002fe20000000000 */
[----:B------:R0:W-:Y:S01]  /*45a0*/  STL [R1+0x1168], R11 ;  /* 0x0011680b01007387 */ /* 0x0001e20000100800 */
[----:B------:R-:W-:Y:S01]  /*45b0*/  IABS R45, R11 ;  /* 0x0000000b002d7213 */ /* 0x000fe20000000000 */
[----:B--2---:R-:W-:Y:S01]  /*45c0*/  IMAD.HI.U32 R6, R9, R3, RZ ;  /* 0x0000000309067227 */ /* 0x004fe200078e00ff */
[----:B------:R-:W-:Y:S01]  /*45d0*/  IABS R37, R18 ;  /* 0x0000001200257213 */ /* 0x000fe20000000000 */
[----:B------:R1:W-:Y:S02]  /*45e0*/  STL [R1+0x116c], R7 ;  /* 0x00116c0701007387 */ /* 0x0003e40000100800 */
[----:B------:R-:W-:-:S02]  /*45f0*/  IMAD.MOV R6, RZ, RZ, -R6 ;  /* 0x000000ffff067224 */ /* 0x000fc400078e0a06 */
[C---:B0-----:R-:W-:Y:S02]  /*4600*/  IMAD R11, R8.reuse, R12, R2 ;  /* 0x0000000c080b7224 */ /* 0x041fe400078e0202 */
[----:B------:R-:W-:Y:S01]  /*4610*/  IMAD R3, R8, R6, R3 ;  /* 0x0000000608037224 */ /* 0x000fe200078e0203 */
[----:B-1----:R-:W-:Y:S02]  /*4620*/  IABS R7, R7 ;  /* 0x0000000700077213 */ /* 0x002fe40000000000 */
[----:B------:R0:W-:Y:S01]  /*4630*/  STL [R1+0x1a4], R11 ;  /* 0x0001a40b01007387 */ /* 0x0001e20000100800 */
[----:B------:R-:W-:-:S03]  /*4640*/  IMAD.HI.U32 R12, R9, R45, RZ ;  /* 0x0000002d090c7227 */ /* 0x000fc600078e00ff */
[----:B------:R1:W-:Y:S01]  /*4650*/  STL [R1+0x1a0], R3 ;  /* 0x0001a00301007387 */ /* 0x0003e20000100800 */
[----:B------:R-:W-:Y:S02]  /*4660*/  IMAD.MOV.U32 R2, RZ, RZ, R7 ;  /* 0x000000ffff027224 */ /* 0x000fe400078e0007 */
[C---:B------:R-:W-:Y:S01]  /*4670*/  IMAD.HI.U32 R7, R9.reuse, R44, RZ ;  /* 0x0000002c09077227 */ /* 0x040fe200078e00ff */
[----:B------:R2:W-:Y:S03]  /*4680*/  STL [R1+0x1154], R13 ;  /* 0x0011540d01007387 */ /* 0x0005e60000100800 */
[----:B------:R-:W-:Y:S02]  /*4690*/  IMAD.MOV R7, RZ, RZ, -R7 ;  /* 0x000000ffff077224 */ /* 0x000fe400078e0a07 */
[----:B0-----:R-:W-:Y:S01]  /*46a0*/  VIADD R11, R0, 0x8c ;  /* 0x0000008c000b7836 */ /* 0x001fe20000000000 */
[----:B-1----:R-:W-:Y:S01]  /*46b0*/  IABS R3, R13 ;  /* 0x0000000d00037213 */ /* 0x002fe20000000000 */
[----:B------:R-:W-:-:S03]  /*46c0*/  IMAD.HI.U32 R6, R9, R2, RZ ;  /* 0x0000000209067227 */ /* 0x000fc600078e00ff */
[----:B------:R0:W-:Y:S01]  /*46d0*/  STL [R1+0x1198], R11 ;  /* 0x0011980b01007387 */ /* 0x0001e20000100800 */
[C---:B------:R-:W-:Y:S01]  /*46e0*/  IMAD R44, R8.reuse, R7, R44 ;  /* 0x00000007082c7224 */ /* 0x040fe200078e022c */
[----:B------:R-:W-:Y:S01]  /*46f0*/  IABS R7, R11 ;  /* 0x0000000b00077213 */ /* 0x000fe20000000000 */
[----:B------:R-:W-:Y:S02]  /*4700*/  IMAD.MOV R6, RZ, RZ, -R6 ;  /* 0x000000ffff067224 */ /* 0x000fe400078e0a06 */
[----:B------:R-:W-:Y:S02]  /*4710*/  IMAD.MOV R12, RZ, RZ, -R12 ;  /* 0x000000ffff0c7224 */ /* 0x000fe400078e0a0c */
[C---:B------:R-:W-:Y:S02]  /*4720*/  IMAD R2, R8.reuse, R6, R2 ;  /* 0x0000000608027224 */ /* 0x040fe400078e0202 */
[----:B------:R-:W-:Y:S02]  /*4730*/  IMAD.MOV.U32 R6, RZ, RZ, R7 ;  /* 0x000000ffff067224 */ /* 0x000fe400078e0007 */
[----:B------:R-:W-:Y:S01]  /*4740*/  IMAD R45, R8, R12, R45 ;  /* 0x0000000c082d7224 */ /* 0x000fe200078e022d */
[----:B------:R1:W-:Y:S01]  /*4750*/  STL [R1+0x19c], R2 ;  /* 0x00019c0201007387 */ /* 0x0003e20000100800 */
[----:B------:R-:W-:-:S02]  /*4760*/  VIADD R12, R0, 0x8d ;  /* 0x0000008d000c7836 */ /* 0x000fc40000000000 */
[----:B--2---:R-:W-:-:S03]  /*4770*/  IMAD.HI.U32 R13, R9, R3, RZ ;  /* 0x00000003090d7227 */ /* 0x004fc600078e00ff */
[----:B------:R2:W-:Y:S01]  /*4780*/  STL [R1+0x1180], R12 ;  /* 0x0011800c01007387 */ /* 0x0005e20000100800 */
[----:B------:R-:W-:-:S03]  /*4790*/  IMAD.HI.U32 R7, R9, R6, RZ ;  /* 0x0000000609077227 */ /* 0x000fc600078e00ff */
[----:B------:R3:W-:Y:S01]  /*47a0*/  STL [R1+0x1184], R18 ;  /* 0x0011841201007387 */ /* 0x0007e20000100800 */
[----:B0-----:R-:W-:Y:S02]  /*47b0*/  VIADD R11, R0, 0x8f ;  /* 0x0000008f000b7836 */ /* 0x001fe40000000000 */
[----:B------:R-:W-:Y:S02]  /*47c0*/  IMAD.MOV R13, RZ, RZ, -R13 ;  /* 0x000000ffff0d7224 */ /* 0x000fe400078e0a0d */
[----:B------:R-:W-:Y:S01]  /*47d0*/  IMAD.MOV R7, RZ, RZ, -R7 ;  /* 0x000000ffff077224 */ /* 0x000fe200078e0a07 */
[----:B------:R0:W-:Y:S01]  /*47e0*/  STL [R1+0x1188], R11 ;  /* 0x0011880b01007387 */ /* 0x0001e20000100800 */
[----:B-1----:R-:W-:Y:S02]  /*47f0*/  IABS R2, R11 ;  /* 0x0000000b00027213 */ /* 0x002fe40000000000 */
[----:B--2---:R-:W-:Y:S01]  /*4800*/  IABS R12, R12 ;  /* 0x0000000c000c7213 */ /* 0x004fe20000000000 */
[----:B------:R-:W-:-:S02]  /*4810*/  IMAD R7, R8, R7, R6 ;  /* 0x0000000708077224 */ /* 0x000fc400078e0206 */
[----:B---3--:R-:W-:Y:S02]  /*4820*/  VIADD R18, R0, 0x90 ;  /* 0x0000009000127836 */ /* 0x008fe40000000000 */
[----:B0-----:R-:W-:-:S03]  /*4830*/  IMAD R11, R8, R13, R3 ;  /* 0x0000000d080b7224 */ /* 0x001fc600078e0203 */
[----:B------:R-:W-:Y:S01]  /*4840*/  IABS R46, R18 ;  /* 0x00000012002e7213 */ /* 0x000fe20000000000 */
[----:B------:R-:W-:Y:S02]  /*4850*/  IMAD.MOV.U32 R3, RZ, RZ, R37 ;  /* 0x000000ffff037224 */ /* 0x000fe400078e0025 */
[C---:B------:R-:W-:Y:S01]  /*4860*/  IMAD.HI.U32 R13, R9.reuse, R12, RZ ;  /* 0x0000000c090d7227 */ /* 0x040fe200078e00ff */
[----:B------:R0:W-:Y:S03]  /*4870*/  STL [R1+0x194], R11 ;  /* 0x0001940b01007387 */ /* 0x0001e60000100800 */
[----:B------:R-:W-:Y:S01]  /*4880*/  IMAD.HI.U32 R6, R9, R3, RZ ;  /* 0x0000000309067227 */ /* 0x000fe200078e00ff */
[----:B------:R1:W-:Y:S03]  /*4890*/  STL [R1+0x190], R7 ;  /* 0x0001900701007387 */ /* 0x0003e60000100800 */
[----:B------:R-:W-:Y:S01]  /*48a0*/  IMAD.MOV R13, RZ, RZ, -R13 ;  /* 0x000000ffff0d7224 */ /* 0x000fe200078e0a0d */
[----:B------:R-:W-:Y:S01]  /*48b0*/  STL [R1+0x1164], R18 ;  /* 0x0011641201007387 */ /* 0x000fe20000100800 */
[----:B------:R-:W-:-:S02]  /*48c0*/  IMAD.MOV R6, RZ, RZ, -R6 ;  /* 0x000000ffff067224 */ /* 0x000fc400078e0a06 */
[----:B0-----:R-:W-:Y:S02]  /*48d0*/  VIADD R11, R0, 0x91 ;  /* 0x00000091000b7836 */ /* 0x001fe40000000000 */
[C---:B------:R-:W-:Y:S02]  /*48e0*/  IMAD R12, R8.reuse, R13, R12 ;  /* 0x0000000d080c7224 */ /* 0x040fe400078e020c */
[----:B-1----:R-:W-:Y:S01]  /*48f0*/  IMAD.HI.U32 R7, R9, R2, RZ ;  /* 0x0000000209077227 */ /* 0x002fe200078e00ff */
[----:B------:R0:W-:Y:S01]  /*4900*/  STL [R1+0x1194], R11 ;  /* 0x0011940b01007387 */ /* 0x0001e20000100800 */
[----:B------:R-:W-:Y:S02]  /*4910*/  IABS R47, R11 ;  /* 0x0000000b002f7213 */ /* 0x000fe40000000000 */
[----:B------:R-:W-:Y:S01]  /*4920*/  IMAD.MOV R7, RZ, RZ, -R7 ;  /* 0x000000ffff077224 */ /* 0x000fe200078e0a07 */
[----:B------:R1:W-:Y:S01]  /*4930*/  STL [R1+0x188], R12 ;  /* 0x0001880c01007387 */ /* 0x0003e20000100800 */
[----:B------:R-:W-:-:S02]  /*4940*/  IMAD R3, R8, R6, R3 ;  /* 0x0000000608037224 */ /* 0x000fc400078e0203 */
[----:B------:R-:W-:Y:S02]  /*4950*/  IMAD R2, R8, R7, R2 ;  /* 0x0000000708027224 */ /* 0x000fe400078e0202 */
[C---:B------:R-:W-:Y:S01]  /*4960*/  VIADD R6, R0.reuse, 0x92 ;  /* 0x0000009200067836 */ /* 0x040fe20000000000 */
[----:B------:R2:W-:Y:S01]  /*4970*/  STL [R1+0x184], R3 ;  /* 0x0001840301007387 */ /* 0x0005e20000100800 */
[C---:B0-----:R-:W-:Y:S02]  /*4980*/  VIADD R11, R0.reuse, 0x94 ;  /* 0x00000094000b7836 */ /* 0x041fe40000000000 */
[C---:B------:R-:W-:Y:S01]  /*4990*/  VIADD R18, R0.reuse, 0x95 ;  /* 0x0000009500127836 */ /* 0x040fe20000000000 */
[----:B------:R0:W-:Y:S01]  /*49a0*/  STL [R1+0x180], R2 ;  /* 0x0001800201007387 */ /* 0x0001e20000100800 */
[----:B------:R-:W-:Y:S01]  /*49b0*/  IABS R7, R6 ;  /* 0x0000000600077213 */ /* 0x000fe20000000000 */
[----:B-1----:R-:W-:Y:S02]  /*49c0*/  IMAD.HI.U32 R12, R9, R46, RZ ;  /* 0x0000002e090c7227 */ /* 0x002fe400078e00ff */
[----:B------:R1:W-:Y:S01]  /*49d0*/  STL [R1+0x117c], R6 ;  /* 0x00117c0601007387 */ /* 0x0003e20000100800 */
[----:B------:R-:W-:Y:S01]  /*49e0*/  IABS R37, R18 ;  /* 0x0000001200257213 */ /* 0x000fe20000000000 */
[----:B--2---:R-:W-:-:S02]  /*49f0*/  VIADD R3, R0, 0x93 ;  /* 0x0000009300037836 */ /* 0x004fc40000000000 */
[----:B------:R-:W-:Y:S01]  /*4a00*/  IMAD.MOV R12, RZ, RZ, -R12 ;  /* 0x000000ffff0c7224 */ /* 0x000fe200078e0a0c */
[----:B0-----:R-:W-:Y:S02]  /*4a10*/  IABS R2, R11 ;  /* 0x0000000b00027213 */ /* 0x001fe40000000000 */
[----:B------:R0:W-:Y:S01]  /*4a20*/  STL [R1+0x1178], R3 ;  /* 0x0011780301007387 */ /* 0x0001e20000100800 */
[----:B------:R-:W-:-:S03]  /*4a30*/  IMAD.HI.U32 R13, R9, R7, RZ ;  /* 0x00000007090d7227 */ /* 0x000fc600078e00ff */
[----:B------:R2:W-:Y:S01]  /*4a40*/  STL [R1+0x11c8], R11 ;  /* 0x0011c80b01007387 */ /* 0x0005e20000100800 */
[----:B-1----:R-:W-:-:S03]  /*4a50*/  IMAD.HI.U32 R6, R9, R47, RZ ;  /* 0x0000002f09067227 */ /* 0x002fc600078e00ff */
[----:B------:R1:W-:Y:S01]  /*4a60*/  STL [R1+0x11a4], R18 ;  /* 0x0011a41201007387 */ /* 0x0003e20000100800 */
[----:B------:R-:W-:Y:S01]  /*4a70*/  IMAD.MOV R6, RZ, RZ, -R6 ;  /* 0x000000ffff067224 */ /* 0x000fe200078e0a06 */
[----:B0-----:R-:W-:Y:S01]  /*4a80*/  IABS R3, R3 ;  /* 0x0000000300037213 */ /* 0x001fe20000000000 */
[C---:B------:R-:W-:Y:S02]  /*4a90*/  IMAD R46, R8.reuse, R12, R46 ;  /* 0x0000000c082e7224 */ /* 0x040fe400078e022e */
[----:B------:R-:W-:Y:S02]  /*4aa0*/  IMAD R47, R8, R6, R47 ;  /* 0x00000006082f7224 */ /* 0x000fe400078e022f */
[----:B------:R-:W-:-:S04]  /*4ab0*/  IMAD.HI.U32 R6, R9, R3, RZ ;  /* 0x0000000309067227 */ /* 0x000fc800078e00ff */
[----:B------:R-:W-:-:S04]  /*4ac0*/  IMAD.HI.U32 R12, R9, R2, RZ ;  /* 0x00000002090c7227 */ /* 0x000fc800078e00ff */
[----:B------:R-:W-:Y:S02]  /*4ad0*/  IMAD.MOV R13, RZ, RZ, -R13 ;  /* 0x000000ffff0d7224 */ /* 0x000fe400078e0a0d */
[----:B--2---:R-:W-:Y:S02]  /*4ae0*/  VIADD R11, R0, 0x96 ;  /* 0x00000096000b7836 */ /* 0x004fe40000000000 */
[----:B------:R-:W-:Y:S02]  /*4af0*/  IMAD.MOV R6, RZ, RZ, -R6 ;  /* 0x000000ffff067224 */ /* 0x000fe400078e0a06 */
[----:B------:R-:W-:Y:S01]  /*4b00*/  IMAD.MOV R12, RZ, RZ, -R12 ;  /* 0x000000ffff0c7224 */ /* 0x000fe200078e0a0c */
[----:B------:R-:W-:Y:S01]  /*4b10*/  STL [R1+0x11a8], R11 ;  /* 0x0011a80b01007387 */ /* 0x000fe20000100800 */
[C---:B-1----:R-:W-:Y:S01]  /*4b20*/  IMAD R18, R8.reuse, R13, R7 ;  /* 0x0000000d08127224 */ /* 0x042fe200078e0207 */
[----:B------:R-:W-:Y:S01]  /*4b30*/  IABS R13, R11 ;  /* 0x0000000b000d7213 */ /* 0x000fe20000000000 */
[----:B------:R-:W-:-:S02]  /*4b40*/  IMAD R3, R8, R6, R3 ;  /* 0x0000000608037224 */ /* 0x000fc400078e0203 */
[----:B------:R-:W-:Y:S01]  /*4b50*/  IMAD.MOV.U32 R7, RZ, RZ, R37 ;  /* 0x000000ffff077224 */ /* 0x000fe200078e0025 */
[----:B------:R0:W-:Y:S01]  /*4b60*/  STL [R1+0x17c], R18 ;  /* 0x00017c1201007387 */ /* 0x0001e20000100800 */
[----:B------:R-:W-:Y:S02]  /*4b70*/  IMAD R2, R8, R12, R2 ;  /* 0x0000000c08027224 */ /* 0x000fe400078e0202 */
[----:B------:R-:W-:Y:S01]  /*4b80*/  VIADD R6, R0, 0x97 ;  /* 0x0000009700067836 */ /* 0x000fe20000000000 */
[----:B------:R1:W-:Y:S01]  /*4b90*/  STL [R1+0x174], R3 ;  /* 0x0001740301007387 */ /* 0x0003e20000100800 */
[----:B------:R-:W-:-:S03]  /*4ba0*/  IMAD.HI.U32 R12, R9, R7, RZ ;  /* 0x00000007090c7227 */ /* 0x000fc600078e00ff */
[----:B------:R2:W-:Y:S01]  /*4bb0*/  STL [R1+0x178], R2 ;  /* 0x0001780201007387 */ /* 0x0005e20000100800 */
[----:B------:R-:W-:Y:S02]  /*4bc0*/  IMAD.MOV R12, RZ, RZ, -R12 ;  /* 0x000000ffff0c7224 */ /* 0x000fe400078e0a0c */
[C---:B0-----:R-:W-:Y:S01]  /*4bd0*/  VIADD R18, R0.reuse, 0x98 ;  /* 0x0000009800127836 */ /* 0x041fe20000000000 */
[----:B------:R0:W-:Y:S01]  /*4be0*/  STL [R1+0x1190], R6 ;  /* 0x0011900601007387 */ /* 0x0001e20000100800 */
[----:B------:R-:W-:Y:S02]  /*4bf0*/  VIADD R11, R0, 0x99 ;  /* 0x00000099000b7836 */ /* 0x000fe40000000000 */
[----:B-1----:R-:W-:Y:S01]  /*4c00*/  IMAD.MOV.U32 R3, RZ, RZ, R13 ;  /* 0x000000ffff037224 */ /* 0x002fe200078e000d */
[----:B------:R-:W-:Y:S01]  /*4c10*/  STL [R1+0x118c], R18 ;  /* 0x00118c1201007387 */ /* 0x000fe20000100800 */
[----:B------:R-:W-:Y:S01]  /*4c20*/  IMAD R7, R8, R12, R7 ;  /* 0x0000000c08077224 */ /* 0x000fe200078e0207 */
[----:B--2---:R-:W-:Y:S01]  /*4c30*/  IABS R2, R6 ;  /* 0x0000000600027213 */ /* 0x004fe20000000000 */
[----:B------:R-:W-:Y:S01]  /*4c40*/  VIADD R13, R0, 0x9c ;  /* 0x0000009c000d7836 */ /* 0x000fe20000000000 */
[----:B------:R-:W-:Y:S01]  /*4c50*/  STL [R1+0x11b4], R11 ;  /* 0x0011b40b01007387 */ /* 0x000fe20000100800 */
[----:B------:R-:W-:Y:S01]  /*4c60*/  IABS R48, R18 ;  /* 0x0000001200307213 */ /* 0x000fe20000000000 */
[----:B0-----:R-:W-:Y:S01]  /*4c70*/  IMAD.HI.U32 R6, R9, R3, RZ ;  /* 0x0000000309067227 */ /* 0x001fe200078e00ff */
[----:B------:R-:W-:Y:S01]  /*4c80*/  IABS R49, R11 ;  /* 0x0000000b00317213 */ /* 0x000fe20000000000 */
[----:B------:R0:W-:Y:S02]  /*4c90*/  STL [R1+0x170], R7 ;  /* 0x0001700701007387 */ /* 0x0001e40000100800 */
[----:B------:R-:W-:-:S02]  /*4ca0*/  IMAD.MOV R6, RZ, RZ, -R6 ;  /* 0x000000ffff067224 */ /* 0x000fc400078e0a06 */
[----:B------:R-:W-:-:S04]  /*4cb0*/  IMAD.HI.U32 R12, R9, R2, RZ ;  /* 0x00000002090c7227 */ /* 0x000fc800078e00ff */
[----:B------:R-:W-:Y:S02]  /*4cc0*/  IMAD R3, R8, R6, R3 ;  /* 0x0000000608037224 */ /* 0x000fe400078e0203 */
[C---:B0-----:R-:W-:Y:S02]  /*4cd0*/  VIADD R7, R0.reuse, 0x9a ;  /* 0x0000009a00077836 */ /* 0x041fe40000000000 */
[----:B------:R-:W-:Y:S01]  /*4ce0*/  IMAD.MOV R12, RZ, RZ, -R12 ;  /* 0x000000ffff0c7224 */ /* 0x000fe200078e0a0c */
[----:B------:R0:W-:Y:S01]  /*4cf0*/  STL [R1+0x16c], R3 ;  /* 0x00016c0301007387 */ /* 0x0001e20000100800 */
[----:B------:R-:W-:Y:S02]  /*4d00*/  VIADD R11, R0, 0x9b ;  /* 0x0000009b000b7836 */ /* 0x000fe40000000000 */
[----:B------:R-:W-:Y:S01]  /*4d10*/  IMAD R12, R8, R12, R2 ;  /* 0x0000000c080c7224 */ /* 0x000fe200078e0202 */
[----:B------:R1:W-:Y:S01]  /*4d20*/  STL [R1+0x11a0], R7 ;  /* 0x0011a00701007387 */ /* 0x0003e20000100800 */
[----:B------:R-:W-:Y:S01]  /*4d30*/  IMAD.HI.U32 R6, R9, R48, RZ ;  /* 0x0000003009067227 */ /* 0x000fe200078e00ff */
[----:B------:R-:W-:-:S02]  /*4d40*/  IABS R2, R11 ;  /* 0x0000000b00027213 */ /* 0x000fc40000000000 */
[----:B------:R2:W-:Y:S01]  /*4d50*/  STL [R1+0x119c], R11 ;  /* 0x00119c0b01007387 */ /* 0x0005e20000100800 */
[----:B------:R-:W-:Y:S02]  /*4d60*/  IMAD.MOV R6, RZ, RZ, -R6 ;  /* 0x000000ffff067224 */ /* 0x000fe400078e0a06 */
[C---:B0-----:R-:W-:Y:S01]  /*4d70*/  IMAD.HI.U32 R3, R9.reuse, R49, RZ ;  /* 0x0000003109037227 */ /* 0x041fe200078e00ff */
[----:B------:R0:W-:Y:S01]  /*4d80*/  STL [R1+0x168], R12 ;  /* 0x0001680c01007387 */ /* 0x0001e20000100800 */
[----:B-1----:R-:W-:Y:S02]  /*4d90*/  IABS R7, R7 ;  /* 0x0000000700077213 */ /* 0x002fe40000000000 */
[C---:B------:R-:W-:Y:S01]  /*4da0*/  VIADD R18, R0.reuse, 0x9d ;  /* 0x0000009d00127836 */ /* 0x040fe20000000000 */
[----:B------:R1:W-:Y:S01]  /*4db0*/  STL [R1+0x11d0], R13 ;  /* 0x0011d00d01007387 */ /* 0x0003e20000100800 */
[----:B------:R-:W-:Y:S02]  /*4dc0*/  IMAD.MOV R3, RZ, RZ, -R3 ;  /* 0x000000ffff037224 */ /* 0x000fe400078e0a03 */
[----:B--2---:R-:W-:Y:S01]  /*4dd0*/  VIADD R11, R0, 0x9e ;  /* 0x0000009e000b7836 */ /* 0x004fe20000000000 */
[----:B------:R-:W-:Y:S01]  /*4de0*/  IABS R37, R18 ;  /* 0x0000001200257213 */ /* 0x000fe20000000000 */
[----:B------:R-:W-:Y:S01]  /*4df0*/  IMAD R48, R8, R6, R48 ;  /* 0x0000000608307224 */ /* 0x000fe200078e0230 */
[----:B------:R2:W-:Y:S01]  /*4e00*/  STL [R1+0x11c4], R18 ;  /* 0x0011c41201007387 */ /* 0x0005e20000100800 */
[----:B0-----:R-:W-:Y:S01]  /*4e10*/  IMAD.HI.U32 R12, R9, R7, RZ ;  /* 0x00000007090c7227 */ /* 0x001fe200078e00ff */
[----:B-1----:R-:W-:-:S03]  /*4e20*/  IABS R13, R13 ;  /* 0x0000000d000d7213 */ /* 0x002fc60000000000 */
[----:B------:R-:W-:Y:S01]  /*4e30*/  IMAD.HI.U32 R6, R9, R2, RZ ;  /* 0x0000000209067227 */ /* 0x000fe200078e00ff */
[----:B------:R0:W-:Y:S03]  /*4e40*/  STL [R1+0x11d8], R11 ;  /* 0x0011d80b01007387 */ /* 0x0001e60000100800 */
[----:B------:R-:W-:Y:S02]  /*4e50*/  IMAD.MOV R12, RZ, RZ, -R12 ;  /* 0x000000ffff0c7224 */ /* 0x000fe400078e0a0c */
[----:B------:R-:W-:Y:S01]  /*4e60*/  IMAD R49, R8, R3, R49 ;  /* 0x0000000308317224 */ /* 0x000fe200078e0231 */
[----:B------:R-:W-:Y:S01]  /*4e70*/  IABS R3, R11 ;  /* 0x0000000b00037213 */ /* 0x000fe20000000000 */
[----:B------:R-:W-:Y:S02]  /*4e80*/  IMAD.MOV R6, RZ, RZ, -R6 ;  /* 0x000000ffff067224 */ /* 0x000fe400078e0a06 */
[----:B--2---:R-:W-:-:S02]  /*4e90*/  VIADD R18, R0, 0x9f ;  /* 0x0000009f00127836 */ /* 0x004fc40000000000 */
[C---:B0-----:R-:W-:Y:S02]  /*4ea0*/  IMAD R11, R8.reuse, R12, R7 ;  /* 0x0000000c080b7224 */ /* 0x041fe400078e0207 */
[----:B------:R-:W-:Y:S02]  /*4eb0*/  IMAD.MOV.U32 R7, RZ, RZ, R37 ;  /* 0x000000ffff077224 */ /* 0x000fe400078e0025 */
[C---:B------:R-:W-:Y:S01]  /*4ec0*/  IMAD.HI.U32 R12, R9.reuse, R13, RZ ;  /* 0x0000000d090c7227 */ /* 0x040fe200078e00ff */
[----:B------:R0:W-:Y:S03]  /*4ed0*/  STL [R1+0x15c], R11 ;  /* 0x00015c0b01007387 */ /* 0x0001e60000100800 */
[----:B------:R-:W-:Y:S02]  /*4ee0*/  IMAD R6, R8, R6, R2 ;  /* 0x0000000608067224 */ /* 0x000fe400078e0202 */
[----:B------:R-:W-:-:S03]  /*4ef0*/  IMAD.HI.U32 R2, R9, R7, RZ ;  /* 0x0000000709027227 */ /* 0x000fc600078e00ff */
[----:B------:R1:W-:Y:S01]  /*4f00*/  STL [R1+0x158], R6 ;  /* 0x0001580601007387 */ /* 0x0003e20000100800 */
[----:B------:R-:W-:-:S03]  /*4f10*/  IMAD.HI.U32 R37, R9, R3, RZ ;  /* 0x0000000309257227 */ /* 0x000fc600078e00ff */
[----:B------:R2:W-:Y:S01]  /*4f20*/  STL [R1+0x11b0], R18 ;  /* 0x0011b01201007387 */ /* 0x0005e20000100800 */
[----:B------:R-:W-:Y:S02]  /*4f30*/  IMAD.MOV R12, RZ, RZ, -R12 ;  /* 0x000000ffff0c7224 */ /* 0x000fe400078e0a0c */
[----:B------:R-:W-:Y:S02]  /*4f40*/  IMAD.MOV R2, RZ, RZ, -R2 ;  /* 0x000000ffff027224 */ /* 0x000fe400078e0a02 */
[----:B0-----:R-:W-:Y:S01]  /*4f50*/  VIADD R11, R0, 0xa0 ;  /* 0x000000a0000b7836 */ /* 0x001fe20000000000 */
[----:B-1----:R-:W-:Y:S01]  /*4f60*/  IABS R6, R18 ;  /* 0x0000001200067213 */ /* 0x002fe20000000000 */
        /* <DEDUP_REMOVED lines=8> */
[C---:B--2---:R-:W-:Y:S01]  /*4ff0*/  VIADD R18, R0.reuse, 0xa4 ;  /* 0x000000a400127836 */ /* 0x044fe20000000000 */
[----:B------:R2:W-:Y:S01]  /*5000*/  STL [R1+0x14c], R7 ;  /* 0x00014c0701007387 */ /* 0x0005e20000100800 */
[C---:B0-----:R-:W-:Y:S01]  /*5010*/  VIADD R11, R0.reuse, 0xa3 ;  /* 0x000000a3000b7836 */ /* 0x041fe20000000000 */
[----:B------:R-:W-:Y:S02]  /*5020*/  IABS R51, R2 ;  /* 0x0000000200337213 */ /* 0x000fe40000000000 */
[----:B------:R0:W-:Y:S01]  /*5030*/  STL [R1+0x150], R3 ;  /* 0x0001500301007387 */ /* 0x0001e20000100800 */
[----:B-1----:R-:W-:-:S03]  /*5040*/  VIADD R12, R0, 0xa2 ;  /* 0x000000a2000c7836 */ /* 0x002fc60000000000 */
[----:B------:R1:W-:Y:S01]  /*5050*/  STL [R1+0x11bc], R2 ;  /* 0x0011bc0201007387 */ /* 0x0003e20000100800 */
[----:B------:R-:W-:-:S03]  /*5060*/  IMAD.HI.U32 R13, R9, R51, RZ ;  /* 0x00000033090d7227 */ /* 0x000fc600078e00ff */
[----:B------:R3:W-:Y:S01]  /*5070*/  STL [R1+0x11c0], R12 ;  /* 0x0011c00c01007387 */ /* 0x0007e20000100800 */
[C---:B--2---:R-:W-:Y:S01]  /*5080*/  IMAD.HI.U32 R7, R9.reuse, R6, RZ ;  /* 0x0000000609077227 */ /* 0x044fe200078e00ff */
[----:B0-----:R-:W-:Y:S02]  /*5090*/  IABS R3, R11 ;  /* 0x0000000b00037213 */ /* 0x001fe40000000000 */
[----:B------:R0:W-:Y:S01]  /*50a0*/  STL [R1+0x11cc], R11 ;  /* 0x0011cc0b01007387 */ /* 0x0001e20000100800 */
[----:B------:R-:W-:Y:S02]  /*50b0*/  IMAD.MOV R7, RZ, RZ, -R7 ;  /* 0x000000ffff077224 */ /* 0x000fe400078e0a07 */
[----:B-1----:R-:W-:Y:S01]  /*50c0*/  IMAD.HI.U32 R2, R9, R62, RZ ;  /* 0x0000003e09027227 */ /* 0x002fe200078e00ff */
[----:B---3--:R-:W-:-:S03]  /*50d0*/  IABS R12, R12 ;  /* 0x0000000c000c7213 */ /* 0x008fc60000000000 */
[----:B------:R-:W-:Y:S02]  /*50e0*/  IMAD R7, R8, R7, R6 ;  /* 0x0000000708077224 */ /* 0x000fe400078e0206 */
[----:B------:R-:W-:Y:S02]  /*50f0*/  IMAD.MOV R2, RZ, RZ, -R2 ;  /* 0x000000ffff027224 */ /* 0x000fe400078e0a02 */
[----:B------:R-:W-:Y:S01]  /*5100*/  IMAD.MOV.U32 R6, RZ, RZ, R12 ;  /* 0x000000ffff067224 */ /* 0x000fe200078e000c */
[----:B------:R1:W-:Y:S01]  /*5110*/  STL [R1+0x148], R7 ;  /* 0x0001480701007387 */ /* 0x0003e20000100800 */
[----:B------:R-:W-:-:S03]  /*5120*/  IMAD.HI.U32 R12, R9, R3, RZ ;  /* 0x00000003090c7227 */ /* 0x000fc600078e00ff */
[----:B------:R2:W-:Y:S01]  /*5130*/  STL [R1+0x11f8], R18 ;  /* 0x0011f81201007387 */ /* 0x0005e20000100800 */
[----:B------:R-:W-:Y:S02]  /*5140*/  IMAD.MOV R13, RZ, RZ, -R13 ;  /* 0x000000ffff0d7224 */ /* 0x000fe400078e0a0d */
[----:B0-----:R-:W-:Y:S02]  /*5150*/  VIADD R11, R0, 0xa5 ;  /* 0x000000a5000b7836 */ /* 0x001fe40000000000 */
[----:B------:R-:W-:Y:S01]  /*5160*/  IMAD R62, R8, R2, R62 ;  /* 0x00000002083e7224 */ /* 0x000fe200078e023e */
[----:B------:R-:W-:Y:S01]  /*5170*/  IABS R2, R18 ;  /* 0x0000001200027213 */ /* 0x000fe20000000000 */
[----:B-1----:R-:W-:Y:S01]  /*5180*/  IMAD.HI.U32 R7, R9, R6, RZ ;  /* 0x0000000609077227 */ /* 0x002fe200078e00ff */
        /* <DEDUP_REMOVED lines=16> */
[----:B0-----:R-:W-:-:S03]  /*5290*/  VIADD R11, R0, 0xa8 ;  /* 0x000000a8000b7836 */ /* 0x001fc60000000000 */
[----:B------:R0:W-:Y:S01]  /*52a0*/  STL [R1+0x11e0], R18 ;  /* 0x0011e01201007387 */ /* 0x0001e20000100800 */
[----:B-1----:R-:W-:-:S03]  /*52b0*/  IABS R7, R6 ;  /* 0x0000000600077213 */ /* 0x002fc60000000000 */
[----:B------:R1:W-:Y:S01]  /*52c0*/  STL [R1+0x11e4], R11 ;  /* 0x0011e40b01007387 */ /* 0x0003e20000100800 */
[----:B------:R-:W-:Y:S01]  /*52d0*/  IABS R52, R11 ;  /* 0x0000000b00347213 */ /* 0x000fe20000000000 */
[----:B--2---:R-:W-:-:S04]  /*52e0*/  IMAD.HI.U32 R6, R9, R3, RZ ;  /* 0x0000000309067227 */ /* 0x004fc800078e00ff */
        /* <DEDUP_REMOVED lines=10> */
[----:B0-----:R-:W-:Y:S01]  /*5390*/  VIADD R11, R0, 0xaa ;  /* 0x000000aa000b7836 */ /* 0x001fe20000000000 */
[----:B------:R-:W-:Y:S01]  /*53a0*/  STL [R1+0x11ec], R93 ;  /* 0x0011ec5d01007387 */ /* 0x000fe20000100800 */
[----:B------:R-:W-:-:S02]  /*53b0*/  IMAD R12, R8, R12, R7 ;  /* 0x0000000c080c7224 */ /* 0x000fc400078e0207 */
[----:B------:R-:W-:Y:S01]  /*53c0*/  IMAD.MOV R3, RZ, RZ, -R3 ;  /* 0x000000ffff037224 */ /* 0x000fe200078e0a03 */
[----:B------:R-:W-:Y:S01]  /*53d0*/  STL [R1+0x11f0], R11 ;  /* 0x0011f00b01007387 */ /* 0x000fe20000100800 */
[----:B------:R-:W-:Y:S01]  /*53e0*/  IABS R7, R11 ;  /* 0x0000000b00077213 */ /* 0x000fe20000000000 */
[C---:B-1----:R-:W-:Y:S02]  /*53f0*/  IMAD.HI.U32 R6, R9.reuse, R52, RZ ;  /* 0x0000003409067227 */ /* 0x042fe400078e00ff */
[----:B------:R0:W-:Y:S02]  /*5400*/  STL [R1+0x130], R12 ;  /* 0x0001300c01007387 */ /* 0x0001e40000100800 */
[----:B------:R-:W-:Y:S02]  /*5410*/  IMAD R2, R8, R3, R2 ;  /* 0x0000000308027224 */ /* 0x000fe400078e0202 */
[----:B------:R-:W-:Y:S02]  /*5420*/  IMAD.MOV R6, RZ, RZ, -R6 ;  /* 0x000000ffff067224 */ /* 0x000fe400078e0a06 */
[----:B------:R-:W-:Y:S01]  /*5430*/  IMAD.HI.U32 R13, R9, R53, RZ ;  /* 0x00000035090d7227 */ /* 0x000fe200078e00ff */
[----:B------:R1:W-:Y:S03]  /*5440*/  STL [R1+0x128], R2 ;  /* 0x0001280201007387 */ /* 0x0003e60000100800 */
[----:B0-----:R-:W-:-:S02]  /*5450*/  VIADD R12, R0, 0xab ;  /* 0x000000ab000c7836 */ /* 0x001fc40000000000 */
[----:B------:R-:W-:Y:S02]  /*5460*/  VIADD R11, R0, 0xad ;  /* 0x000000ad000b7836 */ /* 0x000fe40000000000 */
[C---:B------:R-:W-:Y:S01]  /*5470*/  IMAD R52, R8.reuse, R6, R52 ;  /* 0x0000000608347224 */ /* 0x040fe200078e0234 */
[----:B------:R0:W-:Y:S01]  /*5480*/  STL [R1+0x11d4], R12 ;  /* 0x0011d40c01007387 */ /* 0x0001e20000100800 */
[----:B------:R-:W-:Y:S01]  /*5490*/  IMAD.MOV R13, RZ, RZ, -R13 ;  /* 0x000000ffff0d7224 */ /* 0x000fe200078e0a0d */
[----:B-1----:R-:W-:Y:S02]  /*54a0*/  IABS R2, R12 ;  /* 0x0000000c00027213 */ /* 0x002fe40000000000 */
[----:B------:R-:W-:Y:S01]  /*54b0*/  IABS R6, R18 ;  /* 0x0000001200067213 */ /* 0x000fe20000000000 */
[----:B------:R-:W-:Y:S01]  /*54c0*/  STL [R1+0x1218], R18 ;  /* 0x0012181201007387 */ /* 0x000fe20000100800 */
[----:B------:R-:W-:Y:S01]  /*54d0*/  IABS R3, R11 ;  /* 0x0000000b00037213 */ /* 0x000fe20000000000 */
[----:B------:R-:W-:-:S02]  /*54e0*/  IMAD R53, R8, R13, R53 ;  /* 0x0000000d08357224 */ /* 0x000fc400078e0235 */
[----:B------:R1:W-:Y:S01]  /*54f0*/  STL [R1+0x1214], R11 ;  /* 0x0012140b01007387 */ /* 0x0003e20000100800 */
[----:B0-----:R-:W-:-:S04]  /*5500*/  IMAD.HI.U32 R12, R9, R7, RZ ;  /* 0x00000007090c7227 */ /* 0x001fc800078e00ff */
[----:B------:R-:W-:Y:S02]  /*5510*/  IMAD.MOV R12, RZ, RZ, -R12 ;  /* 0x000000ffff0c7224 */ /* 0x000fe400078e0a0c */
[----:B------:R-:W-:-:S04]  /*5520*/  IMAD.HI.U32 R13, R9, R2, RZ ;  /* 0x00000002090d7227 */ /* 0x000fc800078e00ff */
[----:B-1----:R-:W-:Y:S02]  /*5530*/  IMAD R11, R8, R12, R7 ;  /* 0x0000000c080b7224 */ /* 0x002fe400078e0207 */
[----:B------:R-:W-:-:S03]  /*5540*/  IMAD.HI.U32 R7, R9, R6, RZ ;  /* 0x0000000609077227 */ /* 0x000fc600078e00ff */
[----:B------:R0:W-:Y:S01]  /*5550*/  STL [R1+0x124], R11 ;  /* 0x0001240b01007387 */ /* 0x0001e20000100800 */
[----:B------:R-:W-:Y:S02]  /*5560*/  VIADD R18, R0, 0xae ;  /* 0x000000ae00127836 */ /* 0x000fe40000000000 */
[----:B------:R-:W-:-:S03]  /*5570*/  IMAD.HI.U32 R12, R9, R3, RZ ;  /* 0x00000003090c7227 */ /* 0x000fc600078e00ff */
[----:B------:R1:W-:Y:S01]  /*5580*/  STL [R1+0x1200], R18 ;  /* 0x0012001201007387 */ /* 0x0003e20000100800 */
[----:B------:R-:W-:Y:S01]  /*5590*/  IMAD.MOV R13, RZ, RZ, -R13 ;  /* 0x000000ffff0d7224 */ /* 0x000fe200078e0a0d */
[----:B------:R-:W-:Y:S01]  /*55a0*/  IABS R37, R18 ;  /* 0x0000001200257213 */ /* 0x000fe20000000000 */
[----:B------:R-:W-:Y:S02]  /*55b0*/  IMAD.MOV R7, RZ, RZ, -R7 ;  /* 0x000000ffff077224 */ /* 0x000fe400078e0a07 */
[----:B0-----:R-:W-:Y:S02]  /*55c0*/  VIADD R11, R0, 0xaf ;  /* 0x000000af000b7836 */ /* 0x001fe40000000000 */
[----:B------:R-:W-:Y:S02]  /*55d0*/  IMAD.MOV R12, RZ, RZ, -R12 ;  /* 0x000000ffff0c7224 */ /* 0x000fe400078e0a0c */
[C---:B------:R-:W-:Y:S01]  /*55e0*/  IMAD R7, R8.reuse, R7, R6 ;  /* 0x0000000708077224 */ /* 0x040fe200078e0206 */
[----:B------:R0:W-:Y:S01]  /*55f0*/  STL [R1+0x1204], R11 ;  /* 0x0012040b01007387 */ /* 0x0001e20000100800 */
[C---:B-1----:R-:W-:Y:S01]  /*5600*/  IMAD R18, R8.reuse, R13, R2 ;  /* 0x0000000d08127224 */ /* 0x042fe200078e0202 */
[----:B------:R-:W-:Y:S01]  /*5610*/  IABS R13, R11 ;  /* 0x0000000b000d7213 */ /* 0x000fe20000000000 */
[----:B------:R-:W-:-:S02]  /*5620*/  IMAD R6, R8, R12, R3 ;  /* 0x0000000c08067224 */ /* 0x000fc400078e0203 */
[----:B------:R-:W-:Y:S01]  /*5630*/  IMAD.MOV.U32 R2, RZ, RZ, R37 ;  /* 0x000000ffff027224 */ /* 0x000fe200078e0025 */
[----:B------:R-:W-:Y:S01]  /*5640*/  STL [R1+0x120], R18 ;  /* 0x0001201201007387 */ /* 0x000fe20000100800 */
[----:B------:R-:W-:Y:S02]  /*5650*/  IMAD.MOV.U32 R3, RZ, RZ, R13 ;  /* 0x000000ffff037224 */ /* 0x000fe400078e000d */
[----:B------:R-:W-:Y:S01]  /*5660*/  IMAD.HI.U32 R12, R9, R2, RZ ;  /* 0x00000002090c7227 */ /* 0x000fe200078e00ff */
[----:B------:R1:W-:Y:S03]  /*5670*/  STL [R1+0x118], R7 ;  /* 0x0001180701007387 */ /* 0x0003e60000100800 */
[----:B------:R-:W-:Y:S01]  /*5680*/  IMAD.MOV R12, RZ, RZ, -R12 ;  /* 0x000000ffff0c7224 */ /* 0x000fe200078e0a0c */
[----:B------:R2:W-:Y:S01]  /*5690*/  STL [R1+0x11c], R6 ;  /* 0x00011c0601007387 */ /* 0x0005e20000100800 */
[----:B------:R-:W-:-:S02]  /*56a0*/  VIADD R13, R0, 0xb3 ;  /* 0x000000b3000d7836 */ /* 0x000fc40000000000 */
[----:B0-----:R-:W-:Y:S01]  /*56b0*/  IMAD R11, R8, R12, R2 ;  /* 0x0000000c080b7224 */ /* 0x001fe200078e0202 */
[----:B------:R-:W-:Y:S01]  /*56c0*/  STL [R1+0x11e8], R36 ;  /* 0x0011e82401007387 */ /* 0x000fe20000100800 */
[----:B------:R-:W-:-:S03]  /*56d0*/  IMAD.HI.U32 R12, R9, R55, RZ ;  /* 0x00000037090c7227 */ /* 0x000fc600078e00ff */
[----:B------:R-:W-:Y:S01]  /*56e0*/  STL [R1+0x120c], R35 ;  /* 0x00120c2301007387 */ /* 0x000fe20000100800 */
[----:B-1----:R-:W-:Y:S02]  /*56f0*/  VIADD R7, R0, 0xb2 ;  /* 0x000000b200077836 */ /* 0x002fe40000000000 */
[----:B--2---:R-:W-:-:S03]  /*5700*/  IMAD.HI.U32 R6, R9, R3, RZ ;  /* 0x0000000309067227 */ /* 0x004fc600078e00ff */
[----:B------:R0:W-:Y:S01]  /*5710*/  STL [R1+0x1210], R7 ;  /* 0x0012100701007387 */ /* 0x0001e20000100800 */
[----:B------:R-:W-:Y:S02]  /*5720*/  IMAD.MOV R6, RZ, RZ, -R6 ;  /* 0x000000ffff067224 */ /* 0x000fe400078e0a06 */
[----:B------:R-:W-:Y:S01]  /*5730*/  IMAD.MOV R12, RZ, RZ, -R12 ;  /* 0x000000ffff0c7224 */ /* 0x000fe200078e0a0c */
[----:B------:R1:W-:Y:S01]  /*5740*/  STL [R1+0x114], R11 ;  /* 0x0001140b01007387 */ /* 0x0003e20000100800 */
[C---:B------:R-:W-:Y:S02]  /*5750*/  IMAD R3, R8.reuse, R6, R3 ;  /* 0x0000000608037224 */ /* 0x040fe400078e0203 */
[----:B------:R-:W-:Y:S02]  /*5760*/  IMAD R55, R8, R12, R55 ;  /* 0x0000000c08377224 */ /* 0x000fe400078e0237 */
[C---:B------:R-:W-:Y:S01]  /*5770*/  VIADD R12, R0.reuse, 0xb5 ;  /* 0x000000b5000c7836 */ /* 0x040fe20000000000 */
[----:B0-----:R-:W-:Y:S01]  /*5780*/  IABS R7, R7 ;  /* 0x0000000700077213 */ /* 0x001fe20000000000 */
[----:B------:R0:W-:Y:S01]  /*5790*/  STL [R1+0x10c], R3 ;  /* 0x00010c0301007387 */ /* 0x0001e20000100800 */
[----:B------:R-:W-:-:S02]  /*57a0*/  VIADD R18, R0, 0xb6 ;  /* 0x000000b600127836 */ /* 0x000fc40000000000 */
[----:B-1----:R-:W-:Y:S01]  /*57b0*/  VIADD R11, R0, 0xb4 ;  /* 0x000000b4000b7836 */ /* 0x002fe20000000000 */
[----:B------:R1:W-:Y:S01]  /*57c0*/  STL [R1+0x11fc], R13 ;  /* 0x0011fc0d01007387 */ /* 0x0003e20000100800 */
[----:B------:R-:W-:Y:S01]  /*57d0*/  IMAD.MOV.U32 R2, RZ, RZ, R7 ;  /* 0x000000ffff027224 */ /* 0x000fe200078e0007 */
[----:B------:R-:W-:Y:S01]  /*57e0*/  IABS R37, R18 ;  /* 0x0000001200257213 */ /* 0x000fe20000000000 */
[C---:B------:R-:W-:Y:S01]  /*57f0*/  IMAD.HI.U32 R7, R9.reuse, R54, RZ ;  /* 0x0000003609077227 */ /* 0x040fe200078e00ff */
[----:B------:R2:W-:Y:S01]  /*5800*/  STL [R1+0x1240], R11 ;  /* 0x0012400b01007387 */ /* 0x0005e20000100800 */
[----:B0-----:R-:W-:Y:S02]  /*5810*/  IABS R3, R13 ;  /* 0x0000000d00037213 */ /* 0x001fe40000000000 */
[----:B------:R-:W-:Y:S02]  /*5820*/  IMAD.MOV R7, RZ, RZ, -R7 ;  /* 0x000000ffff077224 */ /* 0x000fe400078e0a07 */
[----:B------:R-:W-:-:S04]  /*5830*/  IMAD.HI.U32 R6, R9, R2, RZ ;  /* 0x0000000209067227 */ /* 0x000fc800078e00ff */
[----:B------:R-:W-:Y:S01]  /*5840*/  IMAD R54, R8, R7, R54 ;  /* 0x0000000708367224 */ /* 0x000fe200078e0236 */
[----:B------:R-:W-:Y:S01]  /*5850*/  IABS R7, R11 ;  /* 0x0000000b00077213 */ /* 0x000fe20000000000 */
[----:B------:R-:W-:Y:S02]  /*5860*/  IMAD.MOV R6, RZ, RZ, -R6 ;  /* 0x000000ffff067224 */ /* 0x000fe400078e0a06 */
[----:B-1----:R-:W-:-:S04]  /*5870*/  IMAD.HI.U32 R13, R9, R3, RZ ;  /* 0x00000003090d7227 */ /* 0x002fc800078e00ff */
[----:B------:R-:W-:Y:S02]  /*5880*/  IMAD R2, R8, R6, R2 ;  /* 0x0000000608027224 */ /* 0x000fe400078e0202 */
[----:B------:R-:W-:Y:S02]  /*5890*/  IMAD.MOV.U32 R6, RZ, RZ, R7 ;  /* 0x000000ffff067224 */ /* 0x000fe400078e0007 */
[----:B--2---:R-:W-:Y:S01]  /*58a0*/  VIADD R11, R0, 0xb7 ;  /* 0x000000b7000b7836 */ /* 0x004fe20000000000 */
[----:B------:R0:W-:Y:S01]  /*58b0*/  STL [R1+0x104], R2 ;  /* 0x0001040201007387 */ /* 0x0001e20000100800 */
[----:B------:R-:W-:-:S03]  /*58c0*/  IMAD.HI.U32 R7, R9, R6, RZ ;  /* 0x0000000609077227 */ /* 0x000fc600078e00ff */
[----:B------:R1:W-:Y:S01]  /*58d0*/  STL [R1+0x1224], R12 ;  /* 0x0012240c01007387 */ /* 0x0003e20000100800 */
[----:B------:R-:W-:Y:S02]  /*58e0*/  IMAD.MOV R13, RZ, RZ, -R13 ;  /* 0x000000ffff0d7224 */ /* 0x000fe400078e0a0d */
[----:B------:R-:W-:Y:S01]  /*58f0*/  IMAD.MOV R7, RZ, RZ, -R7 ;  /* 0x000000ffff077224 */ /* 0x000fe200078e0a07 */
[----:B------:R2:W-:Y:S01]  /*5900*/  STL [R1+0x122c], R18 ;  /* 0x00122c1201007387 */ /* 0x0005e20000100800 */
[----:B0-----:R-:W-:Y:S02]  /*5910*/  IABS R2, R11 ;  /* 0x0000000b00027213 */ /* 0x001fe40000000000 */
[----:B------:R-:W-:Y:S01]  /*5920*/  IMAD R7, R8, R7, R6 ;  /* 0x0000000708077224 */ /* 0x000fe200078e0206 */
[----:B------:R0:W-:Y:S01]  /*5930*/  STL [R1+0x1230], R11 ;  /* 0x0012300b01007387 */ /* 0x0001e20000100800 */
[----:B-1----:R-:W-:Y:S01]  /*5940*/  IABS R12, R12 ;  /* 0x0000000c000c7213 */ /* 0x002fe20000000000 */
[----:B--2---:R-:W-:-:S02]  /*5950*/  VIADD R18, R0, 0xbd ;  /* 0x000000bd00127836 */ /* 0x004fc40000000000 */
[----:B0-----:R-:W-:Y:S02]  /*5960*/  IMAD R11, R8, R13, R3 ;  /* 0x0000000d080b7224 */ /* 0x001fe400078e0203 */
[----:B------:R-:W-:Y:S01]  /*5970*/  IMAD.MOV.U32 R3, RZ, RZ, R37 ;  /* 0x000000ffff037224 */ /* 0x000fe200078e0025 */
[----:B------:R-:W-:Y:S01]  /*5980*/  IABS R37, R18 ;  /* 0x0000001200257213 */ /* 0x000fe20000000000 */
[C---:B------:R-:W-:Y:S01]  /*5990*/  IMAD.HI.U32 R13, R9.reuse, R12, RZ ;  /* 0x0000000c090d7227 */ /* 0x040fe200078e00ff */
[----:B------:R0:W-:Y:S03]  /*59a0*/  STL [R1+0x100], R11 ;  /* 0x0001000b01007387 */ /* 0x0001e60000100800 */
[----:B------:R-:W-:Y:S01]  /*59b0*/  IMAD.HI.U32 R6, R9, R3, RZ ;  /* 0x0000000309067227 */ /* 0x000fe200078e00ff */
[----:B------:R1:W-:Y:S03]  /*59c0*/  STL [R1+0xfc], R7 ;  /* 0x0000fc0701007387 */ /* 0x0003e60000100800 */
[----:B------:R-:W-:Y:S01]  /*59d0*/  IMAD.MOV R13, RZ, RZ, -R13 ;  /* 0x000000ffff0d7224 */ /* 0x000fe200078e0a0d */
[----:B------:R-:W-:Y:S01]  /*59e0*/  STL [R1+0x1208], R34 ;  /* 0x0012082201007387 */ /* 0x000fe20000100800 */
[----:B------:R-:W-:-:S02]  /*59f0*/  IMAD.MOV R6, RZ, RZ, -R6 ;  /* 0x000000ffff067224 */ /* 0x000fc400078e0a06 */
[C---:B0-----:R-:W-:Y:S01]  /*5a00*/  IMAD R11, R8.reuse, R13, R12 ;  /* 0x0000000d080b7224 */ /* 0x041fe200078e020c */
[----:B------:R-:W-:Y:S01]  /*5a10*/  STL [R1+0x123c], R33 ;  /* 0x00123c2101007387 */ /* 0x000fe20000100800 */
[----:B------:R-:W-:Y:S02]  /*5a20*/  IMAD R3, R8, R6, R3 ;  /* 0x0000000608037224 */ /* 0x000fe400078e0203 */
[----:B-1----:R-:W-:Y:S01]  /*5a30*/  IMAD.HI.U32 R7, R9, R2, RZ ;  /* 0x0000000209077227 */ /* 0x002fe200078e00ff */
[----:B------:R0:W-:Y:S03]  /*5a40*/  STL [R1+0xf8], R11 ;  /* 0x0000f80b01007387 */ /* 0x0001e60000100800 */
[----:B------:R-:W-:Y:S01]  /*5a50*/  IMAD.MOV R7, RZ, RZ, -R7 ;  /* 0x000000ffff077224 */ /* 0x000fe200078e0a07 */
[----:B------:R1:W-:Y:S01]  /*5a60*/  STL [R1+0xf0], R3 ;  /* 0x0000f00301007387 */ /* 0x0003e20000100800 */
[----:B------:R-:W-:-:S02]  /*5a70*/  VIADD R6, R0, 0xba ;  /* 0x000000ba00067836 */ /* 0x000fc40000000000 */
[----:B------:R-:W-:Y:S02]  /*5a80*/  IMAD R2, R8, R7, R2 ;  /* 0x0000000708027224 */ /* 0x000fe400078e0202 */
[----:B------:R-:W-:Y:S01]  /*5a90*/  IMAD.HI.U32 R12, R9, R56, RZ ;  /* 0x00000038090c7227 */ /* 0x000fe200078e00ff */
[----:B------:R-:W-:Y:S02]  /*5aa0*/  IABS R7, R6 ;  /* 0x0000000600077213 */ /* 0x000fe40000000000 */
[----:B------:R2:W-:Y:S01]  /*5ab0*/  STL [R1+0xf4], R2 ;  /* 0x0000f40201007387 */ /* 0x0005e20000100800 */
[C---:B0-----:R-:W-:Y:S02]  /*5ac0*/  VIADD R11, R0.reuse, 0xbc ;  /* 0x000000bc000b7836 */ /* 0x041fe40000000000 */
[----:B-1----:R-:W-:Y:S01]  /*5ad0*/  VIADD R3, R0, 0xbb ;  /* 0x000000bb00037836 */ /* 0x002fe20000000000 */
[----:B------:R0:W-:Y:S01]  /*5ae0*/  STL [R1+0x1220], R6 ;  /* 0x0012200601007387 */ /* 0x0001e20000100800 */
[----:B------:R-:W-:-:S02]  /*5af0*/  IMAD.MOV R12, RZ, RZ, -R12 ;  /* 0x000000ffff0c7224 */ /* 0x000fc400078e0a0c */
[C---:B------:R-:W-:Y:S01]  /*5b00*/  IMAD.HI.U32 R13, R9.reuse, R7, RZ ;  /* 0x00000007090d7227 */ /* 0x040fe200078e00ff */
[----:B------:R1:W-:Y:S01]  /*5b10*/  STL [R1+0x121c], R3 ;  /* 0x00121c0301007387 */ /* 0x0003e20000100800 */
[----:B--2---:R-:W-:Y:S02]  /*5b20*/  IABS R2, R11 ;  /* 0x0000000b00027213 */ /* 0x004fe40000000000 */
[----:B------:R-:W-:Y:S01]  /*5b30*/  IMAD R56, R8, R12, R56 ;  /* 0x0000000c08387224 */ /* 0x000fe200078e0238 */
[----:B------:R2:W-:Y:S01]  /*5b40*/  STL [R1+0x1274], R11 ;  /* 0x0012740b01007387 */ /* 0x0005e20000100800 */
[----:B------:R-:W-:Y:S02]  /*5b50*/  IMAD.MOV R13, RZ, RZ, -R13 ;  /* 0x000000ffff0d7224 */ /* 0x000fe400078e0a0d */
[----:B0-----:R-:W-:Y:S01]  /*5b60*/  IMAD.HI.U32 R6, R9, R57, RZ ;  /* 0x0000003909067227 */ /* 0x001fe200078e00ff */
[----:B------:R0:W-:Y:S01]  /*5b70*/  STL [R1+0x124c], R18 ;  /* 0x00124c1201007387 */ /* 0x0001e20000100800 */
[----:B-1----:R-:W-:-:S02]  /*5b80*/  IABS R3, R3 ;  /* 0x0000000300037213 */ /* 0x002fc40000000000 */
[----:B------:R-:W-:Y:S02]  /*5b90*/  IMAD.MOV R6, RZ, RZ, -R6 ;  /* 0x000000ffff067224 */ /* 0x000fe400078e0a06 */
[----:B------:R-:W-:-:S04]  /*5ba0*/  IMAD.HI.U32 R12, R9, R2, RZ ;  /* 0x00000002090c7227 */ /* 0x000fc800078e00ff */
[----:B------:R-:W-:Y:S02]  /*5bb0*/  IMAD R57, R8, R6, R57 ;  /* 0x0000000608397224 */ /* 0x000fe400078e0239 */
[----:B------:R-:W-:-:S04]  /*5bc0*/  IMAD.HI.U32 R6, R9, R3, RZ ;  /* 0x0000000309067227 */ /* 0x000fc800078e00ff */
[----:B--2---:R-:W-:Y:S02]  /*5bd0*/  VIADD R11, R0, 0xbe ;  /* 0x000000be000b7836 */ /* 0x004fe40000000000 */
[----:B------:R-:W-:Y:S02]  /*5be0*/  IMAD.MOV R6, RZ, RZ, -R6 ;  /* 0x000000ffff067224 */ /* 0x000fe400078e0a06 */
[----:B------:R-:W-:Y:S01]  /*5bf0*/  IMAD.MOV R12, RZ, RZ, -R12 ;  /* 0x000000ffff0c7224 */ /* 0x000fe200078e0a0c */
[----:B------:R1:W-:Y:S01]  /*5c00*/  STL [R1+0x1250], R11 ;  /* 0x0012500b01007387 */ /* 0x0003e20000100800 */
[C---:B0-----:R-:W-:Y:S01]  /*5c10*/  IMAD R18, R8.reuse, R13, R7 ;  /* 0x0000000d08127224 */ /* 0x041fe200078e0207 */
[----:B------:R-:W-:Y:S01]  /*5c20*/  IABS R13, R11 ;  /* 0x0000000b000d7213 */ /* 0x000fe20000000000 */
[C---:B------:R-:W-:Y:S02]  /*5c30*/  IMAD R3, R8.reuse, R6, R3 ;  /* 0x0000000608037224 */ /* 0x040fe400078e0203 */
[----:B------:R-:W-:Y:S01]  /*5c40*/  IMAD.MOV.U32 R7, RZ, RZ, R37 ;  /* 0x000000ffff077224 */ /* 0x000fe200078e0025 */
[----:B------:R-:W-:Y:S01]  /*5c50*/  STL [R1+0xec], R18 ;  /* 0x0000ec1201007387 */ /* 0x000fe20000100800 */
[----:B------:R-:W-:-:S02]  /*5c60*/  IMAD R2, R8, R12, R2 ;  /* 0x0000000c08027224 */ /* 0x000fc400078e0202 */
[----:B------:R-:W-:Y:S01]  /*5c70*/  VIADD R6, R0, 0xbf ;  /* 0x000000bf00067836 */ /* 0x000fe20000000000 */
[----:B------:R0:W-:Y:S01]  /*5c80*/  STL [R1+0xe4], R3 ;  /* 0x0000e40301007387 */ /* 0x0001e20000100800 */
[----:B------:R-:W-:-:S03]  /*5c90*/  IMAD.HI.U32 R12, R9, R7, RZ ;  /* 0x00000007090c7227 */ /* 0x000fc600078e00ff */
[----:B------:R2:W-:Y:S01]  /*5ca0*/  STL [R1+0xe8], R2 ;  /* 0x0000e80201007387 */ /* 0x0005e20000100800 */
[----:B------:R-:W-:Y:S02]  /*5cb0*/  IMAD.MOV R12, RZ, RZ, -R12 ;  /* 0x000000ffff0c7224 */ /* 0x000fe400078e0a0c */
[----:B-1----:R-:W-:Y:S01]  /*5cc0*/  VIADD R11, R0, 0xc3 ;  /* 0x000000c3000b7836 */ /* 0x002fe20000000000 */
[----:B------:R1:W-:Y:S01]  /*5cd0*/  STL [R1+0x1238], R6 ;  /* 0x0012380601007387 */ /* 0x0003e20000100800 */
[----:B------:R-:W-:Y:S02]  /*5ce0*/  IMAD R7, R8, R12, R7 ;  /* 0x0000000c08077224 */ /* 0x000fe400078e0207 */
[----:B0-----:R-:W-:Y:S01]  /*5cf0*/  IMAD.MOV.U32 R3, RZ, RZ, R13 ;  /* 0x000000ffff037224 */ /* 0x001fe200078e000d */
[----:B------:R-:W-:Y:S01]  /*5d00*/  STL [R1+0x1234], R32 ;  /* 0x0012342001007387 */ /* 0x000fe20000100800 */
[C---:B------:R-:W-:Y:S01]  /*5d10*/  VIADD R13, R0.reuse, 0xc4 ;  /* 0x000000c4000d7836 */ /* 0x040fe20000000000 */
[----:B--2---:R-:W-:Y:S01]  /*5d20*/  IABS R2, R6 ;  /* 0x0000000600027213 */ /* 0x004fe20000000000 */
[----:B------:R-:W-:Y:S01]  /*5d30*/  VIADD R18, R0, 0xc5 ;  /* 0x000000c500127836 */ /* 0x000fe20000000000 */
[----:B------:R-:W-:Y:S01]  /*5d40*/  STL [R1+0x125c], R31 ;  /* 0x00125c1f01007387 */ /* 0x000fe20000100800 */
[----:B-1----:R-:W-:-:S03]  /*5d50*/  IMAD.HI.U32 R6, R9, R3, RZ ;  /* 0x0000000309067227 */ /* 0x002fc600078e00ff */
[----:B------:R0:W-:Y:S01]  /*5d60*/  STL [R1+0xdc], R7 ;  /* 0x0000dc0701007387 */ /* 0x0001e20000100800 */
[----:B------:R-:W-:Y:S01]  /*5d70*/  IABS R37, R18 ;  /* 0x0000001200257213 */ /* 0x000fe20000000000 */
[----:B------:R-:W-:Y:S02]  /*5d80*/  IMAD.MOV R6, RZ, RZ, -R6 ;  /* 0x000000ffff067224 */ /* 0x000fe400078e0a06 */
[----:B------:R-:W-:-:S04]  /*5d90*/  IMAD.HI.U32 R12, R9, R2, RZ ;  /* 0x00000002090c7227 */ /* 0x000fc800078e00ff */
[----:B------:R-:W-:Y:S02]  /*5da0*/  IMAD R3, R8, R6, R3 ;  /* 0x0000000608037224 */ /* 0x000fe400078e0203 */
[----:B0-----:R-:W-:Y:S02]  /*5db0*/  VIADD R7, R0, 0xc2 ;  /* 0x000000c200077836 */ /* 0x001fe40000000000 */
[----:B------:R-:W-:Y:S01]  /*5dc0*/  IMAD.MOV R12, RZ, RZ, -R12 ;  /* 0x000000ffff0c7224 */ /* 0x000fe200078e0a0c */
[----:B------:R0:W-:Y:S01]  /*5dd0*/  STL [R1+0xd8], R3 ;  /* 0x0000d80301007387 */ /* 0x0001e20000100800 */
[----:B------:R-:W-:-:S03]  /*5de0*/  IMAD.HI.U32 R6, R9, R58, RZ ;  /* 0x0000003a09067227 */ /* 0x000fc600078e00ff */
[----:B------:R1:W-:Y:S01]  /*5df0*/  STL [R1+0x1248], R7 ;  /* 0x0012480701007387 */ /* 0x0003e20000100800 */
[----:B------:R-:W-:Y:S01]  /*5e00*/  IMAD R12, R8, R12, R2 ;  /* 0x0000000c080c7224 */ /* 0x000fe200078e0202 */
[----:B------:R-:W-:Y:S01]  /*5e10*/  IABS R2, R11 ;  /* 0x0000000b00027213 */ /* 0x000fe20000000000 */
[----:B------:R-:W-:Y:S01]  /*5e20*/  IMAD.MOV R6, RZ, RZ, -R6 ;  /* 0x000000ffff067224 */ /* 0x000fe200078e0a06 */
[----:B------:R2:W-:Y:S01]  /*5e30*/  STL [R1+0x1244], R11 ;  /* 0x0012440b01007387 */ /* 0x0005e20000100800 */
[----:B0-----:R-:W-:-:S03]  /*5e40*/  IMAD.HI.U32 R3, R9, R59, RZ ;  /* 0x0000003b09037227 */ /* 0x001fc600078e00ff */
[----:B------:R0:W-:Y:S01]  /*5e50*/  STL [R1+0xd0], R12 ;  /* 0x0000d00c01007387 */ /* 0x0001e20000100800 */
[----:B-1----:R-:W-:Y:S01]  /*5e60*/  IABS R7, R7 ;  /* 0x0000000700077213 */ /* 0x002fe20000000000 */
[----:B------:R-:W-:Y:S02]  /*5e70*/  IMAD.MOV R3, RZ, RZ, -R3 ;  /* 0x000000ffff037224 */ /* 0x000fe400078e0a03 */
[----:B------:R1:W-:Y:S01]  /*5e80*/  STL [R1+0x127c], R13 ;  /* 0x00127c0d01007387 */ /* 0x0003e20000100800 */
[----:B------:R-:W-:Y:S02]  /*5e90*/  IMAD R58, R8, R6, R58 ;  /* 0x00000006083a7224 */ /* 0x000fe400078e023a */
[----:B--2---:R-:W-:Y:S01]  /*5ea0*/  VIADD R11, R0, 0xc6 ;  /* 0x000000c6000b7836 */ /* 0x004fe20000000000 */
[----:B------:R-:W-:Y:S01]  /*5eb0*/  STL [R1+0x1270], R18 ;  /* 0x0012701201007387 */ /* 0x000fe20000100800 */
[----:B------:R-:W-:-:S03]  /*5ec0*/  IMAD.HI.U32 R6, R9, R2, RZ ;  /* 0x0000000209067227 */ /* 0x000fc600078e00ff */
[----:B------:R2:W-:Y:S01]  /*5ed0*/  STL [R1+0x1280], R11 ;  /* 0x0012800b01007387 */ /* 0x0005e20000100800 */
[----:B0-----:R-:W-:Y:S01]  /*5ee0*/  IMAD.HI.U32 R12, R9, R7, RZ ;  /* 0x00000007090c7227 */ /* 0x001fe200078e00ff */
[----:B-1----:R-:W-:-:S03]  /*5ef0*/  IABS R13, R13 ;  /* 0x0000000d000d7213 */ /* 0x002fc60000000000 */
[----:B------:R-:W-:Y:S02]  /*5f00*/  IMAD.MOV R12, RZ, RZ, -R12 ;  /* 0x000000ffff0c7224 */ /* 0x000fe400078e0a0c */
[C---:B------:R-:W-:Y:S01]  /*5f10*/  IMAD R59, R8.reuse, R3, R59 ;  /* 0x00000003083b7224 */ /* 0x040fe200078e023b */
[----:B------:R-:W-:Y:S01]  /*5f20*/  IABS R3, R11 ;  /* 0x0000000b00037213 */ /* 0x000fe20000000000 */
[----:B------:R-:W-:Y:S02]  /*5f30*/  IMAD.MOV R6, RZ, RZ, -R6 ;  /* 0x000000ffff067224 */ /* 0x000fe400078e0a06 */
[----:B--2---:R-:W-:Y:S02]  /*5f40*/  IMAD R11, R8, R12, R7 ;  /* 0x0000000c080b7224 */ /* 0x004fe400078e0207 */
[----:B------:R-:W-:-:S03]  /*5f50*/  IMAD.HI.U32 R12, R9, R13, RZ ;  /* 0x0000000d090c7227 */ /* 0x000fc600078e00ff */
[----:B------:R0:W-:Y:S01]  /*5f60*/  STL [R1+0xcc], R11 ;  /* 0x0000cc0b01007387 */ /* 0x0001e20000100800 */
[----:B------:R-:W-:Y:S02]  /*5f70*/  IMAD.MOV.U32 R7, RZ, RZ, R37 ;  /* 0x000000ffff077224 */ /* 0x000fe400078e0025 */
[----:B------:R-:W-:Y:S02]  /*5f80*/  IMAD R6, R8, R6, R2 ;  /* 0x0000000608067224 */ /* 0x000fe400078e0202 */
[----:B------:R-:W-:Y:S02]  /*5f90*/  IMAD.MOV R12, RZ, RZ, -R12 ;  /* 0x000000ffff0c7224 */ /* 0x000fe400078e0a0c */
[----:B------:R-:W-:Y:S01]  /*5fa0*/  IMAD.HI.U32 R2, R9, R7, RZ ;  /* 0x0000000709027227 */ /* 0x000fe200078e00ff */
[----:B------:R1:W-:Y:S03]  /*5fb0*/  STL [R1+0xc8], R6 ;  /* 0x0000c80601007387 */ /* 0x0003e60000100800 */
[----:B0-----:R-:W-:-:S02]  /*5fc0*/  VIADD R11, R0, 0xc7 ;  /* 0x000000c7000b7836 */ /* 0x001fc40000000000 */
[----:B------:R-:W-:-:S03]  /*5fd0*/  IMAD.HI.U32 R37, R9, R3, RZ ;  /* 0x0000000309257227 */ /* 0x000fc600078e00ff */
[----:B------:R0:W-:Y:S01]  /*5fe0*/  STL [R1+0x1258], R11 ;  /* 0x0012580b01007387 */ /* 0x0001e20000100800 */
[----:B------:R-:W-:Y:S01]  /*5ff0*/  IMAD.MOV R2, RZ, RZ, -R2 ;  /* 0x000000ffff027224 */ /* 0x000fe200078e0a02 */
[----:B-1----:R-:W-:Y:S01]  /*6000*/  IABS R6, R11 ;  /* 0x0000000b00067213 */ /* 0x002fe20000000000 */
[----:B------:R-:W-:Y:S01]  /*6010*/  IMAD.MOV R37, RZ, RZ, -R37 ;  /* 0x000000ffff257224 */ /* 0x000fe200078e0a25 */
[----:B------:R-:W-:Y:S01]  /*6020*/  STL [R1+0x1254], R30 ;  /* 0x0012541e01007387 */ /* 0x000fe20000100800 */
[C---:B------:R-:W-:Y:S02]  /*6030*/  IMAD R7, R8.reuse, R2, R7 ;  /* 0x0000000208077224 */ /* 0x040fe400078e0207 */
[----:B------:R-:W-:Y:S02]  /*6040*/  IMAD R2, R8, R37, R3 ;  /* 0x0000002508027224 */ /* 0x000fe400078e0203 */
[----:B------:R-:W-:-:S04]  /*6050*/  IMAD.HI.U32 R3, R9, R6, RZ ;  /* 0x0000000609037227 */ /* 0x000fc800078e00ff */
[C---:B0-----:R-:W-:Y:S02]  /*6060*/  IMAD R11, R8.reuse, R12, R13 ;  /* 0x0000000c080b7224 */ /* 0x041fe400078e020d */
[----:B------:R-:W-:Y:S02]  /*6070*/  IMAD.MOV R3, RZ, RZ, -R3 ;  /* 0x000000ffff037224 */ /* 0x000fe400078e0a03 */
[----:B------:R-:W-:Y:S01]  /*6080*/  IMAD.HI.U32 R13, R9, R61, RZ ;  /* 0x0000003d090d7227 */ /* 0x000fe200078e00ff */
[----:B------:R0:W-:Y:S03]  /*6090*/  STL [R1+0xc4], R11 ;  /* 0x0000c40b01007387 */ /* 0x0001e60000100800 */
[----:B------:R-:W-:Y:S01]  /*60a0*/  IMAD R6, R8, R3, R6 ;  /* 0x0000000308067224 */ /* 0x000fe200078e0206 */
[----:B------:R1:W-:Y:S01]  /*60b0*/  STL [R1+0xbc], R7 ;  /* 0x0000bc0701007387 */ /* 0x0003e20000100800 */
[----:B------:R-:W-:-:S02]  /*60c0*/  VIADD R18, R0, 0xcc ;  /* 0x000000cc00127836 */ /* 0x000fc40000000000 */
[----:B------:R-:W-:Y:S01]  /*60d0*/  IMAD.MOV R13, RZ, RZ, -R13 ;  /* 0x000000ffff0d7224 */ /* 0x000fe200078e0a0d */
[----:B------:R2:W-:Y:S01]  /*60e0*/  STL [R1+0xc0], R2 ;  /* 0x0000c00201007387 */ /* 0x0005e20000100800 */
[----:B0-----:R-:W-:-:S03]  /*60f0*/  VIADD R11, R0, 0xca ;  /* 0x000000ca000b7836 */ /* 0x001fc60000000000 */
[----:B------:R-:W-:Y:S01]  /*6100*/  STL [R1+0x1264], R29 ;  /* 0x0012641d01007387 */ /* 0x000fe20000100800 */
[----:B------:R-:W-:Y:S02]  /*6110*/  IMAD R61, R8, R13, R61 ;  /* 0x0000000d083d7224 */ /* 0x000fe400078e023d */
[----:B-1----:R-:W-:Y:S01]  /*6120*/  IMAD.HI.U32 R7, R9, R60, RZ ;  /* 0x0000003c09077227 */ /* 0x002fe200078e00ff */
[----:B------:R-:W-:Y:S01]  /*6130*/  IABS R12, R11 ;  /* 0x0000000b000c7213 */ /* 0x000fe20000000000 */
[----:B------:R0:W-:Y:S02]  /*6140*/  STL [R1+0x126c], R11 ;  /* 0x00126c0b01007387 */ /* 0x0001e40000100800 */
[----:B--2---:R-:W-:Y:S02]  /*6150*/  VIADD R2, R0, 0xcb ;  /* 0x000000cb00027836 */ /* 0x004fe40000000000 */
[----:B------:R-:W-:Y:S02]  /*6160*/  IMAD.MOV R7, RZ, RZ, -R7 ;  /* 0x000000ffff077224 */ /* 0x000fe400078e0a07 */
[----:B------:R-:W-:Y:S01]  /*6170*/  IMAD.MOV.U32 R3, RZ, RZ, R12 ;  /* 0x000000ffff037224 */ /* 0x000fe200078e000c */
[----:B------:R1:W-:Y:S01]  /*6180*/  STL [R1+0x1278], R2 ;  /* 0x0012780201007387 */ /* 0x0003e20000100800 */
[----:B------:R-:W-:-:S02]  /*6190*/  IMAD R60, R8, R7, R60 ;  /* 0x00000007083c7224 */ /* 0x000fc400078e023c */
[----:B------:R-:W-:Y:S01]  /*61a0*/  IMAD.HI.U32 R7, R9, R3, RZ ;  /* 0x0000000309077227 */ /* 0x000fe200078e00ff */
[----:B------:R2:W-:Y:S03]  /*61b0*/  STL [R1+0xb8], R6 ;  /* 0x0000b80601007387 */ /* 0x0005e60000100800 */
[----:B0-----:R-:W-:Y:S01]  /*61c0*/  VIADD R11, R0, 0xcd ;  /* 0x000000cd000b7836 */ /* 0x001fe20000000000 */
[----:B------:R0:W-:Y:S01]  /*61d0*/  STL [R1+0x12a8], R18 ;  /* 0x0012a81201007387 */ /* 0x0001e20000100800 */
[----:B------:R-:W-:Y:S01]  /*61e0*/  IMAD.MOV R7, RZ, RZ, -R7 ;  /* 0x000000ffff077224 */ /* 0x000fe200078e0a07 */
[----:B-1----:R-:W-:Y:S02]  /*61f0*/  IABS R2, R2 ;  /* 0x0000000200027213 */ /* 0x002fe40000000000 */
[----:B------:R1:W-:Y:S01]  /*6200*/  STL [R1+0x12a4], R11 ;  /* 0x0012a40b01007387 */ /* 0x0003e20000100800 */
[----:B------:R-:W-:-:S02]  /*6210*/  IABS R13, R11 ;  /* 0x0000000b000d7213 */ /* 0x000fc40000000000 */
[----:B------:R-:W-:Y:S01]  /*6220*/  IMAD.HI.U32 R12, R9, R2, RZ ;  /* 0x00000002090c7227 */ /* 0x000fe200078e00ff */
[----:B--2---:R-:W-:-:S03]  /*6230*/  IABS R6, R18 ;  /* 0x0000001200067213 */ /* 0x004fc60000000000 */
[----:B------:R-:W-:Y:S02]  /*6240*/  IMAD.MOV R12, RZ, RZ, -R12 ;  /* 0x000000ffff0c7224 */ /* 0x000fe400078e0a0c */
[----:B0-----:R-:W-:Y:S02]  /*6250*/  VIADD R18, R0, 0xd3 ;  /* 0x000000d300127836 */ /* 0x001fe40000000000 */
[C---:B-1----:R-:W-:Y:S02]  /*6260*/  IMAD R11, R8.reuse, R7, R3 ;  /* 0x00000007080b7224 */ /* 0x042fe400078e0203 */
[----:B------:R-:W-:Y:S02]  /*6270*/  IMAD R7, R8, R12, R2 ;  /* 0x0000000c08077224 */ /* 0x000fe400078e0202 */
[----:B------:R-:W-:Y:S01]  /*6280*/  IMAD.MOV.U32 R2, RZ, RZ, R13 ;  /* 0x000000ffff027224 */ /* 0x000fe200078e000d */
[----:B------:R0:W-:Y:S01]  /*6290*/  STL [R1+0xac], R11 ;  /* 0x0000ac0b01007387 */ /* 0x0001e20000100800 */
[----:B------:R-:W-:-:S03]  /*62a0*/  IMAD.HI.U32 R12, R9, R6, RZ ;  /* 0x00000006090c7227 */ /* 0x000fc600078e00ff */
[----:B------:R1:W-:Y:S01]  /*62b0*/  STL [R1+0xa8], R7 ;  /* 0x0000a80701007387 */ /* 0x0003e20000100800 */
[C---:B------:R-:W-:Y:S02]  /*62c0*/  VIADD R3, R0.reuse, 0xce ;  /* 0x000000ce00037836 */ /* 0x040fe40000000000 */
[----:B------:R-:W-:Y:S02]  /*62d0*/  IMAD.MOV R12, RZ, RZ, -R12 ;  /* 0x000000ffff0c7224 */ /* 0x000fe400078e0a0c */
[----:B0-----:R-:W-:Y:S01]  /*62e0*/  VIADD R11, R0, 0xcf ;  /* 0x000000cf000b7836 */ /* 0x001fe20000000000 */
[----:B------:R0:W-:Y:S01]  /*62f0*/  STL [R1+0x1284], R3 ;  /* 0x0012840301007387 */ /* 0x0001e20000100800 */
[----:B-1----:R-:W-:-:S03]  /*6300*/  IMAD.HI.U32 R7, R9, R2, RZ ;  /* 0x0000000209077227 */ /* 0x002fc600078e00ff */
[----:B------:R-:W-:Y:S01]  /*6310*/  IABS R13, R11 ;  /* 0x0000000b000d7213 */ /* 0x000fe20000000000 */
[----:B------:R1:W-:Y:S01]  /*6320*/  STL [R1+0x1288], R11 ;  /* 0x0012880b01007387 */ /* 0x0003e20000100800 */
[----:B------:R-:W-:-:S03]  /*6330*/  IMAD.MOV R7, RZ, RZ, -R7 ;  /* 0x000000ffff077224 */ /* 0x000fc600078e0a07 */
[----:B------:R-:W-:Y:S01]  /*6340*/  STL [R1+0x128c], R28 ;  /* 0x00128c1c01007387 */ /* 0x000fe20000100800 */
[----:B0-----:R-:W-:Y:S01]  /*6350*/  IABS R3, R3 ;  /* 0x0000000300037213 */ /* 0x001fe20000000000 */
[C---:B------:R-:W-:Y:S02]  /*6360*/  IMAD R2, R8.reuse, R7, R2 ;  /* 0x0000000708027224 */ /* 0x040fe400078e0202 */
[----:B-1----:R-:W-:Y:S02]  /*6370*/  IMAD R11, R8, R12, R6 ;  /* 0x0000000c080b7224 */ /* 0x002fe400078e0206 */
        /* <DEDUP_REMOVED lines=9> */
[C---:B------:R-:W-:Y:S01]  /*6410*/  IMAD R13, R8.reuse, R13, R3 ;  /* 0x0000000d080d7224 */ /* 0x040fe200078e0203 */
[----:B-1----:R-:W-:Y:S01]  /*6420*/  IABS R2, R27 ;  /* 0x0000001b00027213 */ /* 0x002fe20000000000 */
[----:B------:R-:W-:Y:S01]  /*6430*/  IMAD.HI.U32 R12, R9, R50, RZ ;  /* 0x00000032090c7227 */ /* 0x000fe200078e00ff */
[----:B------:R-:W-:Y:S01]  /*6440*/  IABS R3, R11 ;  /* 0x0000000b00037213 */ /* 0x000fe20000000000 */
[----:B------:R0:W-:Y:S02]  /*6450*/  STL [R1+0x12a0], R11 ;  /* 0x0012a00b01007387 */ /* 0x0001e40000100800 */
[C---:B------:R-:W-:Y:S02]  /*6460*/  IMAD R6, R8.reuse, R7, R6 ;  /* 0x0000000708067224 */ /* 0x040fe400078e0206 */
[----:B------:R-:W-:Y:S01]  /*6470*/  IMAD.MOV R12, RZ, RZ, -R12 ;  /* 0x000000ffff0c7224 */ /* 0x000fe200078e0a0c */
[----:B------:R1:W-:Y:S03]  /*6480*/  STL [R1+0x9c], R13 ;  /* 0x00009c0d01007387 */ /* 0x0003e60000100800 */
[----:B------:R-:W-:Y:S01]  /*6490*/  IMAD R50, R8, R12, R50 ;  /* 0x0000000c08327224 */ /* 0x000fe200078e0232 */
[----:B------:R2:W-:Y:S01]  /*64a0*/  STL [R1+0x98], R6 ;  /* 0x0000980601007387 */ /* 0x0005e20000100800 */
[----:B0-----:R-:W-:Y:S01]  /*64b0*/  VIADD R11, R0, 0xd4 ;  /* 0x000000d4000b7836 */ /* 0x001fe20000000000 */
[----:B------:R-:W-:-:S02]  /*64c0*/  IABS R12, R18 ;  /* 0x00000012000c7213 */ /* 0x000fc40000000000 */
[----:B------:R-:W-:Y:S01]  /*64d0*/  STL [R1+0x1268], R18 ;  /* 0x0012681201007387 */ /* 0x000fe20000100800 */
[C---:B-1----:R-:W-:Y:S01]  /*64e0*/  IMAD.HI.U32 R13, R9.reuse, R2, RZ ;  /* 0x00000002090d7227 */ /* 0x042fe200078e00ff */
[----:B------:R-:W-:Y:S02]  /*64f0*/  IABS R7, R11 ;  /* 0x0000000b00077213 */ /* 0x000fe40000000000 */
[----:B------:R0:W-:Y:S01]  /*6500*/  STL [R1+0x12b4], R11 ;  /* 0x0012b40b01007387 */ /* 0x0001e20000100800 */
[----:B--2---:R-:W-:-:S03]  /*6510*/  IMAD.HI.U32 R6, R9, R3, RZ ;  /* 0x0000000309067227 */ /* 0x004fc600078e00ff */
[----:B------:R-:W-:Y:S01]  /*6520*/  STL [R1+0xf04], R81 ;  /* 0x000f045101007387 */ /* 0x000fe20000100800 */
[----:B------:R-:W-:Y:S02]  /*6530*/  IMAD.MOV R13, RZ, RZ, -R13 ;  /* 0x000000ffff0d7224 */ /* 0x000fe400078e0a0d */
[----:B------:R-:W-:Y:S02]  /*6540*/  IMAD.MOV R6, RZ, RZ, -R6 ;  /* 0x000000ffff067224 */ /* 0x000fe400078e0a06 */
[C---:B------:R-:W-:Y:S02]  /*6550*/  IMAD R2, R8.reuse, R13, R2 ;  /* 0x0000000d08027224 */ /* 0x040fe400078e0202 */
[----:B------:R-:W-:Y:S01]  /*6560*/  IMAD R3, R8, R6, R3 ;  /* 0x0000000608037224 */ /* 0x000fe200078e0203 */
[----:B------:R-:W-:Y:S01]  /*6570*/  IABS R6, R25 ;  /* 0x0000001900067213 */ /* 0x000fe20000000000 */
[----:B------:R-:W-:-:S03]  /*6580*/  IMAD.HI.U32 R13, R9, R12, RZ ;  /* 0x0000000c090d7227 */ /* 0x000fc600078e00ff */
[----:B------:R1:W-:Y:S01]  /*6590*/  STL [R1+0x94], R3 ;  /* 0x0000940301007387 */ /* 0x0003e20000100800 */
[----:B------:R-:W-:-:S03]  /*65a0*/  IMAD.HI.U32 R37, R9, R7, RZ ;  /* 0x0000000709257227 */ /* 0x000fc600078e00ff */
[----:B------:R-:W-:Y:S01]  /*65b0*/  STL [R1+0x1290], R26 ;  /* 0x0012901a01007387 */ /* 0x000fe20000100800 */
[----:B------:R-:W-:Y:S02]  /*65c0*/  IMAD.MOV R13, RZ, RZ, -R13 ;  /* 0x000000ffff0d7224 */ /* 0x000fe400078e0a0d */
[----:B------:R-:W-:Y:S01]  /*65d0*/  IMAD.MOV R37, RZ, RZ, -R37 ;  /* 0x000000ffff257224 */ /* 0x000fe200078e0a25 */
[----:B------:R-:W-:Y:S01]  /*65e0*/  STL [R1+0x129c], R25 ;  /* 0x00129c1901007387 */ /* 0x000fe20000100800 */
[C---:B0-----:R-:W-:Y:S01]  /*65f0*/  IMAD R11, R8.reuse, R13, R12 ;  /* 0x0000000d080b7224 */ /* 0x041fe200078e020c */
[----:B-1----:R-:W-:Y:S01]  /*6600*/  IABS R3, R26 ;  /* 0x0000001a00037213 */ /* 0x002fe20000000000 */
[----:B------:R-:W-:Y:S01]  /*6610*/  IMAD R7, R8, R37, R7 ;  /* 0x0000002508077224 */ /* 0x000fe200078e0207 */
[----:B------:R-:W-:Y:S01]  /*6620*/  IABS R37, R23 ;  /* 0x0000001700257213 */ /* 0x000fe20000000000 */
[----:B------:R-:W-:Y:S01]  /*6630*/  VIADD R18, R0, 0xe9 ;  /* 0x000000e900127836 */ /* 0x000fe20000000000 */
[----:B------:R0:W-:Y:S01]  /*6640*/  STL [R1+0x84], R11 ;  /* 0x0000840b01007387 */ /* 0x0001e20000100800 */
[----:B------:R-:W-:-:S03]  /*6650*/  IMAD.HI.U32 R13, R9, R3, RZ ;  /* 0x00000003090d7227 */ /* 0x000fc600078e00ff */
[----:B------:R1:W-:Y:S01]  /*6660*/  STL [R1+0x88], R7 ;  /* 0x0000880701007387 */ /* 0x0003e20000100800 */
[----:B------:R-:W-:Y:S02]  /*6670*/  IMAD.MOV R13, RZ, RZ, -R13 ;  /* 0x000000ffff0d7224 */ /* 0x000fe400078e0a0d */
[----:B------:R-:W-:Y:S01]  /*6680*/  IMAD.HI.U32 R12, R9, R6, RZ ;  /* 0x00000006090c7227 */ /* 0x000fe200078e00ff */
[----:B------:R-:W-:Y:S03]  /*6690*/  STL [R1+0x12ac], R24 ;  /* 0x0012ac1801007387 */ /* 0x000fe60000100800 */
[----:B0-----:R-:W-:Y:S01]  /*66a0*/  VIADD R11, R0, 0xe8 ;  /* 0x000000e8000b7836 */ /* 0x001fe20000000000 */
[----:B------:R-:W-:Y:S01]  /*66b0*/  STL [R1+0x12b0], R23 ;  /* 0x0012b01701007387 */ /* 0x000fe20000100800 */
[----:B------:R-:W-:Y:S01]  /*66c0*/  IMAD R3, R8, R13, R3 ;  /* 0x0000000d08037224 */ /* 0x000fe200078e0203 */
[----:B------:R-:W-:Y:S01]  /*66d0*/  IABS R13, R18 ;  /* 0x00000012000d7213 */ /* 0x000fe20000000000 */
[----:B------:R-:W-:Y:S01]  /*66e0*/  IMAD.MOV R12, RZ, RZ, -R12 ;  /* 0x000000ffff0c7224 */ /* 0x000fe200078e0a0c */
[----:B------:R-:W-:Y:S01]  /*66f0*/  STL [R1+0x12b8], R11 ;  /* 0x0012b80b01007387 */ /* 0x000fe20000100800 */
[----:B-1----:R-:W-:-:S02]  /*6700*/  IABS R7, R24 ;  /* 0x0000001800077213 */ /* 0x002fc40000000000 */
[----:B------:R-:W-:Y:S01]  /*6710*/  IMAD R6, R8, R12, R6 ;  /* 0x0000000c08067224 */ /* 0x000fe200078e0206 */
[----:B------:R0:W-:Y:S01]  /*6720*/  STL [R1+0x1294], R18 ;  /* 0x0012941201007387 */ /* 0x0001e20000100800 */
[----:B------:R-:W-:Y:S01]  /*6730*/  IMAD.HI.U32 R12, R9, R37, RZ ;  /* 0x00000025090c7227 */ /* 0x000fe200078e00ff */
[----:B------:R-:W-:-:S03]  /*6740*/  IABS R38, R11 ;  /* 0x0000000b00267213 */ /* 0x000fc60000000000 */
[----:B------:R-:W-:Y:S02]  /*6750*/  IMAD.MOV R12, RZ, RZ, -R12 ;  /* 0x000000ffff0c7224 */ /* 0x000fe400078e0a0c */
[----:B------:R-:W-:-:S04]  /*6760*/  IMAD.HI.U32 R92, R9, R7, RZ ;  /* 0x00000007095c7227 */ /* 0x000fc800078e00ff */
[----:B0-----:R-:W-:Y:S02]  /*6770*/  VIADD R18, R0, 0xf0 ;  /* 0x000000f000127836 */ /* 0x001fe40000000000 */
[----:B------:R-:W-:Y:S02]  /*6780*/  IMAD R37, R8, R12, R37 ;  /* 0x0000000c08257224 */ /* 0x000fe400078e0225 */
[----:B------:R-:W-:Y:S01]  /*6790*/  IMAD.MOV R92, RZ, RZ, -R92 ;  /* 0x000000ffff5c7224 */ /* 0x000fe200078e0a5c */
[----:B------:R0:W-:Y:S01]  /*67a0*/  STL [R1+0x1260], R18 ;  /* 0x0012601201007387 */ /* 0x0001e20000100800 */
[----:B------:R-:W-:Y:S01]  /*67b0*/  IABS R12, R18 ;  /* 0x00000012000c7213 */ /* 0x000fe20000000000 */
[----:B------:R-:W-:Y:S02]  /*67c0*/  IMAD.HI.U32 R91, R9, R38, RZ ;  /* 0x00000026095b7227 */ /* 0x000fe400078e00ff */
[----:B------:R-:W2:Y:S02]  /*67d0*/  LDL.LU R81, [R1+0x137c] ;  /* 0x00137c0001517983 */ /* 0x000ea40000300800 */
[----:B------:R-:W-:-:S02]  /*67e0*/  @!P0 IMAD.IADD R39, R39, 0x1, -R15 ;  /* 0x0000000127278824 */ /* 0x000fc400078e0a0f */
[----:B------:R-:W-:Y:S02]  /*67f0*/  IMAD R7, R8, R92, R7 ;  /* 0x0000005c08077224 */ /* 0x000fe400078e0207 */
[----:B0-----:R-:W-:Y:S02]  /*6800*/  VIADD R18, R0, 0xf1 ;  /* 0x000000f100127836 */ /* 0x001fe40000000000 */
[----:B------:R-:W-:Y:S02]  /*6810*/  IMAD.MOV R91, RZ, RZ, -R91 ;  /* 0x000000ffff5b7224 */ /* 0x000fe400078e0a5b */
[----:B------:R-:W-:Y:S01]  /*6820*/  IMAD.HI.U32 R92, R9, R13, RZ ;  /* 0x0000000d095c7227 */ /* 0x000fe200078e00ff */
[----:B------:R0:W-:Y:S01]  /*6830*/  STL [R1+0x1228], R18 ;  /* 0x0012281201007387 */ /* 0x0001e20000100800 */
[----:B------:R-:W-:Y:S02]  /*6840*/  IABS R15, R18 ;  /* 0x00000012000f7213 */ /* 0x000fe40000000000 */
[----:B------:R-:W-:-:S02]  /*6850*/  IMAD R38, R8, R91, R38 ;  /* 0x0000005b08267224 */ /* 0x000fc400078e0226 */
[----:B------:R-:W-:Y:S01]  /*6860*/  IMAD.MOV R92, RZ, RZ, -R92 ;  /* 0x000000ffff5c7224 */ /* 0x000fe200078e0a5c */
[----:B0-----:R-:W3:Y:S01]  /*6870*/  LDL R18, [R1+0xf50] ;  /* 0x000f500001127983 */ /* 0x001ee20000100800 */
[----:B------:R-:W-:-:S04]  /*6880*/  IMAD.HI.U32 R91, R9, R12, RZ ;  /* 0x0000000c095b7227 */ /* 0x000fc800078e00ff */
[----:B------:R-:W-:Y:S02]  /*6890*/  IMAD R13, R8, R92, R13 ;  /* 0x0000005c080d7224 */ /* 0x000fe400078e020d */
[----:B------:R-:W-:-:S04]  /*68a0*/  IMAD.MOV R92, RZ, RZ, -R91 ;  /* 0x000000ffff5c7224 */ /* 0x000fc800078e0a5b */
[C---:B------:R-:W-:Y:S02]  /*68b0*/  IMAD R12, R8.reuse, R92, R12 ;  /* 0x0000005c080c7224 */ /* 0x040fe400078e020c */
[----:B------:R-:W4:Y:S01]  /*68c0*/  LDL R92, [R1+0xf44] ;  /* 0x000f4400015c7983 */ /* 0x000f220000100800 */
[----:B------:R-:W-:Y:S02]  /*68d0*/  ISETP.GT.U32.AND P5, PT, R8, R83, PT ;  /* 0x000000530800720c */ /* 0x000fe40003fa4070 */
[----:B------:R-:W-:Y:S01]  /*68e0*/  ISETP.NE.AND P1, PT, R10, RZ, PT ;  /* 0x000000ff0a00720c */ /* 0x000fe20003f25270 */
[----:B------:R-:W-:Y:S01]  /*68f0*/  @!P2 IMAD.MOV R39, RZ, RZ, -R39 ;  /* 0x000000ffff27a224 */ /* 0x000fe200078e0a27 */
[----:B------:R-:W-:-:S09]  /*6900*/  ISETP.GT.U32.AND P0, PT, R8, R14, PT ;  /* 0x0000000e0800720c */ /* 0x000fd20003f04070 */
[--C-:B------:R-:W-:Y:S02]  /*6910*/  @!P5 IMAD.IADD R83, R83, 0x1, -R8.reuse ;  /* 0x000000015353d824 */ /* 0x100fe400078e0a08 */
[----:B------:R-:W-:Y:S02]  /*6920*/  @!P1 LOP3.LUT R39, RZ, R10, RZ, 0x33, !PT ;  /* 0x0000000aff279212 */ /* 0x000fe400078e33ff */
[C---:B------:R-:W-:Y:S02]  /*6930*/  ISETP.GT.U32.AND P1, PT, R8.reuse, R86, PT ;  /* 0x000000560800720c */ /* 0x040fe40003f24070 */
[----:B------:R-:W-:Y:S01]  /*6940*/  ISETP.GT.U32.AND P6, PT, R8, R82, PT ;  /* 0x000000520800720c */ /* 0x000fe20003fc4070 */
[----:B------:R-:W-:Y:S01]  /*6950*/  @!P0 IMAD.IADD R14, R14, 0x1, -R8 ;  /* 0x000000010e0e8824 */ /* 0x000fe200078e0a08 */
[C---:B------:R-:W-:Y:S01]  /*6960*/  ISETP.GT.U32.AND P4, PT, R8.reuse, R16, PT ;  /* 0x000000100800720c */ /* 0x040fe20003f84070 */
[----:B------:R-:W4:Y:S01]  /*6970*/  LDL R10, [R1+0xf7c] ;  /* 0x000f7c00010a7983 */ /* 0x000f220000100800 */
[----:B------:R-:W-:-:S07]  /*6980*/  ISETP.GT.U32.AND P0, PT, R8, R85, PT ;  /* 0x000000550800720c */ /* 0x000fce0003f04070 */
[--C-:B------:R-:W-:Y:S02]  /*6990*/  @!P1 IMAD.IADD R86, R86, 0x1, -R8.reuse ;  /* 0x0000000156569824 */ /* 0x100fe400078e0a08 */
[--C-:B------:R-:W-:Y:S01]  /*69a0*/  @!P6 IMAD.IADD R82, R82, 0x1, -R8.reuse ;  /* 0x000000015252e824 */ /* 0x100fe200078e0a08 */
[----:B------:R-:W-:Y:S01]  /*69b0*/  ISETP.GT.U32.AND P6, PT, R8, R14, PT ;  /* 0x0000000e0800720c */ /* 0x000fe20003fc4070 */
[--C-:B------:R-:W-:Y:S01]  /*69c0*/  @!P4 IMAD.IADD R16, R16, 0x1, -R8.reuse ;  /* 0x000000011010c824 */ /* 0x100fe200078e0a08 */
[----:B------:R-:W-:Y:S01]  /*69d0*/  ISETP.GT.U32.AND P2, PT, R8, R84, PT ;  /* 0x000000540800720c */ /* 0x000fe20003f44070 */
[----:B------:R-:W-:Y:S01]  /*69e0*/  @!P0 IMAD.IADD R85, R85, 0x1, -R8 ;  /* 0x0000000155558824 */ /* 0x000fe200078e0a08 */
[----:B------:R-:W-:Y:S01]  /*69f0*/  ISETP.GE.AND P4, PT, R0, RZ, PT ;  /* 0x000000ff0000720c */ /* 0x000fe20003f86270 */
[----:B------:R-:W-:-:S04]  /*6a00*/  IMAD.HI.U32 R91, R9, R15, RZ ;  /* 0x0000000f095b7227 */ /* 0x000fc800078e00ff */
[----:B------:R-:W-:-:S04]  /*6a10*/  IMAD.MOV R91, RZ, RZ, -R91 ;  /* 0x000000ffff5b7224 */ /* 0x000fc800078e0a5b */
[--C-:B------:R-:W-:Y:S02]  /*6a20*/  @!P6 IMAD.IADD R14, R14, 0x1, -R8.reuse ;  /* 0x000000010e0ee824 */ /* 0x100fe400078e0a08 */
[----:B------:R-:W-:Y:S01]  /*6a30*/  @!P2 IMAD.IADD R84, R84, 0x1, -R8 ;  /* 0x000000015454a824 */ /* 0x000fe200078e0a08 */
[C---:B------:R-:W-:Y:S01]  /*6a40*/  ISETP.GT.U32.AND P2, PT, R8.reuse, R82, PT ;  /* 0x000000520800720c */ /* 0x040fe20003f44070 */
[----:B------:R-:W-:Y:S02]  /*6a50*/  @!P4 IMAD.MOV R14, RZ, RZ, -R14 ;  /* 0x000000ffff0ec224 */ /* 0x000fe400078e0a0e */
[----:B------:R-:W-:Y:S02]  /*6a60*/  IMAD R15, R8, R91, R15 ;  /* 0x0000005b080f7224 */ /* 0x000fe400078e020f */
[----:B------:R-:W4:Y:S08]  /*6a70*/  LDL R91, [R1+0xf60] ;  /* 0x000f6000015b7983 */ /* 0x000f300000100800 */
[----:B------:R-:W-:Y:S01]  /*6a80*/  @!P2 IMAD.IADD R82, R82, 0x1, -R8 ;  /* 0x000000015252a824 */ /* 0x000fe200078e0a08 */
[----:B------:R-:W-:-:S13]  /*6a90*/  ISETP.GT.U32.AND P2, PT, R8, R16, PT ;  /* 0x000000100800720c */ /* 0x000fda0003f44070 */
[----:B------:R-:W-:Y:S01]  /*6aa0*/  @!P2 IMAD.IADD R16, R16, 0x1, -R8 ;  /* 0x000000011010a824 */ /* 0x000fe200078e0a08 */
[----:B--2---:R-:W-:-:S13]  /*6ab0*/  ISETP.GT.U32.AND P3, PT, R8, R81, PT ;  /* 0x000000510800720c */ /* 0x004fda0003f64070 */
[----:B------:R-:W-:-:S05]  /*6ac0*/  @!P3 IMAD.IADD R81, R81, 0x1, -R8 ;  /* 0x000000015151b824 */ /* 0x000fca00078e0a08 */
[----:B------:R-:W-:Y:S02]  /*6ad0*/  ISETP.GT.U32.AND P5, PT, R8, R81, PT ;  /* 0x000000510800720c */ /* 0x000fe40003fa4070 */
[----:B---3--:R-:W-:-:S11]  /*6ae0*/  ISETP.GE.AND P1, PT, R18, RZ, PT ;  /* 0x000000ff1200720c */ /* 0x008fd60003f26270 */
[----:B------:R-:W-:-:S04]  /*6af0*/  @!P5 IMAD.IADD R81, R81, 0x1, -R8 ;  /* 0x000000015151d824 */ /* 0x000fc800078e0a08 */
[----:B------:R-:W-:Y:S02]  /*6b00*/  IMAD.MOV.U32 R18, RZ, RZ, R81 ;  /* 0x000000ffff127224 */ /* 0x000fe400078e0051 */
[----:B------:R-:W2:Y:S01]  /*6b10*/  LDL R81, [R1+0xf5c] ;  /* 0x000f5c0001517983 */ /* 0x000ea20000100800 */
[----:B----4-:R-:W-:-:S03]  /*6b20*/  ISETP.GE.AND P0, PT, R92, RZ, PT ;  /* 0x000000ff5c00720c */ /* 0x010fc60003f06270 */
[----:B------:R-:W3:Y:S04]  /*6b30*/  LDL R92, [R1+0xf80] ;  /* 0x000f8000015c7983 */ /* 0x000ee80000100800 */
[----:B------:R-:W-:Y:S06]  /*6b40*/  STL [R1+0x3c], R14 ;  /* 0x00003c0e01007387 */ /* 0x000fec0000100800 */
[----:B------:R-:W-:-:S05]  /*6b50*/  @!P0 IMAD.MOV R18, RZ, RZ, -R18 ;  /* 0x000000ffff128224 */ /* 0x000fca00078e0a12 */
[----:B------:R0:W-:Y:S04]  /*6b60*/  STL [R1+0x38], R18 ;  /* 0x0000381201007387 */ /* 0x0001e80000100800 */
[----:B0-----:R-:W4:Y:S01]  /*6b70*/  LDL.LU R18, [R1+0x1378] ;  /* 0x0013780001127983 */ /* 0x001f220000300800 */
[----:B------:R-:W-:-:S04]  /*6b80*/  IMAD.MOV.U32 R14, RZ, RZ, R82 ;  /* 0x000000ffff0e7224 */ /* 0x000fc800078e0052 */
[----:B------:R-:W-:-:S05]  /*6b90*/  @!P1 IMAD.MOV R14, RZ, RZ, -R14 ;  /* 0x000000ffff0e9224 */ /* 0x000fca00078e0a0e */
[----:B------:R0:W-:Y:S02]  /*6ba0*/  STL [R1+0x2d4], R14 ;  /* 0x0002d40e01007387 */ /* 0x0001e40000100800 */
[----:B0-----:R-:W-:-:S05]  /*6bb0*/  VIADD R14, R0, 0xf8 ;  /* 0x000000f8000e7836 */ /* 0x001fca0000000000 */
[----:B------:R-:W-:Y:S04]  /*6bc0*/  STL [R1+0x11b8], R14 ;  /* 0x0011b80e01007387 */ /* 0x000fe80000100800 */
[----:B------:R0:W-:Y:S04]  /*6bd0*/  STL [R1+0x1300], R16 ;  /* 0x0013001001007387 */ /* 0x0001e80000100800 */
[----:B0-----:R-:W4:Y:S01]  /*6be0*/  LDL R16, [R1+0xfa4] ;  /* 0x000fa40001107983 */ /* 0x001f220000100800 */
[C---:B------:R-:W-:Y:S02]  /*6bf0*/  ISETP.GT.U32.AND P3, PT, R8.reuse, R90, PT ;  /* 0x0000005a0800720c */ /* 0x040fe40003f64070 */
[----:B------:R-:W-:-:S02]  /*6c00*/  ISETP.GT.U32.AND P5, PT, R8, R85, PT ;  /* 0x000000550800720c */ /* 0x000fc40003fa4070 */
[----:B------:R-:W-:-:S09]  /*6c10*/  ISETP.GT.U32.AND P4, PT, R8, R17, PT ;  /* 0x000000110800720c */ /* 0x000fd20003f84070 */
[--C-:B------:R-:W-:Y:S01]  /*6c20*/  @!P3 IMAD.IADD R90, R90, 0x1, -R8.reuse ;  /* 0x000000015a5ab824 */ /* 0x100fe200078e0a08 */
[C---:B------:R-:W-:Y:S01]  /*6c30*/  ISETP.GT.U32.AND P3, PT, R8.reuse, R83, PT ;  /* 0x000000530800720c */ /* 0x040fe20003f64070 */
[--C-:B------:R-:W-:Y:S01]  /*6c40*/  @!P5 IMAD.IADD R85, R85, 0x1, -R8.reuse ;  /* 0x000000015555d824 */ /* 0x100fe200078e0a08 */
[----:B------:R-:W-:Y:S01]  /*6c50*/  ISETP.GT.U32.AND P6, PT, R8, R84, PT ;  /* 0x000000540800720c */ /* 0x000fe20003fc4070 */
[----:B------:R-:W-:Y:S01]  /*6c60*/  @!P4 IMAD.IADD R17, R17, 0x1, -R8 ;  /* 0x000000011111c824 */ /* 0x000fe200078e0a08 */
[----:B------:R-:W-:-:S09]  /*6c70*/  ISETP.GE.AND P4, PT, R10, RZ, PT ;  /* 0x000000ff0a00720c */ /* 0x000fd20003f86270 */
[----:B------:R-:W-:-:S04]  /*6c80*/  @!P3 IMAD.IADD R83, R83, 0x1, -R8 ;  /* 0x000000015353b824 */ /* 0x000fc800078e0a08 */
[----:B------:R-:W-:Y:S01]  /*6c90*/  IMAD.MOV.U32 R10, RZ, RZ, R83 ;  /* 0x000000ffff0a7224 */ /* 0x000fe200078e0053 */
[C---:B------:R-:W-:Y:S01]  /*6ca0*/  ISETP.GT.U32.AND P0, PT, R8.reuse, R86, PT ;  /* 0x000000560800720c */ /* 0x040fe20003f04070 */
[----:B------:R-:W-:Y:S01]  /*6cb0*/  STL [R1+0x1304], R17 ;  /* 0x0013041101007387 */ /* 0x000fe20000100800 */
[----:B------:R-:W-:Y:S01]  /*6cc0*/  ISETP.GT.U32.AND P1, PT, R8, R90, PT ;  /* 0x0000005a0800720c */ /* 0x000fe20003f24070 */
[----:B------:R-:W-:Y:S01]  /*6cd0*/  @!P6 IMAD.IADD R84, R84, 0x1, -R8 ;  /* 0x000000015454e824 */ /* 0x000fe200078e0a08 */
[----:B------:R-:W-:-:S09]  /*6ce0*/  ISETP.GT.U32.AND P6, PT, R8, R88, PT ;  /* 0x000000580800720c */ /* 0x000fd20003fc4070 */
[--C-:B------:R-:W-:Y:S01]  /*6cf0*/  @!P0 IMAD.IADD R86, R86, 0x1, -R8.reuse ;  /* 0x0000000156568824 */ /* 0x100fe200078e0a08 */
[----:B------:R-:W-:Y:S01]  /*6d00*/  ISETP.GE.AND P0, PT, R91, RZ, PT ;  /* 0x000000ff5b00720c */ /* 0x000fe20003f06270 */
[----:B------:R-:W-:Y:S02]  /*6d10*/  IMAD.MOV.U32 R91, RZ, RZ, R85 ;  /* 0x000000ffff5b7224 */ /* 0x000fe400078e0055 */
[--C-:B------:R-:W-:Y:S02]  /*6d20*/  @!P1 IMAD.IADD R90, R90, 0x1, -R8.reuse ;  /* 0x000000015a5a9824 */ /* 0x100fe400078e0a08 */
[----:B------:R-:W-:Y:S02]  /*6d30*/  @!P6 IMAD.IADD R88, R88, 0x1, -R8 ;  /* 0x000000015858e824 */ /* 0x000fe400078e0a08 */
[----:B------:R-:W-:Y:S01]  /*6d40*/  @!P4 IMAD.MOV R91, RZ, RZ, -R91 ;  /* 0x000000ffff5bc224 */ /* 0x000fe200078e0a5b */
[----:B------:R-:W-:-:S13]  /*6d50*/  ISETP.GT.U32.AND P4, PT, R8, R21, PT ;  /* 0x000000150800720c */ /* 0x000fda0003f84070 */
[----:B------:R-:W-:Y:S01]  /*6d60*/  @!P4 IMAD.IADD R21, R21, 0x1, -R8 ;  /* 0x000000011515c824 */ /* 0x000fe200078e0a08 */
[----:B--2---:R-:W-:-:S13]  /*6d70*/  ISETP.GE.AND P5, PT, R81, RZ, PT ;  /* 0x000000ff5100720c */ /* 0x004fda0003fa6270 */
[----:B------:R-:W-:-:S05]  /*6d80*/  @!P5 IMAD.MOV R10, RZ, RZ, -R10 ;  /* 0x000000ffff0ad224 */ /* 0x000fca00078e0a0a */
[----:B------:R0:W-:Y:S04]  /*6d90*/  STL [R1+0x34], R10 ;  /* 0x0000340a01007387 */ /* 0x0001e80000100800 */
[----:B------:R-:W2:Y:S01]  /*6da0*/  LDL R82, [R1+0xfd4] ;  /* 0x000fd40001527983 */ /* 0x000ea20000100800 */
[----:B---3--:R-:W-:-:S03]  /*6db0*/  ISETP.GE.AND P1, PT, R92, RZ, PT ;  /* 0x000000ff5c00720c */ /* 0x008fc60003f26270 */
[----:B------:R-:W3:Y:S04]  /*6dc0*/  LDL R81, [R1+0xfd0] ;  /* 0x000fd00001517983 */ /* 0x000ee80000100800 */
[----:B0-----:R-:W3:Y:S01]  /*6dd0*/  LDL R10, [R1+0xfa0] ;  /* 0x000fa000010a7983 */ /* 0x001ee20000100800 */
[----:B----4-:R-:W-:Y:S01]  /*6de0*/  ISETP.GT.U32.AND P6, PT, R8, R18, PT ;  /* 0x000000120800720c */ /* 0x010fe20003fc4070 */
[----:B------:R-:W-:-:S04]  /*6df0*/  IMAD.MOV.U32 R92, RZ, RZ, R84 ;  /* 0x000000ffff5c7224 */ /* 0x000fc800078e0054 */
[----:B------:R-:W-:Y:S02]  /*6e00*/  @!P0 IMAD.MOV R92, RZ, RZ, -R92 ;  /* 0x000000ffff5c8224 */ /* 0x000fe400078e0a5c */
[----:B------:R-:W-:-:S03]  /*6e10*/  @!P1 IMAD.MOV R86, RZ, RZ, -R86 ;  /* 0x000000ffff569224 */ /* 0x000fc600078e0a56 */
[----:B------:R0:W-:Y:S03]  /*6e20*/  STL [R1+0x1308], R92 ;  /* 0x0013085c01007387 */ /* 0x0001e60000100800 */
[----:B------:R-:W-:Y:S01]  /*6e30*/  @!P6 IMAD.IADD R18, R18, 0x1, -R8 ;  /* 0x000000011212e824 */ /* 0x000fe200078e0a08 */
[----:B------:R1:W-:Y:S04]  /*6e40*/  STL [R1+0x130c], R91 ;  /* 0x00130c5b01007387 */ /* 0x0003e80000100800 */
[----:B------:R4:W-:Y:S04]  /*6e50*/  STL [R1+0x1310], R86 ;  /* 0x0013105601007387 */ /* 0x0009e80000100800 */
[----:B------:R-:W-:Y:S04]  /*6e60*/  STL [R1+0x1314], R18 ;  /* 0x0013141201007387 */ /* 0x000fe80000100800 */
[----:B------:R-:W-:Y:S04]  /*6e70*/  STL [R1+0x1318], R21 ;  /* 0x0013181501007387 */ /* 0x000fe80000100800 */
[----:B------:R-:W4:Y:S01]  /*6e80*/  LDL R17, [R1+0x10f0] ;  /* 0x0010f00001117983 */ /* 0x000f220000100800 */
[----:B------:R-:W-:-:S03]  /*6e90*/  ISETP.GE.AND P1, PT, R16, RZ, PT ;  /* 0x000000ff1000720c */ /* 0x000fc60003f26270 */
[----:B------:R-:W4:Y:S04]  /*6ea0*/  LDL R84, [R1+0x10e0] ;  /* 0x0010e00001547983 */ /* 0x000f280000100800 */
[----:B------:R-:W4:Y:S01]  /*6eb0*/  LDL R16, [R1+0x10b8] ;  /* 0x0010b80001107983 */ /* 0x000f220000100800 */
[C---:B------:R-:W-:Y:S02]  /*6ec0*/  ISETP.GT.U32.AND P3, PT, R8.reuse, R87, PT ;  /* 0x000000570800720c */ /* 0x040fe40003f64070 */
[C---:B------:R-:W-:Y:S01]  /*6ed0*/  ISETP.GT.U32.AND P2, PT, R8.reuse, R89, PT ;  /* 0x000000590800720c */ /* 0x040fe20003f44070 */
[----:B------:R-:W4:Y:S10]  /*6ee0*/  LDL R83, [R1+0x10d8] ;  /* 0x0010d80001537983 */ /* 0x000f340000100800 */
[----:B------:R-:W-:Y:S01]  /*6ef0*/  @!P3 IMAD.IADD R87, R87, 0x1, -R8 ;  /* 0x000000015757b824 */ /* 0x000fe200078e0a08 */
[----:B------:R-:W-:-:S02]  /*6f00*/  ISETP.GT.U32.AND P3, PT, R8, R63, PT ;  /* 0x0000003f0800720c */ /* 0x000fc40003f64070 */
[C---:B------:R-:W-:Y:S01]  /*6f10*/  ISETP.GT.U32.AND P0, PT, R8.reuse, R88, PT ;  /* 0x000000580800720c */ /* 0x040fe20003f04070 */
[----:B------:R-:W-:Y:S01]  /*6f20*/  @!P2 IMAD.IADD R89, R89, 0x1, -R8 ;  /* 0x000000015959a824 */ /* 0x000fe200078e0a08 */
[----:B------:R-:W-:-:S04]  /*6f30*/  ISETP.GT.U32.AND P2, PT, R8, R87, PT ;  /* 0x000000570800720c */ /* 0x000fc80003f44070 */
[----:B------:R-:W-:-:S05]  /*6f40*/  ISETP.GT.U32.AND P5, PT, R8, R89, PT ;  /* 0x000000590800720c */ /* 0x000fca0003fa4070 */
[----:B------:R-:W-:-:S05]  /*6f50*/  @!P3 IMAD.IADD R63, R63, 0x1, -R8 ;  /* 0x000000013f3fb824 */ /* 0x000fca00078e0a08 */
[----:B------:R-:W-:Y:S01]  /*6f60*/  ISETP.GT.U32.AND P3, PT, R8, R63, PT ;  /* 0x0000003f0800720c */ /* 0x000fe20003f64070 */
[--C-:B------:R-:W-:Y:S01]  /*6f70*/  @!P0 IMAD.IADD R88, R88, 0x1, -R8.reuse ;  /* 0x0000000158588824 */ /* 0x100fe200078e0a08 */
[C---:B------:R-:W-:Y:S02]  /*6f80*/  ISETP.GT.U32.AND P0, PT, R8.reuse, R66, PT ;  /* 0x000000420800720c */ /* 0x040fe40003f04070 */
[C---:B------:R-:W-:Y:S01]  /*6f90*/  ISETP.GT.U32.AND P6, PT, R8.reuse, R65, PT ;  /* 0x000000410800720c */ /* 0x040fe20003fc4070 */
[--C-:B------:R-:W-:Y:S01]  /*6fa0*/  @!P2 IMAD.IADD R87, R87, 0x1, -R8.reuse ;  /* 0x000000015757a824 */ /* 0x100fe200078e0a08 */
[C---:B------:R-:W-:Y:S01]  /*6fb0*/  ISETP.GT.U32.AND P2, PT, R8.reuse, R64, PT ;  /* 0x000000400800720c */ /* 0x040fe20003f44070 */
[----:B------:R-:W-:Y:S01]  /*6fc0*/  @!P5 IMAD.IADD R89, R89, 0x1, -R8 ;  /* 0x000000015959d824 */ /* 0x000fe200078e0a08 */
[----:B------:R-:W-:-:S05]  /*6fd0*/  ISETP.GT.U32.AND P5, PT, R8, R67, PT ;  /* 0x000000430800720c */ /* 0x000fca0003fa4070 */
[--C-:B------:R-:W-:Y:S02]  /*6fe0*/  @!P3 IMAD.IADD R63, R63, 0x1, -R8.reuse ;  /* 0x000000013f3fb824 */ /* 0x100fe400078e0a08 */
[--C-:B------:R-:W-:Y:S01]  /*6ff0*/  @!P0 IMAD.IADD R66, R66, 0x1, -R8.reuse ;  /* 0x0000000142428824 */ /* 0x100fe200078e0a08 */
[----:B------:R-:W-:Y:S01]  /*7000*/  ISETP.GT.U32.AND P0, PT, R8, R20, PT ;  /* 0x000000140800720c */ /* 0x000fe20003f04070 */
[--C-:B------:R-:W-:Y:S02]  /*7010*/  @!P6 IMAD.IADD R65, R65, 0x1, -R8.reuse ;  /* 0x000000014141e824 */ /* 0x100fe400078e0a08 */
[--C-:B------:R-:W-:Y:S02]  /*7020*/  @!P2 IMAD.IADD R64, R64, 0x1, -R8.reuse ;  /* 0x000000014040a824 */ /* 0x100fe400078e0a08 */
[----:B------:R-:W-:Y:S01]  /*7030*/  @!P5 IMAD.IADD R67, R67, 0x1, -R8 ;  /* 0x000000014343d824 */ /* 0x000fe200078e0a08 */
[----:B------:R-:W-:Y:S01]  /*7040*/  ISETP.GT.U32.AND P5, PT, R8, R65, PT ;  /* 0x000000410800720c */ /* 0x000fe20003fa4070 */
[----:B------:R-:W-:-:S06]  /*7050*/  @!P1 IMAD.MOV R90, RZ, RZ, -R90 ;  /* 0x000000ffff5a9224 */ /* 0x000fcc00078e0a5a */
[----:B------:R-:W-:Y:S01]  /*7060*/  @!P0 IMAD.IADD R20, R20, 0x1, -R8 ;  /* 0x0000000114148824 */ /* 0x000fe200078e0a08 */
[----:B------:R-:W-:-:S05]  /*7070*/  ISETP.GT.U32.AND P0, PT, R8, R70, PT ;  /* 0x000000460800720c */ /* 0x000fca0003f04070 */
[----:B------:R-:W-:Y:S01]  /*7080*/  @!P5 IMAD.IADD R65, R65, 0x1, -R8 ;  /* 0x000000014141d824 */ /* 0x000fe200078e0a08 */
[----:B------:R-:W-:-:S07]  /*7090*/  ISETP.GT.U32.AND P5, PT, R8, R71, PT ;  /* 0x000000470800720c */ /* 0x000fce0003fa4070 */
[----:B------:R-:W-:-:S06]  /*70a0*/  @!P0 IMAD.IADD R70, R70, 0x1, -R8 ;  /* 0x0000000146468824 */ /* 0x000fcc00078e0a08 */
[----:B------:R-:W-:Y:S01]  /*70b0*/  @!P5 IMAD.IADD R71, R71, 0x1, -R8 ;  /* 0x000000014747d824 */ /* 0x000fe200078e0a08 */
[----:B--2---:R-:W-:Y:S02]  /*70c0*/  ISETP.GE.AND P3, PT, R82, RZ, PT ;  /* 0x000000ff5200720c */ /* 0x004fe40003f66270 */
[----:B------:R-:W2:Y:S01]  /*70d0*/  LDL R82, [R1+0x1044] ;  /* 0x0010440001527983 */ /* 0x000ea20000100800 */
[----:B---3--:R-:W-:Y:S02]  /*70e0*/  ISETP.GE.AND P4, PT, R10, RZ, PT ;  /* 0x000000ff0a00720c */ /* 0x008fe40003f86270 */
[----:B------:R-:W-:Y:S02]  /*70f0*/  ISETP.GE.AND P2, PT, R81, RZ, PT ;  /* 0x000000ff5100720c */ /* 0x000fe40003f46270 */
[----:B------:R-:W3:Y:S09]  /*7100*/  LDL R81, [R1+0x103c] ;  /* 0x00103c0001517983 */ /* 0x000ef20000100800 */
[----:B------:R-:W-:Y:S01]  /*7110*/  @!P4 IMAD.MOV R87, RZ, RZ, -R87 ;  /* 0x000000ffff57c224 */ /* 0x000fe200078e0a57 */
[----:B------:R-:W-:Y:S01]  /*7120*/  ISETP.GT.U32.AND P4, PT, R8, R19, PT ;  /* 0x000000130800720c */ /* 0x000fe20003f84070 */
[----:B------:R-:W-:-:S02]  /*7130*/  @!P3 IMAD.MOV R88, RZ, RZ, -R88 ;  /* 0x000000ffff58b224 */ /* 0x000fc400078e0a58 */
[----:B------:R-:W-:Y:S01]  /*7140*/  @!P2 IMAD.MOV R89, RZ, RZ, -R89 ;  /* 0x000000ffff59a224 */ /* 0x000fe200078e0a59 */
[----:B------:R-:W-:Y:S04]  /*7150*/  STL [R1+0x131c], R90 ;  /* 0x00131c5a01007387 */ /* 0x000fe80000100800 */
[----:B------:R-:W-:Y:S05]  /*7160*/  STL [R1+0x1320], R87 ;  /* 0x0013205701007387 */ /* 0x000fea0000100800 */
[----:B------:R-:W-:Y:S01]  /*7170*/  @!P4 IMAD.IADD R19, R19, 0x1, -R8 ;  /* 0x000000011313c824 */ /* 0x000fe200078e0a08 */
[----:B------:R-:W-:Y:S04]  /*7180*/  STL [R1+0x1324], R88 ;  /* 0x0013245801007387 */ /* 0x000fe80000100800 */
[----:B------:R-:W-:Y:S01]  /*7190*/  STL [R1+0x1328], R89 ;  /* 0x0013285901007387 */ /* 0x000fe20000100800 */
[----:B----4-:R-:W-:-:S03]  /*71a0*/  ISETP.GE.AND P0, PT, R17, RZ, PT ;  /* 0x000000ff1100720c */ /* 0x010fc60003f06270 */
        /* <DEDUP_REMOVED lines=8> */
[----:B0-----:R-:W4:Y:S01]  /*7230*/  LDL R92, [R1+0xfc8] ;  /* 0x000fc800015c7983 */ /* 0x001f220000100800 */
[C---:B------:R-:W-:Y:S02]  /*7240*/  ISETP.GT.U32.AND P1, PT, R8.reuse, R64, PT ;  /* 0x000000400800720c */ /* 0x040fe40003f24070 */
[C---:B------:R-:W-:Y:S01]  /*7250*/  ISETP.GT.U32.AND P4, PT, R8.reuse, R73, PT ;  /* 0x000000490800720c */ /* 0x040fe20003f84070 */
[----:B-1----:R-:W4:Y:S01]  /*7260*/  LDL R91, [R1+0xfdc] ;  /* 0x000fdc00015b7983 */ /* 0x002f220000100800 */
[----:B------:R-:W-:-:S03]  /*7270*/  ISETP.GT.U32.AND P2, PT, R8, R67, PT ;  /* 0x000000430800720c */ /* 0x000fc60003f44070 */
[----:B------:R-:W4:Y:S02]  /*7280*/  LDL R86, [R1+0xfd8] ;  /* 0x000fd80001567983 */ /* 0x000f240000100800 */
[--C-:B------:R-:W-:Y:S02]  /*7290*/  @!P6 IMAD.IADD R68, R68, 0x1, -R8.reuse ;  /* 0x000000014444e824 */ /* 0x100fe400078e0a08 */
[--C-:B------:R-:W-:Y:S01]  /*72a0*/  @!P3 IMAD.IADD R66, R66, 0x1, -R8.reuse ;  /* 0x000000014242b824 */ /* 0x100fe200078e0a08 */
[C---:B------:R-:W-:Y:S02]  /*72b0*/  ISETP.GT.U32.AND P3, PT, R8.reuse, R72, PT ;  /* 0x000000480800720c */ /* 0x040fe40003f64070 */
[----:B------:R-:W-:Y:S01]  /*72c0*/  ISETP.GT.U32.AND P6, PT, R8, R68, PT ;  /* 0x000000440800720c */ /* 0x000fe20003fc4070 */
[----:B------:R-:W-:Y:S01]  /*72d0*/  @!P1 IMAD.IADD R64, R64, 0x1, -R8 ;  /* 0x0000000140409824 */ /* 0x000fe200078e0a08 */
[----:B------:R-:W-:-:S09]  /*72e0*/  ISETP.GT.U32.AND P1, PT, R8, R69, PT ;  /* 0x000000450800720c */ /* 0x000fd20003f24070 */
[--C-:B------:R-:W-:Y:S02]  /*72f0*/  @!P3 IMAD.IADD R72, R72, 0x1, -R8.reuse ;  /* 0x000000014848b824 */ /* 0x100fe400078e0a08 */
[--C-:B------:R-:W-:Y:S01]  /*7300*/  @!P6 IMAD.IADD R68, R68, 0x1, -R8.reuse ;  /* 0x000000014444e824 */ /* 0x100fe200078e0a08 */
[----:B------:R-:W-:Y:S01]  /*7310*/  ISETP.GE.AND P6, PT, R84, RZ, PT ;  /* 0x000000ff5400720c */ /* 0x000fe20003fc6270 */
[--C-:B------:R-:W-:Y:S01]  /*7320*/  @!P1 IMAD.IADD R69, R69, 0x1, -R8.reuse ;  /* 0x0000000145459824 */ /* 0x100fe200078e0a08 */
[----:B------:R-:W-:Y:S01]  /*7330*/  ISETP.GE.AND P1, PT, R83, RZ, PT ;  /* 0x000000ff5300720c */ /* 0x000fe20003f26270 */
[----:B------:R-:W-:Y:S01]  /*7340*/  IMAD.MOV.U32 R84, RZ, RZ, R63 ;  /* 0x000000ffff547224 */ /* 0x000fe200078e003f */
[----:B------:R-:W-:Y:S01]  /*7350*/  IABS R14, R14 ;  /* 0x0000000e000e7213 */ /* 0x000fe20000000000 */
[----:B------:R-:W-:Y:S02]  /*7360*/  @!P4 IMAD.IADD R73, R73, 0x1, -R8 ;  /* 0x000000014949c824 */ /* 0x000fe400078e0a08 */
[----:B------:R-:W-:-:S06]  /*7370*/  IMAD.MOV.U32 R83, RZ, RZ, R64 ;  /* 0x000000ffff537224 */ /* 0x000fcc00078e0040 */
[----:B------:R-:W-:Y:S01]  /*7380*/  @!P6 IMAD.MOV R84, RZ, RZ, -R84 ;  /* 0x000000ffff54e224 */ /* 0x000fe200078e0a54 */
[----:B------:R-:W-:Y:S01]  /*7390*/  ISETP.GT.U32.AND P6, PT, R8, R72, PT ;  /* 0x000000480800720c */ /* 0x000fe20003fc4070 */
[----:B------:R-:W-:-:S04]  /*73a0*/  IMAD.HI.U32 R10, R9, R14, RZ ;  /* 0x0000000e090a7227 */ /* 0x000fc800078e00ff */
[----:B------:R-:W-:Y:S02]  /*73b0*/  @!P2 IMAD.IADD R67, R67, 0x1, -R8 ;  /* 0x000000014343a824 */ /* 0x000fe400078e0a08 */
[----:B------:R-:W-:Y:S02]  /*73c0*/  IMAD.MOV R10, RZ, RZ, -R10 ;  /* 0x000000ffff0a7224 */ /* 0x000fe400078e0a0a */
[----:B------:R-:W-:Y:S01]  /*73d0*/  @!P1 IMAD.MOV R83, RZ, RZ, -R83 ;  /* 0x000000ffff539224 */ /* 0x000fe200078e0a53 */
[----:B------:R-:W-:Y:S01]  /*73e0*/  STL [R1+0x1334], R84 ;  /* 0x0013345401007387 */ /* 0x000fe20000100800 */
[----:B------:R-:W-:Y:S02]  /*73f0*/  IMAD R14, R8, R10, R14 ;  /* 0x0000000a080e7224 */ /* 0x000fe400078e020e */
[----:B------:R-:W-:Y:S01]  /*7400*/  @!P6 IMAD.IADD R72, R72, 0x1, -R8 ;  /* 0x000000014848e824 */ /* 0x000fe200078e0a08 */
[----:B------:R-:W-:Y:S01]  /*7410*/  STL [R1+0x1338], R83 ;  /* 0x0013385301007387 */ /* 0x000fe20000100800 */
[----:B------:R-:W-:Y:S01]  /*7420*/  VIADD R10, R0, 0xf9 ;  /* 0x000000f9000a7836 */ /* 0x000fe20000000000 */
[----:B------:R-:W-:-:S02]  /*7430*/  ISETP.GT.U32.AND P6, PT, R8, R78, PT ;  /* 0x0000004e0800720c */ /* 0x000fc40003fc4070 */
[----:B------:R-:W-:-:S11]  /*7440*/  ISETP.GT.U32.AND P1, PT, R8, R70, PT ;  /* 0x000000460800720c */ /* 0x000fd60003f24070 */
[--C-:B------:R-:W-:Y:S02]  /*7450*/  @!P6 IMAD.IADD R78, R78, 0x1, -R8.reuse ;  /* 0x000000014e4ee824 */ /* 0x100fe400078e0a08 */
[----:B------:R-:W-:Y:S01]  /*7460*/  @!P1 IMAD.IADD R70, R70, 0x1, -R8 ;  /* 0x0000000146469824 */ /* 0x000fe200078e0a08 */
[----:B------:R-:W-:-:S13]  /*7470*/  ISETP.GT.U32.AND P1, PT, R8, R76, PT ;  /* 0x0000004c0800720c */ /* 0x000fda0003f24070 */
[----:B------:R-:W-:Y:S01]  /*7480*/  @!P1 IMAD.IADD R76, R76, 0x1, -R8 ;  /* 0x000000014c4c9824 */ /* 0x000fe200078e0a08 */
[----:B--2---:R-:W-:Y:S01]  /*7490*/  ISETP.GE.AND P3, PT, R82, RZ, PT ;  /* 0x000000ff5200720c */ /* 0x004fe20003f66270 */
[----:B------:R-:W-:-:S04]  /*74a0*/  IMAD.MOV.U32 R82, RZ, RZ, R65 ;  /* 0x000000ffff527224 */ /* 0x000fc800078e0041 */
[----:B------:R-:W-:Y:S01]  /*74b0*/  @!P0 IMAD.MOV R82, RZ, RZ, -R82 ;  /* 0x000000ffff528224 */ /* 0x000fe200078e0a52 */
[----:B------:R-:W-:Y:S02]  /*74c0*/  ISETP.GT.U32.AND P0, PT, R8, R71, PT ;  /* 0x000000470800720c */ /* 0x000fe40003f04070 */
[----:B---3--:R-:W-:Y:S01]  /*74d0*/  ISETP.GE.AND P4, PT, R81, RZ, PT ;  /* 0x000000ff5100720c */ /* 0x008fe20003f86270 */
[----:B------:R-:W-:-:S10]  /*74e0*/  IMAD.MOV.U32 R81, RZ, RZ, R66 ;  /* 0x000000ffff517224 */ /* 0x000fd400078e0042 */
[----:B------:R-:W-:Y:S01]  /*74f0*/  @!P0 IMAD.IADD R71, R71, 0x1, -R8 ;  /* 0x0000000147478824 */ /* 0x000fe200078e0a08 */
[----:B------:R-:W-:Y:S01]  /*7500*/  ISETP.GT.U32.AND P0, PT, R8, R77, PT ;  /* 0x0000004d0800720c */ /* 0x000fe20003f04070 */
[----:B------:R-:W-:Y:S02]  /*7510*/  @!P5 IMAD.MOV R81, RZ, RZ, -R81 ;  /* 0x000000ffff51d224 */ /* 0x000fe400078e0a51 */
[----:B------:R-:W-:Y:S01]  /*7520*/  @!P3 IMAD.MOV R67, RZ, RZ, -R67 ;  /* 0x000000ffff43b224 */ /* 0x000fe200078e0a43 */
[----:B------:R-:W-:Y:S01]  /*7530*/  STL [R1+0x133c], R82 ;  /* 0x00133c5201007387 */ /* 0x000fe20000100800 */
[----:B------:R-:W-:-:S03]  /*7540*/  @!P4 IMAD.MOV R68, RZ, RZ, -R68 ;  /* 0x000000ffff44c224 */ /* 0x000fc600078e0a44 */
[----:B------:R-:W-:Y:S04]  /*7550*/  STL [R1+0x1340], R81 ;  /* 0x0013405101007387 */ /* 0x000fe80000100800 */
[----:B------:R-:W-:Y:S01]  /*7560*/  STL [R1+0x1344], R67 ;  /* 0x0013444301007387 */ /* 0x000fe20000100800 */
[----:B------:R-:W-:-:S03]  /*7570*/  @!P0 IMAD.IADD R77, R77, 0x1, -R8 ;  /* 0x000000014d4d8824 */ /* 0x000fc600078e0a08 */
[----:B------:R0:W-:Y:S04]  /*7580*/  STL [R1+0x1348], R0 ;  /* 0x0013480001007387 */ /* 0x0001e80000100800 */
[----:B------:R1:W-:Y:S04]  /*7590*/  STL [R1+0x1160], R10 ;  /* 0x0011600a01007387 */ /* 0x0003e80000100800 */
[----:B------:R-:W-:Y:S01]  /*75a0*/  STL [R1+0x134c], R68 ;  /* 0x00134c4401007387 */ /* 0x000fe20000100800 */
[----:B----4-:R-:W-:Y:S01]  /*75b0*/  ISETP.GE.AND P6, PT, R16, RZ, PT ;  /* 0x000000ff1000720c */ /* 0x010fe20003fc6270 */
[----:B0-----:R-:W0:Y:S01]  /*75c0*/  LDC R0, c[0x0][0x3a0] ;  /* 0x0000e800ff007b82 */ /* 0x001e220000000800 */
[----:B------:R-:W-:Y:S01]  /*75d0*/  ISETP.GE.AND P0, PT, R17, RZ, PT ;  /* 0x000000ff1100720c */ /* 0x000fe20003f06270 */
[----:B------:R-:W2:Y:S04]  /*75e0*/  LDL R16, [R1+0x10cc] ;  /* 0x0010cc0001107983 */ /* 0x000ea80000100800 */
[----:B------:R-:W3:Y:S01]  /*75f0*/  LDL R17, [R1+0x1088] ;  /* 0x0010880001117983 */ /* 0x000ee20000100800 */
[----:B------:R-:W-:-:S03]  /*7600*/  ISETP.GE.AND P1, PT, R85, RZ, PT ;  /* 0x000000ff5500720c */ /* 0x000fc60003f26270 */
[----:B------:R-:W4:Y:S01]  /*7610*/  LDL R85, [R1+0x1090] ;  /* 0x0010900001557983 */ /* 0x000f220000100800 */
[----:B------:R-:W-:-:S13]  /*7620*/  ISETP.GT.U32.AND P2, PT, R8, R74, PT ;  /* 0x0000004a0800720c */ /* 0x000fda0003f44070 */
[----:B------:R-:W-:Y:S01]  /*7630*/  @!P2 IMAD.IADD R74, R74, 0x1, -R8 ;  /* 0x000000014a4aa824 */ /* 0x000fe200078e0a08 */
[----:B------:R-:W-:-:S13]  /*7640*/  ISETP.GT.U32.AND P2, PT, R8, R69, PT ;  /* 0x000000450800720c */ /* 0x000fda0003f44070 */
[----:B------:R-:W-:Y:S01]  /*7650*/  @!P2 IMAD.IADD R69, R69, 0x1, -R8 ;  /* 0x000000014545a824 */ /* 0x000fe200078e0a08 */
[C---:B------:R-:W-:Y:S02]  /*7660*/  ISETP.GT.U32.AND P2, PT, R8.reuse, R80, PT ;  /* 0x000000500800720c */ /* 0x040fe40003f44070 */
[C---:B------:R-:W-:Y:S02]  /*7670*/  ISETP.GT.U32.AND P4, PT, R8.reuse, R75, PT ;  /* 0x0000004b0800720c */ /* 0x040fe40003f84070 */
[C---:B------:R-:W-:Y:S02]  /*7680*/  ISETP.GT.U32.AND P3, PT, R8.reuse, R73, PT ;  /* 0x000000490800720c */ /* 0x040fe40003f64070 */
[----:B------:R-:W-:-:S07]  /*7690*/  ISETP.GT.U32.AND P5, PT, R8, R74, PT ;  /* 0x0000004a0800720c */ /* 0x000fce0003fa4070 */
[----:B------:R-:W-:Y:S01]  /*76a0*/  @!P2 IMAD.IADD R80, R80, 0x1, -R8 ;  /* 0x000000015050a824 */ /* 0x000fe200078e0a08 */
[----:B------:R-:W-:Y:S02]  /*76b0*/  ISETP.GE.AND P2, PT, R92, RZ, PT ;  /* 0x000000ff5c00720c */ /* 0x000fe40003f46270 */
[----:B------:R-:W4:Y:S01]  /*76c0*/  LDL R92, [R1+0x1050] ;  /* 0x00105000015c7983 */ /* 0x000f220000100800 */
[----:B------:R-:W-:Y:S01]  /*76d0*/  @!P1 IMAD.MOV R72, RZ, RZ, -R72 ;  /* 0x000000ffff489224 */ /* 0x000fe200078e0a48 */
[----:B------:R-:W-:Y:S01]  /*76e0*/  ISETP.GT.U32.AND P1, PT, R8, R77, PT ;  /* 0x0000004d0800720c */ /* 0x000fe20003f24070 */
[--C-:B------:R-:W-:Y:S01]  /*76f0*/  @!P4 IMAD.IADD R75, R75, 0x1, -R8.reuse ;  /* 0x000000014b4bc824 */ /* 0x100fe200078e0a08 */
[----:B------:R-:W-:Y:S01]  /*7700*/  ISETP.GE.AND P4, PT, R91, RZ, PT ;  /* 0x000000ff5b00720c */ /* 0x000fe20003f86270 */
[--C-:B------:R-:W-:Y:S01]  /*7710*/  @!P3 IMAD.IADD R73, R73, 0x1, -R8.reuse ;  /* 0x000000014949b824 */ /* 0x100fe200078e0a08 */
[----:B------:R-:W4:Y:S01]  /*7720*/  LDL R91, [R1+0x1058] ;  /* 0x00105800015b7983 */ /* 0x000f220000100800 */
[--C-:B------:R-:W-:Y:S01]  /*7730*/  @!P5 IMAD.IADD R74, R74, 0x1, -R8.reuse ;  /* 0x000000014a4ad824 */ /* 0x100fe200078e0a08 */
[----:B------:R-:W-:Y:S01]  /*7740*/  ISETP.GE.AND P5, PT, R86, RZ, PT ;  /* 0x000000ff5600720c */ /* 0x000fe20003fa6270 */
[----:B------:R-:W-:Y:S01]  /*7750*/  @!P0 IMAD.MOV R73, RZ, RZ, -R73 ;  /* 0x000000ffff498224 */ /* 0x000fe200078e0a49 */
[C---:B------:R-:W-:Y:S01]  /*7760*/  ISETP.GT.U32.AND P0, PT, R8.reuse, R78, PT ;  /* 0x0000004e0800720c */ /* 0x040fe20003f04070 */
[----:B------:R-:W4:Y:S04]  /*7770*/  LDL R86, [R1+0x104c] ;  /* 0x00104c0001567983 */ /* 0x000f280000100800 */
[----:B------:R-:W-:Y:S01]  /*7780*/  @!P1 IMAD.IADD R77, R77, 0x1, -R8 ;  /* 0x000000014d4d9824 */ /* 0x000fe200078e0a08 */
[----:B------:R-:W-:Y:S01]  /*7790*/  ISETP.GT.U32.AND P1, PT, R8, R41, PT ;  /* 0x000000290800720c */ /* 0x000fe20003f24070 */
[----:B------:R-:W-:-:S02]  /*77a0*/  @!P4 IMAD.MOV R70, RZ, RZ, -R70 ;  /* 0x000000ffff46c224 */ /* 0x000fc400078e0a46 */
[----:B------:R-:W-:Y:S02]  /*77b0*/  @!P2 IMAD.MOV R71, RZ, RZ, -R71 ;  /* 0x000000ffff47a224 */ /* 0x000fe400078e0a47 */
[----:B------:R-:W-:Y:S02]  /*77c0*/  @!P5 IMAD.MOV R69, RZ, RZ, -R69 ;  /* 0x000000ffff45d224 */ /* 0x000fe400078e0a45 */
[----:B------:R-:W-:Y:S01]  /*77d0*/  @!P0 IMAD.IADD R78, R78, 0x1, -R8 ;  /* 0x000000014e4e8824 */ /* 0x000fe200078e0a08 */
[C---:B------:R-:W-:Y:S01]  /*77e0*/  ISETP.GT.U32.AND P0, PT, R8.reuse, R42, PT ;  /* 0x0000002a0800720c */ /* 0x040fe20003f04070 */
[----:B------:R-:W-:Y:S01]  /*77f0*/  @!P6 IMAD.MOV R74, RZ, RZ, -R74 ;  /* 0x000000ffff4ae224 */ /* 0x000fe200078e0a4a */
[----:B------:R-:W-:Y:S01]  /*7800*/  STL [R1+0x1350], R69 ;  /* 0x0013504501007387 */ /* 0x000fe20000100800 */
[----:B------:R-:W-:-:S03]  /*7810*/  ISETP.GT.U32.AND P2, PT, R8, R76, PT ;  /* 0x0000004c0800720c */ /* 0x000fc60003f44070 */
[----:B------:R-:W-:Y:S01]  /*7820*/  STL [R1+0x1354], R70 ;  /* 0x0013544601007387 */ /* 0x000fe20000100800 */
[----:B------:R-:W-:-:S03]  /*7830*/  @!P1 IMAD.IADD R41, R41, 0x1, -R8 ;  /* 0x0000000129299824 */ /* 0x000fc600078e0a08 */
[----:B------:R-:W-:Y:S04]  /*7840*/  STL [R1+0x1358], R71 ;  /* 0x0013584701007387 */ /* 0x000fe80000100800 */
[----:B------:R-:W-:Y:S04]  /*7850*/  STL [R1+0x135c], R72 ;  /* 0x00135c4801007387 */ /* 0x000fe80000100800 */
[----:B------:R-:W-:Y:S04]  /*7860*/  STL [R1+0x1360], R73 ;  /* 0x0013604901007387 */ /* 0x000fe80000100800 */
[----:B------:R-:W-:Y:S04]  /*7870*/  STL [R1+0x1364], R74 ;  /* 0x0013644a01007387 */ /* 0x000fe80000100800 */
[----:B------:R0:W-:Y:S01]  /*7880*/  STL [R1+0x1368], R9 ;  /* 0x0013680901007387 */ /* 0x0001e20000100800 */
[----:B------:R-:W-:-:S02]  /*7890*/  @!P0 IMAD.IADD R42, R42, 0x1, -R8 ;  /* 0x000000012a2a8824 */ /* 0x000fc400078e0a08 */
[----:B------:R-:W-:Y:S01]  /*78a0*/  @!P2 IMAD.IADD R76, R76, 0x1, -R8 ;  /* 0x000000014c4ca824 */ /* 0x000fe200078e0a08 */
[----:B------:R-:W-:-:S13]  /*78b0*/  ISETP.GT.U32.AND P2, PT, R8, R40, PT ;  /* 0x000000280800720c */ /* 0x000fda0003f44070 */
[----:B------:R-:W-:Y:S01]  /*78c0*/  @!P2 IMAD.IADD R40, R40, 0x1, -R8 ;  /* 0x000000012828a824 */ /* 0x000fe200078e0a08 */
[----:B---3--:R-:W-:Y:S02]  /*78d0*/  ISETP.GE.AND P1, PT, R17, RZ, PT ;  /* 0x000000ff1100720c */ /* 0x008fe40003f26270 */
[----:B------:R-:W3:Y:S01]  /*78e0*/  LDL R17, [R1+0x113c] ;  /* 0x00113c0001117983 */ /* 0x000ee20000100800 */
[----:B--2---:R-:W-:-:S03]  /*78f0*/  ISETP.GE.AND P0, PT, R16, RZ, PT ;  /* 0x000000ff1000720c */ /* 0x004fc60003f06270 */
[----:B------:R-:W2:Y:S01]  /*7900*/  LDL R16, [R1+0x1144] ;  /* 0x0011440001107983 */ /* 0x000ea20000100800 */
[----:B----4-:R-:W-:-:S03]  /*7910*/  ISETP.GE.AND P2, PT, R85, RZ, PT ;  /* 0x000000ff5500720c */ /* 0x010fc60003f46270 */
[----:B------:R-:W4:Y:S01]  /*7920*/  LDL R85, [R1+0x110c] ;  /* 0x00110c0001557983 */ /* 0x000f220000100800 */
[C---:B------:R-:W-:Y:S02]  /*7930*/  ISETP.GT.U32.AND P4, PT, R8.reuse, R80, PT ;  /* 0x000000500800720c */ /* 0x040fe40003f84070 */
[----:B------:R-:W-:-:S11]  /*7940*/  ISETP.GT.U32.AND P3, PT, R8, R79, PT ;  /* 0x0000004f0800720c */ /* 0x000fd60003f64070 */
[--C-:B------:R-:W-:Y:S01]  /*7950*/  @!P4 IMAD.IADD R80, R80, 0x1, -R8.reuse ;  /* 0x000000015050c824 */ /* 0x100fe200078e0a08 */
[----:B------:R-:W-:Y:S01]  /*7960*/  ISETP.GT.U32.AND P4, PT, R8, R5, PT ;  /* 0x000000050800720c */ /* 0x000fe20003f84070 */
[----:B------:R-:W-:-:S05]  /*7970*/  @!P3 IMAD.IADD R79, R79, 0x1, -R8 ;  /* 0x000000014f4fb824 */ /* 0x000fca00078e0a08 */
[----:B------:R-:W-:-:S07]  /*7980*/  ISETP.GT.U32.AND P5, PT, R8, R79, PT ;  /* 0x0000004f0800720c */ /* 0x000fce0003fa4070 */
[--C-:B------:R-:W-:Y:S01]  /*7990*/  @!P4 IMAD.IADD R5, R5, 0x1, -R8.reuse ;  /* 0x000000010505c824 */ /* 0x100fe200078e0a08 */
[----:B------:R-:W-:Y:S02]  /*79a0*/  ISETP.GT.U32.AND P3, PT, R8, R75, PT ;  /* 0x0000004b0800720c */ /* 0x000fe40003f64070 */
[----:B------:R-:W-:Y:S02]  /*79b0*/  ISETP.GE.AND P4, PT, R92, RZ, PT ;  /* 0x000000ff5c00720c */ /* 0x000fe40003f86270 */
[----:B------:R-:W4:Y:S01]  /*79c0*/  LDL R92, [R1+0x10f8] ;  /* 0x0010f800015c7983 */ /* 0x000f220000100800 */
[----:B------:R-:W-:Y:S01]  /*79d0*/  @!P5 IMAD.IADD R79, R79, 0x1, -R8 ;  /* 0x000000014f4fd824 */ /* 0x000fe200078e0a08 */
[----:B------:R-:W-:Y:S02]  /*79e0*/  ISETP.GE.AND P5, PT, R91, RZ, PT ;  /* 0x000000ff5b00720c */ /* 0x000fe40003fa6270 */
[----:B------:R-:W4:Y:S07]  /*79f0*/  LDL R91, [R1+0x1108] ;  /* 0x00110800015b7983 */ /* 0x000f2e0000100800 */
[----:B------:R-:W-:Y:S01]  /*7a00*/  @!P4 IMAD.MOV R76, RZ, RZ, -R76 ;  /* 0x000000ffff4cc224 */ /* 0x000fe200078e0a4c */
[----:B------:R-:W-:Y:S01]  /*7a10*/  ISETP.GT.U32.AND P4, PT, R8, R40, PT ;  /* 0x000000280800720c */ /* 0x000fe20003f84070 */
[----:B------:R-:W-:Y:S01]  /*7a20*/  @!P3 IMAD.IADD R75, R75, 0x1, -R8 ;  /* 0x000000014b4bb824 */ /* 0x000fe200078e0a08 */
[----:B------:R-:W-:Y:S01]  /*7a30*/  ISETP.GE.AND P3, PT, R86, RZ, PT ;  /* 0x000000ff5600720c */ /* 0x000fe20003f66270 */
[----:B------:R-:W-:Y:S01]  /*7a40*/  @!P2 IMAD.MOV R77, RZ, RZ, -R77 ;  /* 0x000000ffff4da224 */ /* 0x000fe200078e0a4d */
[----:B------:R-:W-:Y:S01]  /*7a50*/  ISETP.GT.U32.AND P2, PT, R8, R41, PT ;  /* 0x000000290800720c */ /* 0x000fe20003f44070 */
[----:B------:R-:W-:-:S08]  /*7a60*/  @!P5 IMAD.MOV R80, RZ, RZ, -R80 ;  /* 0x000000ffff50d224 */ /* 0x000fd000078e0a50 */
[--C-:B------:R-:W-:Y:S01]  /*7a70*/  @!P4 IMAD.IADD R40, R40, 0x1, -R8.reuse ;  /* 0x000000012828c824 */ /* 0x100fe200078e0a08 */
[C---:B------:R-:W-:Y:S01]  /*7a80*/  ISETP.GT.U32.AND P4, PT, R8.reuse, R47, PT ;  /* 0x0000002f0800720c */ /* 0x040fe20003f84070 */
[----:B------:R-:W-:Y:S01]  /*7a90*/  @!P3 IMAD.MOV R75, RZ, RZ, -R75 ;  /* 0x000000ffff4bb224 */ /* 0x000fe200078e0a4b */
[----:B------:R-:W4:Y:S01]  /*7aa0*/  LDL R86, [R1+0x10c4] ;  /* 0x0010c40001567983 */ /* 0x000f220000100800 */
[--C-:B------:R-:W-:Y:S01]  /*7ab0*/  @!P2 IMAD.IADD R41, R41, 0x1, -R8.reuse ;  /* 0x000000012929a824 */ /* 0x100fe200078e0a08 */
[C---:B------:R-:W-:Y:S02]  /*7ac0*/  ISETP.GT.U32.AND P2, PT, R8.reuse, R48, PT ;  /* 0x000000300800720c */ /* 0x040fe40003f44070 */
[----:B------:R-:W-:Y:S01]  /*7ad0*/  ISETP.GT.U32.AND P5, PT, R8, R5, PT ;  /* 0x000000050800720c */ /* 0x000fe20003fa4070 */
[----:B------:R-:W-:Y:S04]  /*7ae0*/  STL [R1+0x136c], R75 ;  /* 0x00136c4b01007387 */ /* 0x000fe80000100800 */
[----:B------:R-:W-:Y:S02]  /*7af0*/  STL [R1+0x1370], R80 ;  /* 0x0013705001007387 */ /* 0x000fe40000100800 */
[----:B------:R-:W-:-:S02]  /*7b00*/  @!P4 IMAD.IADD R47, R47, 0x1, -R8 ;  /* 0x000000012f2fc824 */ /* 0x000fc400078e0a08 */
[----:B------:R-:W-:Y:S02]  /*7b10*/  STL [R1+0x1374], R76 ;  /* 0x0013744c01007387 */ /* 0x000fe40000100800 */
[--C-:B------:R-:W-:Y:S02]  /*7b20*/  @!P2 IMAD.IADD R48, R48, 0x1, -R8.reuse ;  /* 0x000000013030a824 */ /* 0x100fe400078e0a08 */
        /* <DEDUP_REMOVED lines=9> */
[----:B------:R-:W-:-:S13]  /*7bc0*/  ISETP.GT.U32.AND P6, PT, R8, R4, PT ;  /* 0x000000040800720c */ /* 0x000fda0003fc4070 */
[----:B------:R-:W-:-:S05]  /*7bd0*/  @!P6 IMAD.IADD R4, R4, 0x1, -R8 ;  /* 0x000000010404e824 */ /* 0x000fca00078e0a08 */
[----:B------:R-:W-:-:S13]  /*7be0*/  ISETP.GT.U32.AND P3, PT, R8, R4, PT ;  /* 0x000000040800720c */ /* 0x000fda0003f64070 */
[----:B------:R-:W-:Y:S01]  /*7bf0*/  @!P3 IMAD.IADD R4, R4, 0x1, -R8 ;  /* 0x000000010404b824 */ /* 0x000fe200078e0a08 */
[C---:B------:R-:W-:Y:S01]  /*7c00*/  ISETP.GT.U32.AND P3, PT, R8.reuse, R45, PT ;  /* 0x0000002d0800720c */ /* 0x040fe20003f64070 */
[----:B------:R-:W-:Y:S01]  /*7c10*/  @!P0 IMAD.MOV R79, RZ, RZ, -R79 ;  /* 0x000000ffff4f8224 */ /* 0x000fe200078e0a4f */
[C---:B------:R-:W-:Y:S02]  /*7c20*/  ISETP.GT.U32.AND P0, PT, R8.reuse, R44, PT ;  /* 0x0000002c0800720c */ /* 0x040fe40003f04070 */
[----:B-1----:R-:W-:Y:S02]  /*7c30*/  IABS R10, R10 ;  /* 0x0000000a000a7213 */ /* 0x002fe40000000000 */
[----:B------:R-:W-:-:S07]  /*7c40*/  ISETP.GT.U32.AND P6, PT, R8, R43, PT ;  /* 0x0000002b0800720c */ /* 0x000fce0003fc4070 */
[----:B------:R-:W-:Y:S01]  /*7c50*/  @!P3 IMAD.IADD R45, R45, 0x1, -R8 ;  /* 0x000000012d2db824 */ /* 0x000fe200078e0a08 */
[----:B------:R-:W-:Y:S01]  /*7c60*/  ISETP.GE.AND P3, PT, R92, RZ, PT ;  /* 0x000000ff5c00720c */ /* 0x000fe20003f66270 */
[----:B------:R-:W-:Y:S01]  /*7c70*/  IMAD.HI.U32 R63, R9, R10, RZ ;  /* 0x0000000a093f7227 */ /* 0x000fe200078e00ff */
[----:B------:R-:W4:Y:S03]  /*7c80*/  LDL R92, [R1+0x1164] ;  /* 0x00116400015c7983 */ /* 0x000f260000100800 */
[----:B------:R-:W-:Y:S02]  /*7c90*/  IMAD.MOV.U32 R64, RZ, RZ, R40 ;  /* 0x000000ffff407224 */ /* 0x000fe400078e0028 */
[----:B------:R-:W-:Y:S02]  /*7ca0*/  IMAD.MOV R63, RZ, RZ, -R63 ;  /* 0x000000ffff3f7224 */ /* 0x000fe400078e0a3f */
[----:B------:R-:W-:Y:S01]  /*7cb0*/  @!P0 IMAD.IADD R44, R44, 0x1, -R8 ;  /* 0x000000012c2c8824 */ /* 0x000fe200078e0a08 */
[----:B------:R-:W-:-:S03]  /*7cc0*/  ISETP.GE.AND P0, PT, R91, RZ, PT ;  /* 0x000000ff5b00720c */ /* 0x000fc60003f06270 */
[----:B------:R-:W-:Y:S01]  /*7cd0*/  @!P3 IMAD.MOV R64, RZ, RZ, -R64 ;  /* 0x000000ffff40b224 */ /* 0x000fe200078e0a40 */
[C---:B------:R-:W-:Y:S01]  /*7ce0*/  ISETP.GT.U32.AND P3, PT, R8.reuse, R46, PT ;  /* 0x0000002e0800720c */ /* 0x040fe20003f64070 */
[C---:B------:R-:W-:Y:S01]  /*7cf0*/  IMAD R10, R8.reuse, R63, R10 ;  /* 0x0000003f080a7224 */ /* 0x040fe200078e020a */
[----:B------:R-:W4:Y:S01]  /*7d00*/  LDL R91, [R1+0x1168] ;  /* 0x00116800015b7983 */ /* 0x000f220000100800 */
[----:B------:R-:W-:Y:S02]  /*7d10*/  IMAD.MOV.U32 R63, RZ, RZ, R41 ;  /* 0x000000ffff3f7224 */ /* 0x000fe400078e0029 */
[----:B------:R-:W-:Y:S02]  /*7d20*/  @!P6 IMAD.IADD R43, R43, 0x1, -R8 ;  /* 0x000000012b2be824 */ /* 0x000fe400078e0a08 */
[----:B------:R-:W-:Y:S01]  /*7d30*/  @!P5 IMAD.MOV R63, RZ, RZ, -R63 ;  /* 0x000000ffff3fd224 */ /* 0x000fe200078e0a3f */
[C---:B------:R-:W-:Y:S02]  /*7d40*/  ISETP.GT.U32.AND P5, PT, R8.reuse, R47, PT ;  /* 0x0000002f0800720c */ /* 0x040fe40003fa4070 */
[----:B------:R-:W-:-:S03]  /*7d50*/  ISETP.GT.U32.AND P6, PT, R8, R43, PT ;  /* 0x0000002b0800720c */ /* 0x000fc60003fc4070 */
[----:B------:R-:W-:Y:S01]  /*7d60*/  @!P3 IMAD.IADD R46, R46, 0x1, -R8 ;  /* 0x000000012e2eb824 */ /* 0x000fe200078e0a08 */
[----:B------:R-:W-:Y:S01]  /*7d70*/  ISETP.GT.U32.AND P3, PT, R8, R53, PT ;  /* 0x000000350800720c */ /* 0x000fe20003f64070 */
[----:B------:R-:W-:-:S04]  /*7d80*/  IMAD.MOV.U32 R65, RZ, RZ, R5 ;  /* 0x000000ffff417224 */ /* 0x000fc800078e0005 */
[----:B------:R-:W-:Y:S02]  /*7d90*/  @!P0 IMAD.MOV R65, RZ, RZ, -R65 ;  /* 0x000000ffff418224 */ /* 0x000fe400078e0a41 */
[--C-:B------:R-:W-:Y:S01]  /*7da0*/  @!P5 IMAD.IADD R47, R47, 0x1, -R8.reuse ;  /* 0x000000012f2fd824 */ /* 0x100fe200078e0a08 */
[----:B------:R-:W-:Y:S01]  /*7db0*/  ISETP.GT.U32.AND P5, PT, R8, R54, PT ;  /* 0x000000360800720c */ /* 0x000fe20003fa4070 */
[--C-:B------:R-:W-:Y:S01]  /*7dc0*/  @!P6 IMAD.IADD R43, R43, 0x1, -R8.reuse ;  /* 0x000000012b2be824 */ /* 0x100fe200078e0a08 */
[----:B------:R-:W-:Y:S02]  /*7dd0*/  ISETP.GE.AND P6, PT, R86, RZ, PT ;  /* 0x000000ff5600720c */ /* 0x000fe40003fc6270 */
[----:B------:R-:W-:Y:S01]  /*7de0*/  ISETP.GT.U32.AND P0, PT, R8, R45, PT ;  /* 0x0000002d0800720c */ /* 0x000fe20003f04070 */
[----:B------:R-:W4:Y:S01]  /*7df0*/  LDL R86, [R1+0x1140] ;  /* 0x0011400001567983 */ /* 0x000f220000100800 */
[----:B------:R-:W-:-:S07]  /*7e00*/  @!P3 IMAD.IADD R53, R53, 0x1, -R8 ;  /* 0x000000013535b824 */ /* 0x000fce00078e0a08 */
[----:B------:R-:W-:-:S04]  /*7e10*/  @!P5 IMAD.IADD R54, R54, 0x1, -R8 ;  /* 0x000000013636d824 */ /* 0x000fc800078e0a08 */
        /* <DEDUP_REMOVED lines=9> */
[----:B------:R-:W-:Y:S01]  /*7eb0*/  @!P1 IMAD.MOV R78, RZ, RZ, -R78 ;  /* 0x000000ffff4e9224 */ /* 0x000fe200078e0a4e */
[----:B------:R-:W-:-:S13]  /*7ec0*/  ISETP.GT.U32.AND P1, PT, R8, R42, PT ;  /* 0x0000002a0800720c */ /* 0x000fda0003f24070 */
[----:B------:R-:W-:Y:S01]  /*7ed0*/  @!P1 IMAD.IADD R42, R42, 0x1, -R8 ;  /* 0x000000012a2a9824 */ /* 0x000fe200078e0a08 */
[----:B------:R-:W-:-:S03]  /*7ee0*/  ISETP.GT.U32.AND P1, PT, R8, R49, PT ;  /* 0x000000310800720c */ /* 0x000fc60003f24070 */
[----:B------:R-:W-:-:S10]  /*7ef0*/  @!P4 IMAD.MOV R42, RZ, RZ, -R42 ;  /* 0x000000ffff2ac224 */ /* 0x000fd400078e0a2a */
[----:B------:R-:W-:Y:S01]  /*7f00*/  @!P1 IMAD.IADD R49, R49, 0x1, -R8 ;  /* 0x0000000131319824 */ /* 0x000fe200078e0a08 */
[C---:B------:R-:W-:Y:S02]  /*7f10*/  ISETP.GT.U32.AND P1, PT, R8.reuse, R44, PT ;  /* 0x0000002c0800720c */ /* 0x040fe40003f24070 */
[C---:B------:R-:W-:Y:S01]  /*7f20*/  ISETP.GT.U32.AND P4, PT, R8.reuse, R48, PT ;  /* 0x000000300800720c */ /* 0x040fe20003f84070 */
[----:B------:R-:W-:Y:S01]  /*7f30*/  @!P2 IMAD.MOV R43, RZ, RZ, -R43 ;  /* 0x000000ffff2ba224 */ /* 0x000fe200078e0a2b */
[----:B------:R-:W-:Y:S01]  /*7f40*/  ISETP.GT.U32.AND P2, PT, R8, R62, PT ;  /* 0x0000003e0800720c */ /* 0x000fe20003f44070 */
[----:B------:R-:W-:-:S08]  /*7f50*/  IMAD.MOV.U32 R66, RZ, RZ, R4 ;  /* 0x000000ffff427224 */ /* 0x000fd000078e0004 */
[--C-:B------:R-:W-:Y:S01]  /*7f60*/  @!P1 IMAD.IADD R44, R44, 0x1, -R8.reuse ;  /* 0x000000012c2c9824 */ /* 0x100fe200078e0a08 */
[----:B------:R-:W-:Y:S01]  /*7f70*/  ISETP.GT.U32.AND P1, PT, R8, R51, PT ;  /* 0x000000330800720c */ /* 0x000fe20003f24070 */
[----:B------:R-:W-:Y:S01]  /*7f80*/  @!P4 IMAD.IADD R48, R48, 0x1, -R8 ;  /* 0x000000013030c824 */ /* 0x000fe200078e0a08 */
[C---:B------:R-:W-:Y:S01]  /*7f90*/  ISETP.GT.U32.AND P4, PT, R8.reuse, R55, PT ;  /* 0x000000370800720c */ /* 0x040fe20003f84070 */
[----:B------:R-:W-:Y:S01]  /*7fa0*/  @!P6 IMAD.MOV R66, RZ, RZ, -R66 ;  /* 0x000000ffff42e224 */ /* 0x000fe200078e0a42 */
[----:B------:R-:W-:Y:S01]  /*7fb0*/  ISETP.GT.U32.AND P6, PT, R8, R49, PT ;  /* 0x000000310800720c */ /* 0x000fe20003fc4070 */
[----:B------:R-:W-:-:S08]  /*7fc0*/  @!P2 IMAD.IADD R62, R62, 0x1, -R8 ;  /* 0x000000013e3ea824 */ /* 0x000fd000078e0a08 */
[----:B------:R-:W-:Y:S01]  /*7fd0*/  @!P1 IMAD.IADD R51, R51, 0x1, -R8 ;  /* 0x0000000133339824 */ /* 0x000fe200078e0a08 */
[----:B------:R-:W-:Y:S02]  /*7fe0*/  ISETP.GE.AND P1, PT, R92, RZ, PT ;  /* 0x000000ff5c00720c */ /* 0x000fe40003f26270 */
[----:B------:R-:W-:Y:S01]  /*7ff0*/  ISETP.GE.AND P2, PT, R91, RZ, PT ;  /* 0x000000ff5b00720c */ /* 0x000fe20003f46270 */
[----:B------:R-:W-:Y:S01]  /*8000*/  @!P3 IMAD.MOV R48, RZ, RZ, -R48 ;  /* 0x000000ffff30b224 */ /* 0x000fe200078e0a30 */
[C---:B------:R-:W-:Y:S01]  /*8010*/  ISETP.GT.U32.AND P3, PT, R8.reuse, R54, PT ;  /* 0x000000360800720c */ /* 0x040fe20003f64070 */
[--C-:B------:R-:W-:Y:S01]  /*8020*/  @!P4 IMAD.IADD R55, R55, 0x1, -R8.reuse ;  /* 0x000000013737c824 */ /* 0x100fe200078e0a08 */
[----:B------:R-:W-:Y:S01]  /*8030*/  ISETP.GT.U32.AND P4, PT, R8, R62, PT ;  /* 0x0000003e0800720c */ /* 0x000fe20003f84070 */
[----:B------:R-:W-:-:S06]  /*8040*/  @!P6 IMAD.IADD R49, R49, 0x1, -R8 ;  /* 0x000000013131e824 */ /* 0x000fcc00078e0a08 */
[----:B------:R-:W-:Y:S01]  /*8050*/  @!P1 IMAD.MOV R46, RZ, RZ, -R46 ;  /* 0x000000ffff2e9224 */ /* 0x000fe200078e0a2e */
[C---:B------:R-:W-:Y:S01]  /*8060*/  ISETP.GT.U32.AND P1, PT, R8.reuse, R52, PT ;  /* 0x000000340800720c */ /* 0x040fe20003f24070 */
[----:B------:R-:W-:Y:S01]  /*8070*/  @!P5 IMAD.MOV R49, RZ, RZ, -R49 ;  /* 0x000000ffff31d224 */ /* 0x000fe200078e0a31 */
[C---:B------:R-:W-:Y:S01]  /*8080*/  ISETP.GT.U32.AND P5, PT, R8.reuse, R56, PT ;  /* 0x000000380800720c */ /* 0x040fe20003fa4070 */
[----:B------:R-:W-:Y:S01]  /*8090*/  @!P2 IMAD.MOV R45, RZ, RZ, -R45 ;  /* 0x000000ffff2da224 */ /* 0x000fe200078e0a2d */
[C---:B------:R-:W-:Y:S01]  /*80a0*/  ISETP.GT.U32.AND P2, PT, R8.reuse, R51, PT ;  /* 0x000000330800720c */ /* 0x040fe20003f44070 */
[----:B------:R-:W-:Y:S01]  /*80b0*/  @!P0 IMAD.MOV R47, RZ, RZ, -R47 ;  /* 0x000000ffff2f8224 */ /* 0x000fe200078e0a2f */
[----:B------:R-:W-:Y:S01]  /*80c0*/  ISETP.GT.U32.AND P0, PT, R8, R53, PT ;  /* 0x000000350800720c */ /* 0x000fe20003f04070 */
[--C-:B------:R-:W-:Y:S01]  /*80d0*/  @!P3 IMAD.IADD R54, R54, 0x1, -R8.reuse ;  /* 0x000000013636b824 */ /* 0x100fe200078e0a08 */
[----:B------:R-:W-:Y:S01]  /*80e0*/  ISETP.GT.U32.AND P3, PT, R8, R61, PT ;  /* 0x0000003d0800720c */ /* 0x000fe20003f64070 */
[----:B------:R-:W-:Y:S01]  /*80f0*/  @!P4 IMAD.IADD R62, R62, 0x1, -R8 ;  /* 0x000000013e3ec824 */ /* 0x000fe200078e0a08 */
[----:B------:R-:W-:-:S03]  /*8100*/  ISETP.GT.U32.AND P4, PT, R8, R57, PT ;  /* 0x000000390800720c */ /* 0x000fc60003f84070 */
[--C-:B------:R-:W-:Y:S01]  /*8110*/  @!P1 IMAD.IADD R52, R52, 0x1, -R8.reuse ;  /* 0x0000000134349824 */ /* 0x100fe200078e0a08 */
[----:B------:R-:W-:Y:S01]  /*8120*/  ISETP.GE.AND P6, PT, R86, RZ, PT ;  /* 0x000000ff5600720c */ /* 0x000fe20003fc6270 */
[--C-:B------:R-:W-:Y:S01]  /*8130*/  @!P5 IMAD.IADD R56, R56, 0x1, -R8.reuse ;  /* 0x000000013838d824 */ /* 0x100fe200078e0a08 */
[C---:B------:R-:W-:Y:S01]  /*8140*/  ISETP.GT.U32.AND P1, PT, R8.reuse, R59, PT ;  /* 0x0000003b0800720c */ /* 0x040fe20003f24070 */
[--C-:B------:R-:W-:Y:S01]  /*8150*/  @!P2 IMAD.IADD R51, R51, 0x1, -R8.reuse ;  /* 0x000000013333a824 */ /* 0x100fe200078e0a08 */
[C---:B------:R-:W-:Y:S01]  /*8160*/  ISETP.GT.U32.AND P2, PT, R8.reuse, R58, PT ;  /* 0x0000003a0800720c */ /* 0x040fe20003f44070 */
[--C-:B------:R-:W-:Y:S01]  /*8170*/  @!P0 IMAD.IADD R53, R53, 0x1, -R8.reuse ;  /* 0x0000000135358824 */ /* 0x100fe200078e0a08 */
[C---:B------:R-:W-:Y:S01]  /*8180*/  ISETP.GT.U32.AND P0, PT, R8.reuse, R60, PT ;  /* 0x0000003c0800720c */ /* 0x040fe20003f04070 */
[--C-:B------:R-:W-:Y:S01]  /*8190*/  @!P3 IMAD.IADD R61, R61, 0x1, -R8.reuse ;  /* 0x000000013d3db824 */ /* 0x100fe200078e0a08 */
[----:B------:R-:W-:Y:S01]  /*81a0*/  ISETP.GT.U32.AND P3, PT, R8, R56, PT ;  /* 0x000000380800720c */ /* 0x000fe20003f64070 */
[----:B------:R-:W-:-:S04]  /*81b0*/  @!P4 IMAD.IADD R57, R57, 0x1, -R8 ;  /* 0x000000013939c824 */ /* 0x000fc800078e0a08 */
[----:B------:R-:W-:Y:S01]  /*81c0*/  @!P6 IMAD.MOV R44, RZ, RZ, -R44 ;  /* 0x000000ffff2ce224 */ /* 0x000fe200078e0a2c */
[----:B------:R-:W-:Y:S01]  /*81d0*/  ISETP.GT.U32.AND P6, PT, R8, R55, PT ;  /* 0x000000370800720c */ /* 0x000fe20003fc4070 */
[--C-:B------:R-:W-:Y:S01]  /*81e0*/  @!P1 IMAD.IADD R59, R59, 0x1, -R8.reuse ;  /* 0x000000013b3b9824 */ /* 0x100fe200078e0a08 */
[----:B------:R-:W-:Y:S01]  /*81f0*/  ISETP.GE.AND P1, PT, R36, RZ, PT ;  /* 0x000000ff2400720c */ /* 0x000fe20003f26270 */
[--C-:B------:R-:W-:Y:S01]  /*8200*/  @!P2 IMAD.IADD R58, R58, 0x1, -R8.reuse ;  /* 0x000000013a3aa824 */ /* 0x100fe200078e0a08 */
[----:B------:R-:W-:Y:S01]  /*8210*/  ISETP.GE.AND P2, PT, R93, RZ, PT ;  /* 0x000000ff5d00720c */ /* 0x000fe20003f46270 */
[--C-:B------:R-:W-:Y:S01]  /*8220*/  @!P0 IMAD.IADD R60, R60, 0x1, -R8.reuse ;  /* 0x000000013c3c8824 */ /* 0x100fe200078e0a08 */
[----:B------:R-:W-:Y:S01]  /*8230*/  ISETP.GE.AND P0, PT, R35, RZ, PT ;  /* 0x000000ff2300720c */ /* 0x000fe20003f06270 */
[----:B------:R-:W-:Y:S01]  /*8240*/  @!P3 IMAD.IADD R56, R56, 0x1, -R8 ;  /* 0x000000013838b824 */ /* 0x000fe200078e0a08 */
[----:B------:R-:W-:-:S05]  /*8250*/  ISETP.GT.U32.AND P3, PT, R8, R2, PT ;  /* 0x000000020800720c */ /* 0x000fca0003f64070 */
[----:B------:R-:W-:Y:S02]  /*8260*/  @!P6 IMAD.IADD R55, R55, 0x1, -R8 ;  /* 0x000000013737e824 */ /* 0x000fe400078e0a08 */
[----:B------:R-:W-:Y:S01]  /*8270*/  @!P1 IMAD.MOV R54, RZ, RZ, -R54 ;  /* 0x000000ffff369224 */ /* 0x000fe200078e0a36 */
[C---:B------:R-:W-:Y:S01]  /*8280*/  ISETP.GT.U32.AND P1, PT, R8.reuse, R61, PT ;  /* 0x0000003d0800720c */ /* 0x040fe20003f24070 */
[----:B------:R-:W-:Y:S01]  /*8290*/  @!P2 IMAD.MOV R53, RZ, RZ, -R53 ;  /* 0x000000ffff35a224 */ /* 0x000fe200078e0a35 */
[C---:B------:R-:W-:Y:S01]  /*82a0*/  ISETP.GT.U32.AND P2, PT, R8.reuse, R60, PT ;  /* 0x0000003c0800720c */ /* 0x040fe20003f44070 */
[----:B------:R-:W-:Y:S01]  /*82b0*/  @!P0 IMAD.MOV R55, RZ, RZ, -R55 ;  /* 0x000000ffff378224 */ /* 0x000fe200078e0a37 */
[----:B------:R-:W-:Y:S01]  /*82c0*/  ISETP.GT.U32.AND P0, PT, R8, R50, PT ;  /* 0x000000320800720c */ /* 0x000fe20003f04070 */
[----:B------:R-:W-:Y:S01]  /*82d0*/  @!P3 IMAD.IADD R2, R2, 0x1, -R8 ;  /* 0x000000010202b824 */ /* 0x000fe200078e0a08 */
[----:B------:R-:W-:-:S07]  /*82e0*/  ISETP.GE.AND P3, PT, R30, RZ, PT ;  /* 0x000000ff1e00720c */ /* 0x000fce0003f66270 */
[--C-:B------:R-:W-:Y:S01]  /*82f0*/  @!P1 IMAD.IADD R61, R61, 0x1, -R8.reuse ;  /* 0x000000013d3d9824 */ /* 0x100fe200078e0a08 */
[----:B------:R-:W-:Y:S01]  /*8300*/  ISETP.GE.AND P1, PT, R32, RZ, PT ;  /* 0x000000ff2000720c */ /* 0x000fe20003f26270 */
[--C-:B------:R-:W-:Y:S01]  /*8310*/  @!P2 IMAD.IADD R60, R60, 0x1, -R8.reuse ;  /* 0x000000013c3ca824 */ /* 0x100fe200078e0a08 */
[----:B------:R-:W-:Y:S01]  /*8320*/  ISETP.GE.AND P2, PT, R33, RZ, PT ;  /* 0x000000ff2100720c */ /* 0x000fe20003f46270 */
[----:B------:R-:W-:Y:S01]  /*8330*/  @!P0 IMAD.IADD R50, R50, 0x1, -R8 ;  /* 0x0000000132328824 */ /* 0x000fe200078e0a08 */
[----:B------:R-:W-:Y:S01]  /*8340*/  ISETP.GE.AND P0, PT, R31, RZ, PT ;  /* 0x000000ff1f00720c */ /* 0x000fe20003f06270 */
[----:B------:R-:W-:Y:S01]  /*8350*/  @!P3 IMAD.MOV R60, RZ, RZ, -R60 ;  /* 0x000000ffff3cb224 */ /* 0x000fe200078e0a3c */
[----:B------:R-:W-:-:S13]  /*8360*/  ISETP.GT.U32.AND P3, PT, R8, R7, PT ;  /* 0x000000070800720c */ /* 0x000fda0003f64070 */
[----:B------:R-:W-:Y:S01]  /*8370*/  @!P3 IMAD.IADD R7, R7, 0x1, -R8 ;  /* 0x000000010707b824 */ /* 0x000fe200078e0a08 */
[----:B------:R-:W-:Y:S01]  /*8380*/  ISETP.GE.AND P3, PT, R25, RZ, PT ;  /* 0x000000ff1900720c */ /* 0x000fe20003f66270 */
[C---:B0-----:R-:W-:Y:S02]  /*8390*/  VIADD R5, R0.reuse, 0xffffffff ;  /* 0xffffffff00057836 */ /* 0x041fe40000000000 */
[----:B------:R-:W-:Y:S01]  /*83a0*/  VIADD R4, R0, 0xfffffff7 ;  /* 0xfffffff700047836 */ /* 0x000fe20000000000 */
[----:B---3--:R-:W-:Y:S02]  /*83b0*/  ISETP.GE.AND P5, PT, R17, RZ, PT ;  /* 0x000000ff1100720c */ /* 0x008fe40003fa6270 */
[----:B--2---:R-:W-:-:S11]  /*83c0*/  ISETP.GE.AND P4, PT, R16, RZ, PT ;  /* 0x000000ff1000720c */ /* 0x004fd60003f86270 */
[----:B------:R-:W-:Y:S01]  /*83d0*/  @!P5 IMAD.MOV R51, RZ, RZ, -R51 ;  /* 0x000000ffff33d224 */ /* 0x000fe200078e0a33 */
[C---:B------:R-:W-:Y:S01]  /*83e0*/  ISETP.GT.U32.AND P5, PT, R8.reuse, R57, PT ;  /* 0x000000390800720c */ /* 0x040fe20003fa4070 */
[----:B------:R-:W-:Y:S01]  /*83f0*/  @!P4 IMAD.MOV R52, RZ, RZ, -R52 ;  /* 0x000000ffff34c224 */ /* 0x000fe200078e0a34 */
[----:B------:R-:W-:Y:S02]  /*8400*/  ISETP.GT.U32.AND P4, PT, R8, R58, PT ;  /* 0x0000003a0800720c */ /* 0x000fe40003f84070 */
[----:B----4-:R-:W-:-:S09]  /*8410*/  ISETP.GE.AND P6, PT, R85, RZ, PT ;  /* 0x000000ff5500720c */ /* 0x010fd20003fc6270 */
[--C-:B------:R-:W-:Y:S01]  /*8420*/  @!P5 IMAD.IADD R57, R57, 0x1, -R8.reuse ;  /* 0x000000013939d824 */ /* 0x100fe200078e0a08 */
[----:B------:R-:W-:Y:S01]  /*8430*/  ISETP.GT.U32.AND P5, PT, R8, R3, PT ;  /* 0x000000030800720c */ /* 0x000fe20003fa4070 */
[----:B------:R-:W-:Y:S01]  /*8440*/  @!P4 IMAD.IADD R58, R58, 0x1, -R8 ;  /* 0x000000013a3ac824 */ /* 0x000fe200078e0a08 */
[C---:B------:R-:W-:Y:S01]  /*8450*/  ISETP.GT.U32.AND P4, PT, R8.reuse, R6, PT ;  /* 0x000000060800720c */ /* 0x040fe20003f84070 */
[----:B------:R-:W-:Y:S01]  /*8460*/  @!P6 IMAD.MOV R62, RZ, RZ, -R62 ;  /* 0x000000ffff3ee224 */ /* 0x000fe200078e0a3e */
[----:B------:R-:W-:-:S09]  /*8470*/  ISETP.GT.U32.AND P6, PT, R8, R59, PT ;  /* 0x0000003b0800720c */ /* 0x000fd20003fc4070 */
[--C-:B------:R-:W-:Y:S01]  /*8480*/  @!P5 IMAD.IADD R3, R3, 0x1, -R8.reuse ;  /* 0x000000010303d824 */ /* 0x100fe200078e0a08 */
[----:B------:R-:W-:Y:S01]  /*8490*/  ISETP.GE.AND P5, PT, R29, RZ, PT ;  /* 0x000000ff1d00720c */ /* 0x000fe20003fa6270 */
[--C-:B------:R-:W-:Y:S02]  /*84a0*/  @!P4 IMAD.IADD R6, R6, 0x1, -R8.reuse ;  /* 0x000000010606c824 */ /* 0x100fe400078e0a08 */
[----:B------:R-:W-:Y:S01]  /*84b0*/  @!P6 IMAD.IADD R59, R59, 0x1, -R8 ;  /* 0x000000013b3be824 */ /* 0x000fe200078e0a08 */
[----:B------:R-:W-:Y:S01]  /*84c0*/  ISETP.GE.AND P6, PT, R34, RZ, PT ;  /* 0x000000ff2200720c */ /* 0x000fe20003fc6270 */
[----:B------:R-:W-:Y:S01]  /*84d0*/  @!P1 IMAD.MOV R58, RZ, RZ, -R58 ;  /* 0x000000ffff3a9224 */ /* 0x000fe200078e0a3a */
[C---:B------:R-:W-:Y:S02]  /*84e0*/  ISETP.GT.U32.AND P1, PT, R8.reuse, R6, PT ;  /* 0x000000060800720c */ /* 0x040fe40003f24070 */
[----:B------:R-:W-:-:S05]  /*84f0*/  ISETP.GT.U32.AND P4, PT, R8, R50, PT ;  /* 0x000000320800720c */ /* 0x000fca0003f84070 */
[----:B------:R-:W-:Y:S01]  /*8500*/  @!P5 IMAD.MOV R61, RZ, RZ, -R61 ;  /* 0x000000ffff3dd224 */ /* 0x000fe200078e0a3d */
[C---:B------:R-:W-:Y:S01]  /*8510*/  ISETP.GT.U32.AND P5, PT, R8.reuse, R37, PT ;  /* 0x000000250800720c */ /* 0x040fe20003fa4070 */
[----:B------:R-:W-:Y:S01]  /*8520*/  @!P2 IMAD.MOV R57, RZ, RZ, -R57 ;  /* 0x000000ffff39a224 */ /* 0x000fe200078e0a39 */
[----:B------:R-:W-:Y:S01]  /*8530*/  ISETP.GT.U32.AND P2, PT, R8, R3, PT ;  /* 0x000000030800720c */ /* 0x000fe20003f44070 */
[----:B------:R-:W-:Y:S01]  /*8540*/  @!P0 IMAD.MOV R59, RZ, RZ, -R59 ;  /* 0x000000ffff3b8224 */ /* 0x000fe200078e0a3b */
[----:B------:R-:W-:Y:S01]  /*8550*/  ISETP.GE.AND P0, PT, R28, RZ, PT ;  /* 0x000000ff1c00720c */ /* 0x000fe20003f06270 */
[----:B------:R-:W-:Y:S01]  /*8560*/  @!P6 IMAD.MOV R56, RZ, RZ, -R56 ;  /* 0x000000ffff38e224 */ /* 0x000fe200078e0a38 */
[----:B------:R-:W-:Y:S01]  /*8570*/  ISETP.GT.U32.AND P6, PT, R8, R2, PT ;  /* 0x000000020800720c */ /* 0x000fe20003fc4070 */
[--C-:B------:R-:W-:Y:S01]  /*8580*/  @!P1 IMAD.IADD R6, R6, 0x1, -R8.reuse ;  /* 0x0000000106069824 */ /* 0x100fe200078e0a08 */
[----:B------:R-:W-:Y:S01]  /*8590*/  ISETP.GE.AND P1, PT, R26, RZ, PT ;  /* 0x000000ff1a00720c */ /* 0x000fe20003f26270 */
[----:B------:R-:W-:-:S04]  /*85a0*/  @!P4 IMAD.IADD R50, R50, 0x1, -R8 ;  /* 0x000000013232c824 */ /* 0x000fc800078e0a08 */
[--C-:B------:R-:W-:Y:S02]  /*85b0*/  @!P5 IMAD.IADD R37, R37, 0x1, -R8.reuse ;  /* 0x000000012525d824 */ /* 0x100fe400078e0a08 */
[----:B------:R-:W-:Y:S02]  /*85c0*/  @!P2 IMAD.IADD R3, R3, 0x1, -R8 ;  /* 0x000000010303a824 */ /* 0x000fe400078e0a08 */
[----:B------:R-:W-:Y:S01]  /*85d0*/  @!P0 IMAD.MOV R50, RZ, RZ, -R50 ;  /* 0x000000ffff328224 */ /* 0x000fe200078e0a32 */
[C---:B------:R-:W-:Y:S01]  /*85e0*/  ISETP.GT.U32.AND P0, PT, R8.reuse, R37, PT ;  /* 0x000000250800720c */ /* 0x040fe20003f04070 */
[----:B------:R-:W-:Y:S01]  /*85f0*/  @!P3 IMAD.MOV R6, RZ, RZ, -R6 ;  /* 0x000000ffff06b224 */ /* 0x000fe200078e0a06 */
[C---:B------:R-:W-:Y:S02]  /*8600*/  ISETP.GT.U32.AND P5, PT, R8.reuse, R7, PT ;  /* 0x000000070800720c */ /* 0x040fe40003fa4070 */
[----:B------:R-:W-:Y:S01]  /*8610*/  ISETP.GT.U32.AND P3, PT, R8, R38, PT ;  /* 0x000000260800720c */ /* 0x000fe20003f64070 */
[----:B------:R-:W-:-:S02]  /*8620*/  IMAD.MOV.U32 R41, RZ, RZ, R3 ;  /* 0x000000ffff297224 */ /* 0x000fc400078e0003 */
[----:B------:R-:W-:Y:S02]  /*8630*/  @!P6 IMAD.IADD R2, R2, 0x1, -R8 ;  /* 0x000000010202e824 */ /* 0x000fe400078e0a08 */
[----:B------:R-:W-:Y:S01]  /*8640*/  @!P1 IMAD.MOV R41, RZ, RZ, -R41 ;  /* 0x000000ffff299224 */ /* 0x000fe200078e0a29 */
[----:B------:R-:W-:Y:S01]  /*8650*/  ISETP.GE.AND P1, PT, R23, RZ, PT ;  /* 0x000000ff1700720c */ /* 0x000fe20003f26270 */
[----:B------:R-:W-:Y:S02]  /*8660*/  IMAD.MOV.U32 R9, RZ, RZ, R2 ;  /* 0x000000ffff097224 */ /* 0x000fe400078e0002 */
[----:B------:R-:W-:Y:S02]  /*8670*/  VIADD R2, R0, 0xffffffef ;  /* 0xffffffef00027836 */ /* 0x000fe40000000000 */
[--C-:B------:R-:W-:Y:S02]  /*8680*/  @!P0 IMAD.IADD R37, R37, 0x1, -R8.reuse ;  /* 0x0000000125258824 */ /* 0x100fe400078e0a08 */
[--C-:B------:R-:W-:Y:S01]  /*8690*/  @!P5 IMAD.IADD R7, R7, 0x1, -R8.reuse ;  /* 0x000000010707d824 */ /* 0x100fe200078e0a08 */
[----:B------:R-:W-:Y:S01]  /*86a0*/  ISETP.GE.U32.AND P5, PT, R2, 0x7fffff70, PT ;  /* 0x7fffff700200780c */ /* 0x000fe20003fa6070 */
[----:B------:R-:W-:-:S02]  /*86b0*/  @!P3 IMAD.IADD R38, R38, 0x1, -R8 ;  /* 0x000000012626b824 */ /* 0x000fc400078e0a08 */
[----:B------:R-:W-:Y:S02]  /*86c0*/  VIADD R2, R0, 0xffffffe7 ;  /* 0xffffffe700027836 */ /* 0x000fe40000000000 */
[----:B------:R-:W-:Y:S01]  /*86d0*/  IMAD.MOV.U32 R0, RZ, RZ, R37 ;  /* 0x000000ffff007224 */ /* 0x000fe200078e0025 */
[----:B------:R-:W-:-:S03]  /*86e0*/  ISETP.GT.U32.AND P3, PT, R8, R38, PT ;  /* 0x000000260800720c */ /* 0x000fc60003f64070 */
[----:B------:R-:W-:Y:S01]  /*86f0*/  @!P1 IMAD.MOV R0, RZ, RZ, -R0 ;  /* 0x000000ffff009224 */ /* 0x000fe200078e0a00 */
[----:B------:R-:W-:-:S09]  /*8700*/  ISETP.GT.U32.AND P1, PT, R8, R13, PT ;  /* 0x0000000d0800720c */ /* 0x000fd20003f24070 */
[----:B------:R-:W-:Y:S01]  /*8710*/  @!P3 IMAD.IADD R38, R38, 0x1, -R8 ;  /* 0x000000012626b824 */ /* 0x000fe200078e0a08 */
[----:B------:R-:W-:-:S03]  /*8720*/  ISETP.GT.U32.AND P3, PT, R8, R12, PT ;  /* 0x0000000c0800720c */ /* 0x000fc60003f64070 */
[----:B------:R-:W-:-:S05]  /*8730*/  @!P1 IMAD.IADD R13, R13, 0x1, -R8 ;  /* 0x000000010d0d9824 */ /* 0x000fca00078e0a08 */
[----:B------:R-:W-:-:S05]  /*8740*/  ISETP.GT.U32.AND P1, PT, R8, R13, PT ;  /* 0x0000000d0800720c */ /* 0x000fca0003f24070 */
[----:B------:R-:W-:-:S05]  /*8750*/  @!P3 IMAD.IADD R12, R12, 0x1, -R8 ;  /* 0x000000010c0cb824 */ /* 0x000fca00078e0a08 */
[----:B------:R-:W-:-:S03]  /*8760*/  ISETP.GT.U32.AND P3, PT, R8, R12, PT ;  /* 0x0000000c0800720c */ /* 0x000fc60003f64070 */
[----:B------:R-:W-:Y:S01]  /*8770*/  @!P1 IMAD.IADD R13, R13, 0x1, -R8 ;  /* 0x000000010d0d9824 */ /* 0x000fe200078e0a08 */
[----:B------:R-:W-:-:S09]  /*8780*/  ISETP.GT.U32.AND P1, PT, R8, R15, PT ;  /* 0x0000000f0800720c */ /* 0x000fd20003f24070 */
[----:B------:R-:W-:Y:S01]  /*8790*/  @!P3 IMAD.IADD R12, R12, 0x1, -R8 ;  /* 0x000000010c0cb824 */ /* 0x000fe200078e0a08 */
[----:B------:R-:W-:-:S03]  /*87a0*/  ISETP.GT.U32.AND P3, PT, R8, R14, PT ;  /* 0x0000000e0800720c */ /* 0x000fc60003f64070 */
[----:B------:R-:W-:-:S05]  /*87b0*/  @!P1 IMAD.IADD R15, R15, 0x1, -R8 ;  /* 0x000000010f0f9824 */ /* 0x000fca00078e0a08 */
[----:B------:R-:W-:-:S05]  /*87c0*/  ISETP.GT.U32.AND P1, PT, R8, R15, PT ;  /* 0x0000000f0800720c */ /* 0x000fca0003f24070 */
[--C-:B------:R-:W-:Y:S01]  /*87d0*/  @!P3 IMAD.IADD R14, R14, 0x1, -R8.reuse ;  /* 0x000000010e0eb824 */ /* 0x100fe200078e0a08 */
[----:B------:R-:W-:Y:S02]  /*87e0*/  ISETP.GE.AND P3, PT, R11, RZ, PT ;  /* 0x000000ff0b00720c */ /* 0x000fe40003f66270 */
[----:B------:R-:W-:Y:S02]  /*87f0*/  ISETP.GE.U32.AND P4, PT, R5, 0x7fffff80, PT ;  /* 0x7fffff800500780c */ /* 0x000fe40003f86070 */
[----:B------:R-:W-:Y:S02]  /*8800*/  ISETP.GE.U32.AND P6, PT, R4, 0x7fffff78, PT ;  /* 0x7fffff780400780c */ /* 0x000fe40003fc6070 */
[----:B------:R-:W0:Y:S01]  /*8810*/  LDC.64 R4, c[0x0][0x3a8] ;  /* 0x0000ea00ff047b82 */ /* 0x000e220000000a00 */
[----:B------:R-:W-:Y:S01]  /*8820*/  @!P1 IMAD.IADD R15, R15, 0x1, -R8 ;  /* 0x000000010f0f9824 */ /* 0x000fe200078e0a08 */
[----:B------:R-:W-:Y:S02]  /*8830*/  ISETP.GT.U32.AND P1, PT, R8, R10, PT ;  /* 0x0000000a0800720c */ /* 0x000fe40003f24070 */
[----:B------:R-:W-:-:S03]  /*8840*/  ISETP.GE.AND P2, PT, R27, RZ, PT ;  /* 0x000000ff1b00720c */ /* 0x000fc60003f46270 */
[----:B------:R-:W-:Y:S01]  /*8850*/  @!P3 IMAD.MOV R38, RZ, RZ, -R38 ;  /* 0x000000ffff26b224 */ /* 0x000fe200078e0a26 */
[----:B------:R-:W-:Y:S01]  /*8860*/  ISETP.GT.U32.AND P3, PT, R8, R14, PT ;  /* 0x0000000e0800720c */ /* 0x000fe20003f64070 */
[----:B------:R-:W-:-:S06]  /*8870*/  IMAD R3, R39, UR4, RZ ;  /* 0x0000000427037c24 */ /* 0x000fcc000f8e02ff */
[--C-:B------:R-:W-:Y:S02]  /*8880*/  @!P1 IMAD.IADD R10, R10, 0x1, -R8.reuse ;  /* 0x000000010a0a9824 */ /* 0x100fe400078e0a08 */
[----:B------:R-:W-:Y:S01]  /*8890*/  @!P2 IMAD.MOV R9, RZ, RZ, -R9 ;  /* 0x000000ffff09a224 */ /* 0x000fe200078e0a09 */
[----:B------:R-:W-:Y:S02]  /*88a0*/  ISETP.GE.U32.AND P0, PT, R2, 0x7fffff68, PT ;  /* 0x7fffff680200780c */ /* 0x000fe40003f06070 */
[----:B------:R-:W-:Y:S01]  /*88b0*/  ISETP.GT.U32.AND P1, PT, R8, R10, PT ;  /* 0x0000000a0800720c */ /* 0x000fe20003f24070 */
[----:B------:R-:W-:Y:S01]  /*88c0*/  @!P3 IMAD.IADD R14, R14, 0x1, -R8 ;  /* 0x000000010e0eb824 */ /* 0x000fe200078e0a08 */
[----:B------:R-:W-:Y:S01]  /*88d0*/  STL [R1+0x1c0], R9 ;  /* 0x0001c00901007387 */ /* 0x000fe20000100800 */
[----:B------:R-:W-:-:S03]  /*88e0*/  IADD3 R2, P3, PT, R3, UR12, RZ ;  /* 0x0000000c03027c10 */ /* 0x000fc6000ff7e0ff */
[----:B------:R1:W-:Y:S01]  /*88f0*/  STL [R1+0x1bc], R6 ;  /* 0x0001bc0601007387 */ /* 0x0003e20000100800 */
[----:B------:R-:W-:Y:S01]  /*8900*/  LEA.HI.X.SX32 R3, R3, UR13, 0x1, P3 ;  /* 0x0000000d03037c11 */ /* 0x000fe200098f0eff */
[----:B------:R-:W-:Y:S02]  /*8910*/  IMAD.MOV.U32 R40, RZ, RZ, R7 ;  /* 0x000000ffff287224 */ /* 0x000fe400078e0007 */
[C---:B0-----:R-:W-:Y:S02]  /*8920*/  IMAD R7, R4.reuse, 0x3, RZ ;  /* 0x0000000304077824 */ /* 0x041fe400078e02ff */
[----:B-1----:R-:W-:Y:S01]  /*8930*/  IMAD.SHL.U32 R6, R4, 0x2, RZ ;  /* 0x0000000204067824 */ /* 0x002fe200078e00ff */
[----:B------:R-:W-:Y:S04]  /*8940*/  STL [R1+0x1b8], R0 ;  /* 0x0001b80001007387 */ /* 0x000fe80000100800 */
[----:B------:R-:W-:Y:S01]  /*8950*/  IADD3 R76, P3, PT, R6, R2, RZ ;  /* 0x00000002064c7210 */ /* 0x000fe20007f7e0ff */
[----:B------:R-:W-:-:S04]  /*8960*/  @!P1 IMAD.IADD R10, R10, 0x1, -R8 ;  /* 0x000000010a0a9824 */ /* 0x000fc800078e0a08 */
[----:B------:R0:W-:Y:S01]  /*8970*/  STL [R1+0x1e0], R76 ;  /* 0x0001e04c01007387 */ /* 0x0001e20000100800 */
[----:B------:R-:W-:Y:S01]  /*8980*/  LEA.HI.X.SX32 R6, R6, R3, 0x1, P3 ;  /* 0x0000000306067211 */ /* 0x000fe200018f0eff */
[----:B------:R-:W-:Y:S01]  /*8990*/  IMAD.SHL.U32 R37, R4, 0x4, RZ ;  /* 0x0000000404257824 */ /* 0x000fe200078e00ff */
[----:B0-----:R-:W-:-:S05]  /*89a0*/  IADD3 R76, P1, PT, R7, R2, RZ ;  /* 0x00000002074c7210 */ /* 0x001fca0007f3e0ff */
[----:B------:R0:W-:Y:S01]  /*89b0*/  STL [R1+0x1e8], R76 ;  /* 0x0001e84c01007387 */ /* 0x0001e20000100800 */
[----:B------:R-:W-:-:S03]  /*89c0*/  IMAD R85, R4, 0x5, RZ ;  /* 0x0000000504557824 */ /* 0x000fc600078e02ff */
[----:B0-----:R0:W5:Y:S04]  /*89d0*/  LDL.LU R76, [R1+0x1374] ;  /* 0x00137400014c7983 */ /* 0x0011680000300800 */
[----:B------:R1:W-:Y:S01]  /*89e0*/  STL [R1+0x1dc], R6 ;  /* 0x0001dc0601007387 */ /* 0x0003e20000100800 */
[----:B------:R-:W-:Y:S01]  /*89f0*/  IMAD R80, R4, 0x6, RZ ;  /* 0x0000000604507824 */ /* 0x000fe200078e02ff */
[----:B-1----:R-:W-:-:S05]  /*8a00*/  IADD3 R6, P3, PT, R37, R2, RZ ;  /* 0x0000000225067210 */ /* 0x002fca0007f7e0ff */
[----:B------:R1:W-:Y:S01]  /*8a10*/  STL [R1+0x1f0], R6 ;  /* 0x0001f00601007387 */ /* 0x0003e20000100800 */
[-C--:B------:R-:W-:Y:S02]  /*8a20*/  LEA.HI.X.SX32 R37, R37, R3.reuse, 0x1, P3 ;  /* 0x0000000325257211 */ /* 0x080fe400018f0eff */
[----:B-1----:R-:W-:Y:S02]  /*8a30*/  LEA.HI.X.SX32 R6, R7, R3, 0x1, P1 ;  /* 0x0000000307067211 */ /* 0x002fe400008f0eff */
[----:B------:R-:W-:-:S03]  /*8a40*/  IADD3 R7, P1, PT, R85, R2, RZ ;  /* 0x0000000255077210 */ /* 0x000fc60007f3e0ff */
[----:B------:R1:W-:Y:S04]  /*8a50*/  STL [R1+0x1e4], R6 ;  /* 0x0001e40601007387 */ /* 0x0003e80000100800 */
[----:B------:R2:W-:Y:S01]  /*8a60*/  STL [R1+0x1f8], R7 ;  /* 0x0001f80701007387 */ /* 0x0005e20000100800 */
[----:B-1----:R-:W-:Y:S02]  /*8a70*/  IADD3 R6, P3, PT, R80, R2, RZ ;  /* 0x0000000250067210 */ /* 0x002fe40007f7e0ff */
[-C--:B--2---:R-:W-:Y:S01]  /*8a80*/  LEA.HI.X.SX32 R7, R85, R3.reuse, 0x1, P1 ;  /* 0x0000000355077211 */ /* 0x084fe200008f0eff */
[----:B------:R-:W-:Y:S01]  /*8a90*/  IMAD R85, R4, 0x7, RZ ;  /* 0x0000000704557824 */ /* 0x000fe200078e02ff */
[----:B------:R1:W-:Y:S01]  /*8aa0*/  STL [R1+0x1ec], R37 ;  /* 0x0001ec2501007387 */ /* 0x0003e20000100800 */
[----:B------:R-:W-:-:S03]  /*8ab0*/  LEA.HI.X.SX32 R80, R80, R3, 0x1, P3 ;  /* 0x0000000350507211 */ /* 0x000fc600018f0eff */
[----:B------:R2:W-:Y:S04]  /*8ac0*/  STL [R1+0x200], R6 ;  /* 0x0002000601007387 */ /* 0x0005e80000100800 */
[----:B------:R-:W-:Y:S01]  /*8ad0*/  STL [R1+0x1f4], R7 ;  /* 0x0001f40701007387 */ /* 0x000fe20000100800 */
[----:B-1----:R-:W-:Y:S01]  /*8ae0*/  IMAD.SHL.U32 R37, R4, 0x8, RZ ;  /* 0x0000000804257824 */ /* 0x002fe200078e00ff */
[----:B--2---:R-:W-:-:S05]  /*8af0*/  IADD3 R6, P1, PT, R85, R2, RZ ;  /* 0x0000000255067210 */ /* 0x004fca0007f3e0ff */
[----:B------:R1:W-:Y:S01]  /*8b00*/  STL [R1+0x208], R6 ;  /* 0x0002080601007387 */ /* 0x0003e20000100800 */
[----:B------:R-:W-:-:S03]  /*8b10*/  LEA.HI.X.SX32 R85, R85, R3, 0x1, P1 ;  /* 0x0000000355557211 */ /* 0x000fc600008f0eff */
[----:B------:R2:W-:Y:S01]  /*8b20*/  STL [R1+0x1fc], R80 ;  /* 0x0001fc5001007387 */ /* 0x0005e20000100800 */
[----:B-1----:R-:W-:Y:S01]  /*8b30*/  IMAD R6, R4, 0x9, RZ ;  /* 0x0000000904067824 */ /* 0x002fe200078e02ff */
[----:B--2---:R-:W-:-:S05]  /*8b40*/  IADD3 R80, P3, PT, R37, R2, RZ ;  /* 0x0000000225507210 */ /* 0x004fca0007f7e0ff */
[----:B------:R1:W-:Y:S01]  /*8b50*/  STL [R1+0x210], R80 ;  /* 0x0002105001007387 */ /* 0x0003e20000100800 */
[----:B------:R-:W-:Y:S01]  /*8b60*/  LEA.HI.X.SX32 R37, R37, R3, 0x1, P3 ;  /* 0x0000000325257211 */ /* 0x000fe200018f0eff */
[----:B------:R-:W-:Y:S02]  /*8b70*/  IMAD R75, R4, 0xa, RZ ;  /* 0x0000000a044b7824 */ /* 0x000fe400078e02ff */
[----:B-1----:R0:W5:Y:S04]  /*8b80*/  LDL.LU R80, [R1+0x1370] ;  /* 0x0013700001507983 */ /* 0x0021680000300800 */
[----:B------:R1:W-:Y:S02]  /*8b90*/  STL [R1+0x204], R85 ;  /* 0x0002045501007387 */ /* 0x0003e40000100800 */
[----:B-1----:R-:W-:-:S05]  /*8ba0*/  IADD3 R85, P1, PT, R6, R2, RZ ;  /* 0x0000000206557210 */ /* 0x002fca0007f3e0ff */
[----:B------:R-:W-:Y:S04]  /*8bb0*/  STL [R1+0x218], R85 ;  /* 0x0002185501007387 */ /* 0x000fe80000100800 */
[----:B------:R1:W-:Y:S01]  /*8bc0*/  STL [R1+0x20c], R37 ;  /* 0x00020c2501007387 */ /* 0x0003e20000100800 */
[----:B------:R-:W-:Y:S01]  /*8bd0*/  IMAD R89, R4, 0xb, RZ ;  /* 0x0000000b04597824 */ /* 0x000fe200078e02ff */
[----:B-1----:R-:W-:-:S05]  /*8be0*/  IADD3 R37, P3, PT, R75, R2, RZ ;  /* 0x000000024b257210 */ /* 0x002fca0007f7e0ff */
[----:B------:R1:W-:Y:S01]  /*8bf0*/  STL [R1+0x220], R37 ;  /* 0x0002202501007387 */ /* 0x0003e20000100800 */
[-C--:B------:R-:W-:Y:S02]  /*8c00*/  LEA.HI.X.SX32 R75, R75, R3.reuse, 0x1, P3 ;  /* 0x000000034b4b7211 */ /* 0x080fe400018f0eff */
[----:B-1----:R-:W-:Y:S01]  /*8c10*/  LEA.HI.X.SX32 R37, R6, R3, 0x1, P1 ;  /* 0x0000000306257211 */ /* 0x002fe200008f0eff */
[----:B------:R-:W-:-:S04]  /*8c20*/  IMAD R6, R4, 0xc, RZ ;  /* 0x0000000c04067824 */ /* 0x000fc800078e02ff */
[----:B------:R1:W-:Y:S02]  /*8c30*/  STL [R1+0x214], R37 ;  /* 0x0002142501007387 */ /* 0x0003e40000100800 */
[----:B-1----:R-:W-:-:S05]  /*8c40*/  IADD3 R37, P1, PT, R89, R2, RZ ;  /* 0x0000000259257210 */ /* 0x002fca0007f3e0ff */
[----:B------:R-:W-:Y:S01]  /*8c50*/  STL [R1+0x228], R37 ;  /* 0x0002282501007387 */ /* 0x000fe20000100800 */
[----:B------:R-:W-:-:S03]  /*8c60*/  LEA.HI.X.SX32 R89, R89, R3, 0x1, P1 ;  /* 0x0000000359597211 */ /* 0x000fc600008f0eff */
[----:B------:R1:W-:Y:S01]  /*8c70*/  STL [R1+0x21c], R75 ;  /* 0x00021c4b01007387 */ /* 0x0003e20000100800 */
[----:B------:R-:W-:Y:S01]  /*8c80*/  IMAD R9, R4, 0xd, RZ ;  /* 0x0000000d04097824 */ /* 0x000fe200078e02ff */
[----:B-1----:R-:W-:-:S05]  /*8c90*/  IADD3 R75, P3, PT, R6, R2, RZ ;  /* 0x00000002064b7210 */ /* 0x002fca0007f7e0ff */
[----:B------:R1:W-:Y:S01]  /*8ca0*/  STL [R1+0x230], R75 ;  /* 0x0002304b01007387 */ /* 0x0003e20000100800 */
[----:B------:R-:W-:Y:S01]  /*8cb0*/  LEA.HI.X.SX32 R6, R6, R3, 0x1, P3 ;  /* 0x0000000306067211 */ /* 0x000fe200018f0eff */
[C---:B------:R-:W-:Y:S02]  /*8cc0*/  IMAD R74, R4.reuse, 0xe, RZ ;  /* 0x0000000e044a7824 */ /* 0x040fe400078e02ff */
[----:B-1----:R0:W5:Y:S04]  /*8cd0*/  LDL.LU R75, [R1+0x136c] ;  /* 0x00136c00014b7983 */ /* 0x0021680000300800 */
[----:B------:R1:W-:Y:S01]  /*8ce0*/  STL [R1+0x224], R89 ;  /* 0x0002245901007387 */ /* 0x0003e20000100800 */
[----:B------:R-:W-:Y:S01]  /*8cf0*/  IMAD R88, R4, 0xf, RZ ;  /* 0x0000000f04587824 */ /* 0x000fe200078e02ff */
[----:B-1----:R-:W-:-:S05]  /*8d00*/  IADD3 R89, P1, PT, R9, R2, RZ ;  /* 0x0000000209597210 */ /* 0x002fca0007f3e0ff */
[----:B------:R-:W-:Y:S01]  /*8d10*/  STL [R1+0x238], R89 ;  /* 0x0002385901007387 */ /* 0x000fe20000100800 */
[----:B------:R-:W-:-:S03]  /*8d20*/  LEA.HI.X.SX32 R9, R9, R3, 0x1, P1 ;  /* 0x0000000309097211 */ /* 0x000fc600008f0eff */
[----:B------:R1:W-:Y:S02]  /*8d30*/  STL [R1+0x22c], R6 ;  /* 0x00022c0601007387 */ /* 0x0003e40000100800 */
[----:B-1----:R-:W-:-:S05]  /*8d40*/  IADD3 R6, P3, PT, R74, R2, RZ ;  /* 0x000000024a067210 */ /* 0x002fca0007f7e0ff */
[----:B------:R1:W-:Y:S01]  /*8d50*/  STL [R1+0x240], R6 ;  /* 0x0002400601007387 */ /* 0x0003e20000100800 */
[----:B------:R-:W-:-:S03]  /*8d60*/  LEA.HI.X.SX32 R74, R74, R3, 0x1, P3 ;  /* 0x000000034a4a7211 */ /* 0x000fc600018f0eff */
[----:B------:R2:W-:Y:S01]  /*8d70*/  STL [R1+0x234], R9 ;  /* 0x0002340901007387 */ /* 0x0005e20000100800 */
[----:B-1----:R-:W-:Y:S01]  /*8d80*/  IMAD.SHL.U32 R6, R4, 0x10, RZ ;  /* 0x0000001004067824 */ /* 0x002fe200078e00ff */
[----:B--2---:R-:W-:-:S05]  /*8d90*/  IADD3 R9, P1, PT, R88, R2, RZ ;  /* 0x0000000258097210 */ /* 0x004fca0007f3e0ff */
[----:B------:R1:W-:Y:S01]  /*8da0*/  STL [R1+0x248], R9 ;  /* 0x0002480901007387 */ /* 0x0003e20000100800 */
[----:B------:R-:W-:Y:S01]  /*8db0*/  LEA.HI.X.SX32 R88, R88, R3, 0x1, P1 ;  /* 0x0000000358587211 */ /* 0x000fe200008f0eff */
[----:B------:R-:W-:Y:S02]  /*8dc0*/  IMAD R73, R4, 0x11, RZ ;  /* 0x0000001104497824 */ /* 0x000fe400078e02ff */
[----:B-1----:R-:W2:Y:S04]  /*8dd0*/  LDL.LU R9, [R1+0x1368] ;  /* 0x0013680001097983 */ /* 0x002ea80000300800 */
[----:B------:R1:W-:Y:S02]  /*8de0*/  STL [R1+0x23c], R74 ;  /* 0x00023c4a01007387 */ /* 0x0003e40000100800 */
        /* <DEDUP_REMOVED lines=15> */
[----:B-1----:R-:W-:Y:S01]  /*8ee0*/  IMAD R6, R4, 0x14, RZ ;  /* 0x0000001404067824 */ /* 0x002fe200078e02ff */
[----:B---3--:R-:W-:-:S05]  /*8ef0*/  IADD3 R73, P1, PT, R87, R2, RZ ;  /* 0x0000000257497210 */ /* 0x008fca0007f3e0ff */
[----:B------:R1:W-:Y:S01]  /*8f00*/  STL [R1+0xa88], R73 ;  /* 0x000a884901007387 */ /* 0x0003e20000100800 */
[----:B------:R-:W-:Y:S01]  /*8f10*/  LEA.HI.X.SX32 R87, R87, R3, 0x1, P1 ;  /* 0x0000000357577211 */ /* 0x000fe200008f0eff */
[----:B------:R-:W-:Y:S02]  /*8f20*/  IMAD R90, R4, 0x15, RZ ;  /* 0x00000015045a7824 */ /* 0x000fe400078e02ff */
[----:B-1----:R0:W5:Y:S04]  /*8f30*/  LDL.LU R73, [R1+0x1360] ;  /* 0x0013600001497983 */ /* 0x0021680000300800 */
        /* <DEDUP_REMOVED lines=110> */
[----:B-1----:R-:W3:Y:S04]  /*9620*/  LDL.LU R0, [R1+0x1348] ;  /* 0x0013480001007983 */ /* 0x002ee80000300800 */
        /* <DEDUP_REMOVED lines=11> */
[----:B----4-:R-:W-:-:S05]  /*96e0*/  IADD3 R34, P1, PT, R35, R2, RZ ;  /* 0x0000000223227210 */ /* 0x010fca0007f3e0ff */
        /* <DEDUP_REMOVED lines=112> */
[----:B------:R-:W-:Y:S02]  /*9df0*/  IMAD R25, R4, 0x42, RZ ;  /* 0x0000004204197824 */ /* 0x000fe400078e02ff */
[----:B-1----:R0:W5:Y:S04]  /*9e00*/  LDL.LU R19, [R1+0x1330] ;  /* 0x0013300001137983 */ /* 0x0021680000300800 */
[----:B------:R1:W-:Y:S01]  /*9e10*/  STL [R1+0xbe4], R27 ;  /* 0x000be41b01007387 */ /* 0x0003e20000100800 */
[----:B------:R-:W-:Y:S02]  /*9e20*/  ISETP.GE.AND P2, PT, R24, RZ, PT ;  /* 0x000000ff1800720c */ /* 0x000fe40003f46270 */
[----:B-1----:R-:W-:Y:S01]  /*9e30*/  IADD3 R27, P1, PT, R39, R2, RZ ;  /* 0x00000002271b7210 */ /* 0x002fe20007f3e0ff */
[----:B------:R-:W-:-:S04]  /*9e40*/  IMAD R24, R4, 0x43, RZ ;  /* 0x0000004304187824 */ /* 0x000fc800078e02ff */
[----:B------:R-:W-:Y:S04]  /*9e50*/  STL [R1+0xbf8], R27 ;  /* 0x000bf81b01007387 */ /* 0x000fe80000100800 */
[----:B------:R1:W-:Y:S02]  /*9e60*/  STL [R1+0xbec], R6 ;  /* 0x000bec0601007387 */ /* 0x0003e40000100800 */
[----:B-1----:R-:W-:Y:S02]  /*9e70*/  IADD3 R6, P3, PT, R25, R2, RZ ;  /* 0x0000000219067210 */ /* 0x002fe40007f7e0ff */
[-C--:B------:R-:W-:Y:S01]  /*9e80*/  LEA.HI.X.SX32 R25, R39, R3.reuse, 0x1, P1 ;  /* 0x0000000327197211 */ /* 0x080fe200008f0eff */
[----:B------:R-:W-:Y:S02]  /*9e90*/  IMAD R39, R4, 0x42, RZ ;  /* 0x0000004204277824 */ /* 0x000fe400078e02ff */
[----:B------:R1:W-:Y:S04]  /*9ea0*/  STL [R1+0xc00], R6 ;  /* 0x000c000601007387 */ /* 0x0003e80000100800 */
[----:B------:R4:W-:Y:S01]  /*9eb0*/  STL [R1+0xbf4], R25 ;  /* 0x000bf41901007387 */ /* 0x0009e20000100800 */
[----:B------:R-:W-:Y:S01]  /*9ec0*/  LEA.HI.X.SX32 R39, R39, R3, 0x1, P3 ;  /* 0x0000000327277211 */ /* 0x000fe200018f0eff */
[----:B------:R-:W-:-:S02]  /*9ed0*/  @!P2 IMAD.MOV R40, RZ, RZ, -R40 ;  /* 0x000000ffff28a224 */ /* 0x000fc400078e0a28 */
[----:B-1----:R-:W-:Y:S01]  /*9ee0*/  IMAD R6, R4, 0x44, RZ ;  /* 0x0000004404067824 */ /* 0x002fe200078e02ff */
[----:B----4-:R-:W-:Y:S02]  /*9ef0*/  IADD3 R25, P1, PT, R24, R2, RZ ;  /* 0x0000000218197210 */ /* 0x010fe40007f3e0ff */
[----:B------:R-:W-:-:S03]  /*9f00*/  ISETP.NE.U32.AND P2, PT, R22, RZ, PT ;  /* 0x000000ff1600720c */ /* 0x000fc60003f45070 */
[----:B------:R-:W-:Y:S01]  /*9f10*/  STL [R1+0xc08], R25 ;  /* 0x000c081901007387 */ /* 0x000fe20000100800 */
[----:B------:R-:W-:-:S03]  /*9f20*/  IMAD R22, R4, 0x45, RZ ;  /* 0x0000004504167824 */ /* 0x000fc600078e02ff */
[----:B------:R1:W-:Y:S01]  /*9f30*/  STL [R1+0xbfc], R39 ;  /* 0x000bfc2701007387 */ /* 0x0003e20000100800 */
[----:B------:R-:W-:Y:S02]  /*9f40*/  LEA.HI.X.SX32 R24, R24, R3, 0x1, P1 ;  /* 0x0000000318187211 */ /* 0x000fe400008f0eff */
[----:B-1----:R-:W-:-:S05]  /*9f50*/  IADD3 R39, P3, PT, R6, R2, RZ ;  /* 0x0000000206277210 */ /* 0x002fca0007f7e0ff */
[----:B------:R1:W-:Y:S01]  /*9f60*/  STL [R1+0xc10], R39 ;  /* 0x000c102701007387 */ /* 0x0003e20000100800 */
[----:B------:R-:W-:-:S03]  /*9f70*/  IMAD R20, R4, 0x46, RZ ;  /* 0x0000004604147824 */ /* 0x000fc600078e02ff */
[----:B------:R-:W-:Y:S01]  /*9f80*/  STL [R1+0xc04], R24 ;  /* 0x000c041801007387 */ /* 0x000fe20000100800 */
[----:B-1----:R-:W-:-:S05]  /*9f90*/  IADD3 R39, P1, PT, R22, R2, RZ ;  /* 0x0000000216277210 */ /* 0x002fca0007f3e0ff */
[----:B------:R1:W-:Y:S01]  /*9fa0*/  STL [R1+0xc18], R39 ;  /* 0x000c182701007387 */ /* 0x0003e20000100800 */
[-C--:B------:R-:W-:Y:S02]  /*9fb0*/  LEA.HI.X.SX32 R22, R22, R3.reuse, 0x1, P1 ;  /* 0x0000000316167211 */ /* 0x080fe400008f0eff */
[----:B-1----:R-:W-:Y:S01]  /*9fc0*/  LEA.HI.X.SX32 R39, R6, R3, 0x1, P3 ;  /* 0x0000000306277211 */ /* 0x002fe200018f0eff */
[----:B------:R-:W-:-:S04]  /*9fd0*/  IMAD R6, R4, 0x47, RZ ;  /* 0x0000004704067824 */ /* 0x000fc800078e02ff */
        /* <DEDUP_REMOVED lines=19> */
[----:B------:R-:W-:Y:S04]  /*a110*/  STL [R1+0xc38], R6 ;  /* 0x000c380601007387 */ /* 0x000fe80000100800 */
[----:B------:R1:W-:Y:S01]  /*a120*/  STL [R1+0xc2c], R39 ;  /* 0x000c2c2701007387 */ /* 0x0003e20000100800 */
[----:B------:R-:W-:Y:S01]  /*a130*/  LEA.HI.X.SX32 R7, R7, R3, 0x1, P1 ;  /* 0x0000000307077211 */ /* 0x000fe200008f0eff */
[----:B------:R-:W-:Y:S01]  /*a140*/  IMAD R89, R4, 0x4c, RZ ;  /* 0x0000004c04597824 */ /* 0x000fe200078e02ff */
[----:B-1----:R-:W-:-:S05]  /*a150*/  IADD3 R39, P3, PT, R85, R2, RZ ;  /* 0x0000000255277210 */ /* 0x002fca0007f7e0ff */
[----:B------:R1:W-:Y:S01]  /*a160*/  STL [R1+0xc40], R39 ;  /* 0x000c402701007387 */ /* 0x0003e20000100800 */
[----:B------:R-:W-:-:S03]  /*a170*/  LEA.HI.X.SX32 R85, R85, R3, 0x1, P3 ;  /* 0x0000000355557211 */ /* 0x000fc600018f0eff */
[----:B------:R-:W-:Y:S01]  /*a180*/  STL [R1+0xc34], R7 ;  /* 0x000c340701007387 */ /* 0x000fe20000100800 */
[----:B-1----:R-:W-:-:S05]  /*a190*/  IADD3 R39, P1, PT, R37, R2, RZ ;  /* 0x0000000225277210 */ /* 0x002fca0007f3e0ff */
[----:B------:R1:W-:Y:S04]  /*a1a0*/  STL [R1+0xc48], R39 ;  /* 0x000c482701007387 */ /* 0x0003e80000100800 */
[----:B------:R4:W-:Y:S01]  /*a1b0*/  STL [R1+0xc3c], R85 ;  /* 0x000c3c5501007387 */ /* 0x0009e20000100800 */
[----:B------:R-:W-:Y:S01]  /*a1c0*/  LEA.HI.X.SX32 R37, R37, R3, 0x1, P1 ;  /* 0x0000000325257211 */ /* 0x000fe200008f0eff */
[C---:B-1----:R-:W-:Y:S01]  /*a1d0*/  IMAD R39, R4.reuse, 0x4d, RZ ;  /* 0x0000004d04277824 */ /* 0x042fe200078e02ff */
[----:B----4-:R-:W-:Y:S01]  /*a1e0*/  IADD3 R85, P3, PT, R89, R2, RZ ;  /* 0x0000000259557210 */ /* 0x010fe20007f7e0ff */
[----:B------:R-:W-:-:S04]  /*a1f0*/  IMAD R88, R4, 0x4e, RZ ;  /* 0x0000004e04587824 */ /* 0x000fc800078e02ff */
[----:B------:R1:W-:Y:S01]  /*a200*/  STL [R1+0xc50], R85 ;  /* 0x000c505501007387 */ /* 0x0003e20000100800 */
[----:B------:R-:W-:-:S03]  /*a210*/  LEA.HI.X.SX32 R89, R89, R3, 0x1, P3 ;  /* 0x0000000359597211 */ /* 0x000fc600018f0eff */
[----:B------:R-:W-:Y:S01]  /*a220*/  STL [R1+0xc44], R37 ;  /* 0x000c442501007387 */ /* 0x000fe20000100800 */
[----:B-1----:R-:W-:-:S05]  /*a230*/  IADD3 R85, P1, PT, R39, R2, RZ ;  /* 0x0000000227557210 */ /* 0x002fca0007f3e0ff */
[----:B------:R1:W-:Y:S01]  /*a240*/  STL [R1+0xc58], R85 ;  /* 0x000c585501007387 */ /* 0x0003e20000100800 */
[----:B------:R-:W-:-:S03]  /*a250*/  LEA.HI.X.SX32 R39, R39, R3, 0x1, P1 ;  /* 0x0000000327277211 */ /* 0x000fc600008f0eff */
[----:B------:R4:W-:Y:S01]  /*a260*/  STL [R1+0xc4c], R89 ;  /* 0x000c4c5901007387 */ /* 0x0009e20000100800 */
[----:B-1----:R-:W-:Y:S01]  /*a270*/  IMAD R85, R4, 0x4f, RZ ;  /* 0x0000004f04557824 */ /* 0x002fe200078e02ff */
[----:B----4-:R-:W-:-:S05]  /*a280*/  IADD3 R89, P3, PT, R88, R2, RZ ;  /* 0x0000000258597210 */ /* 0x010fca0007f7e0ff */
[----:B------:R1:W-:Y:S01]  /*a290*/  STL [R1+0xc60], R89 ;  /* 0x000c605901007387 */ /* 0x0003e20000100800 */
[----:B------:R-:W-:Y:S01]  /*a2a0*/  LEA.HI.X.SX32 R88, R88, R3, 0x1, P3 ;  /* 0x0000000358587211 */ /* 0x000fe200018f0eff */
[----:B------:R-:W-:Y:S02]  /*a2b0*/  IMAD R87, R4, 0x50, RZ ;  /* 0x0000005004577824 */ /* 0x000fe400078e02ff */
[----:B-1----:R0:W5:Y:S04]  /*a2c0*/  LDL.LU R89, [R1+0x1328] ;  /* 0x0013280001597983 */ /* 0x0021680000300800 */
        /* <DEDUP_REMOVED lines=148> */
[----:B------:R1:W-:Y:S04]  /*ac10*/  STL [R1+0xd38], R27 ;  /* 0x000d381b01007387 */ /* 0x0003e80000100800 */
[----:B-1----:R0:W5:Y:S04]  /*ac20*/  LDL.LU R27, [R1+0x12d0] ;  /* 0x0012d000011b7983 */ /* 0x0021680000300800 */
[----:B------:R1:W-:Y:S01]  /*ac30*/  STL [R1+0xd2c], R25 ;  /* 0x000d2c1901007387 */ /* 0x0003e20000100800 */
[----:B------:R-:W-:Y:S02]  /*ac40*/  LEA.HI.X.SX32 R24, R24, R3, 0x1, P3 ;  /* 0x0000000318187211 */ /* 0x000fe400018f0eff */
[----:B-1----:R-:W-:Y:S01]  /*ac50*/  IADD3 R25, P1, PT, R22, R2, RZ ;  /* 0x0000000216197210 */ /* 0x002fe20007f3e0ff */
[----:B------:R-:W-:-:S04]  /*ac60*/  IMAD R6, R4, 0x6c, RZ ;  /* 0x0000006c04067824 */ /* 0x000fc800078e02ff */
[----:B------:R1:W-:Y:S02]  /*ac70*/  STL [R1+0xd40], R25 ;  /* 0x000d401901007387 */ /* 0x0003e40000100800 */
[----:B-1----:R-:W-:Y:S01]  /*ac80*/  IMAD R25, R4, 0x7e, RZ ;  /* 0x0000007e04197824 */ /* 0x002fe200078e02ff */
[----:B------:R-:W-:-:S05]  /*ac90*/  LEA.HI.X.SX32 R22, R22, R3, 0x1, P1 ;  /* 0x0000000316167211 */ /* 0x000fca00008f0eff */
[----:B------:R0:W5:Y:S04]  /*aca0*/  LDL.LU R25, [R1+0x12cc] ;  /* 0x0012cc0001197983 */ /* 0x0001680000300800 */
        /* <DEDUP_REMOVED lines=10> */
[----:B------:R-:W-:-:S03]  /*ad50*/  IMAD R39, R4, 0x70, RZ ;  /* 0x0000007004277824 */ /* 0x000fc600078e02ff */
[----:B-1----:R0:W5:Y:S04]  /*ad60*/  LDL.LU R22, [R1+0x12c4] ;  /* 0x0012c40001167983 */ /* 0x0021680000300800 */
[----:B------:R1:W-:Y:S01]  /*ad70*/  STL [R1+0xd44], R6 ;  /* 0x000d440601007387 */ /* 0x0003e20000100800 */
[----:B------:R-:W-:Y:S01]  /*ad80*/  IMAD R85, R4, 0x71, RZ ;  /* 0x0000007104557824 */ /* 0x000fe200078e02ff */
[----:B-1----:R-:W-:-:S05]  /*ad90*/  IADD3 R6, P3, PT, R37, R2, RZ ;  /* 0x0000000225067210 */ /* 0x002fca0007f7e0ff */
[----:B------:R1:W-:Y:S02]  /*ada0*/  STL [R1+0xd58], R6 ;  /* 0x000d580601007387 */ /* 0x0003e40000100800 */
[----:B-1----:R-:W-:Y:S02]  /*adb0*/  LEA.HI.X.SX32 R6, R7, R3, 0x1, P1 ;  /* 0x0000000307067211 */ /* 0x002fe400008f0eff */
[----:B------:R-:W-:-:S03]  /*adc0*/  IADD3 R7, P1, PT, R39, R2, RZ ;  /* 0x0000000227077210 */ /* 0x000fc60007f3e0ff */
[----:B------:R1:W-:Y:S04]  /*add0*/  STL [R1+0xd4c], R6 ;  /* 0x000d4c0601007387 */ /* 0x0003e80000100800 */
[----:B------:R4:W-:Y:S01]  /*ade0*/  STL [R1+0xd60], R7 ;  /* 0x000d600701007387 */ /* 0x0009e20000100800 */
[----:B-1----:R-:W-:Y:S01]  /*adf0*/  IMAD R6, R4, 0x72, RZ ;  /* 0x0000007204067824 */ /* 0x002fe200078e02ff */
[----:B----4-:R-:W-:Y:S02]  /*ae00*/  LEA.HI.X.SX32 R7, R37, R3, 0x1, P3 ;  /* 0x0000000325077211 */ /* 0x010fe400018f0eff */
[----:B------:R-:W-:-:S03]  /*ae10*/  IADD3 R37, P3, PT, R85, R2, RZ ;  /* 0x0000000255257210 */ /* 0x000fc60007f7e0ff */
[----:B------:R1:W-:Y:S04]  /*ae20*/  STL [R1+0xd54], R7 ;  /* 0x000d540701007387 */ /* 0x0003e80000100800 */
[----:B------:R4:W-:Y:S01]  /*ae30*/  STL [R1+0xd68], R37 ;  /* 0x000d682501007387 */ /* 0x0009e20000100800 */
[----:B-1----:R-:W-:Y:S02]  /*ae40*/  LEA.HI.X.SX32 R7, R39, R3, 0x1, P1 ;  /* 0x0000000327077211 */ /* 0x002fe400008f0eff */
[----:B----4-:R-:W-:-:S03]  /*ae50*/  IADD3 R37, P1, PT, R6, R2, RZ ;  /* 0x0000000206257210 */ /* 0x010fc60007f3e0ff */
[----:B------:R-:W-:Y:S04]  /*ae60*/  STL [R1+0xd5c], R7 ;  /* 0x000d5c0701007387 */ /* 0x000fe80000100800 */
[----:B------:R1:W-:Y:S01]  /*ae70*/  STL [R1+0xd70], R37 ;  /* 0x000d702501007387 */ /* 0x0003e20000100800 */
[-C--:B------:R-:W-:Y:S02]  /*ae80*/  LEA.HI.X.SX32 R6, R6, R3.reuse, 0x1, P1 ;  /* 0x0000000306067211 */ /* 0x080fe400008f0eff */
[----:B-1----:R-:W-:Y:S01]  /*ae90*/  LEA.HI.X.SX32 R37, R85, R3, 0x1, P3 ;  /* 0x0000000355257211 */ /* 0x002fe200018f0eff */
[C---:B------:R-:W-:Y:S02]  /*aea0*/  IMAD R85, R4.reuse, 0x73, RZ ;  /* 0x0000007304557824 */ /* 0x040fe400078e02ff */
[----:B------:R-:W-:-:S03]  /*aeb0*/  IMAD R7, R4, 0x74, RZ ;  /* 0x0000007404077824 */ /* 0x000fc600078e02ff */
[CC--:B------:R-:W-:Y:S01]  /*aec0*/  IADD3 R39, P3, PT, R85.reuse, R2.reuse, RZ ;  /* 0x0000000255277210 */ /* 0x0c0fe20007f7e0ff */
[----:B------:R1:W-:Y:S03]  /*aed0*/  STL [R1+0xd64], R37 ;  /* 0x000d642501007387 */ /* 0x0003e60000100800 */
[----:B------:R-:W-:Y:S01]  /*aee0*/  LEA.HI.X.SX32 R85, R85, R3, 0x1, P3 ;  /* 0x0000000355557211 */ /* 0x000fe200018f0eff */
[----:B------:R4:W-:Y:S01]  /*aef0*/  STL [R1+0xd78], R39 ;  /* 0x000d782701007387 */ /* 0x0009e20000100800 */
[----:B-1----:R-:W-:-:S03]  /*af00*/  IADD3 R37, P1, PT, R7, R2, RZ ;  /* 0x0000000207257210 */ /* 0x002fc60007f3e0ff */
[----:B------:R3:W-:Y:S01]  /*af10*/  STL [R1+0xd6c], R6 ;  /* 0x000d6c0601007387 */ /* 0x0007e20000100800 */
[----:B----4-:R-:W-:-:S03]  /*af20*/  IMAD R39, R4, 0x75, RZ ;  /* 0x0000007504277824 */ /* 0x010fc600078e02ff */
[----:B------:R1:W-:Y:S01]  /*af30*/  STL [R1+0xd80], R37 ;  /* 0x000d802501007387 */ /* 0x0003e20000100800 */
[----:B------:R-:W-:-:S03]  /*af40*/  LEA.HI.X.SX32 R7, R7, R3, 0x1, P1 ;  /* 0x0000000307077211 */ /* 0x000fc600008f0eff */
[----:B------:R4:W-:Y:S01]  /*af50*/  STL [R1+0xd74], R85 ;  /* 0x000d745501007387 */ /* 0x0009e20000100800 */
[----:B---3--:R-:W-:Y:S02]  /*af60*/  VIADD R6, R0, 0xd5 ;  /* 0x000000d500067836 */ /* 0x008fe40000000000 */
[----:B-1----:R-:W-:Y:S01]  /*af70*/  IMAD R37, R4, 0x76, RZ ;  /* 0x0000007604257824 */ /* 0x002fe200078e02ff */
[C---:B----4-:R-:W-:Y:S02]  /*af80*/  IADD3 R85, P3, PT, R39.reuse, R2, RZ ;  /* 0x0000000227557210 */ /* 0x050fe40007f7e0ff */
[----:B------:R-:W-:Y:S04]  /*af90*/  STL [R1+0xf84], R6 ;  /* 0x000f840601007387 */ /* 0x000fe80000100800 */
[----:B------:R1:W-:Y:S01]  /*afa0*/  STL [R1+0xd88], R85 ;  /* 0x000d885501007387 */ /* 0x0003e20000100800 */
[----:B------:R-:W-:-:S03]  /*afb0*/  LEA.HI.X.SX32 R39, R39, R3, 0x1, P3 ;  /* 0x0000000327277211 */ /* 0x000fc600018f0eff */
[----:B------:R3:W-:Y:S01]  /*afc0*/  STL [R1+0xd7c], R7 ;  /* 0x000d7c0701007387 */ /* 0x0007e20000100800 */
[----:B-1----:R-:W-:Y:S01]  /*afd0*/  IADD3 R85, P1, PT, R37, R2, RZ ;  /* 0x0000000225557210 */ /* 0x002fe20007f3e0ff */
[----:B---3--:R-:W-:-:S04]  /*afe0*/  IMAD R7, R4, 0x78, RZ ;  /* 0x0000007804077824 */ /* 0x008fc800078e02ff */
[----:B------:R1:W-:Y:S04]  /*aff0*/  STL [R1+0xd90], R85 ;  /* 0x000d905501007387 */ /* 0x0003e80000100800 */
[----:B------:R3:W-:Y:S01]  /*b000*/  STL [R1+0xd84], R39 ;  /* 0x000d842701007387 */ /* 0x0007e20000100800 */
[----:B-1----:R-:W-:Y:S01]  /*b010*/  IABS R85, R6 ;  /* 0x0000000600557213 */ /* 0x002fe20000000000 */
[C---:B------:R-:W-:Y:S01]  /*b020*/  IMAD R6, R4.reuse, 0x79, RZ ;  /* 0x0000007904067824 */ /* 0x040fe200078e02ff */
[----:B---3--:R-:W-:Y:S01]  /*b030*/  IADD3 R39, P3, PT, R7, R2, RZ ;  /* 0x0000000207277210 */ /* 0x008fe20007f7e0ff */
[----:B------:R-:W-:-:S04]  /*b040*/  IMAD R23, R4, 0x7a, RZ ;  /* 0x0000007a04177824 */ /* 0x000fc800078e02ff */
[----:B------:R1:W-:Y:S01]  /*b050*/  STL [R1+0xd98], R39 ;  /* 0x000d982701007387 */ /* 0x0003e20000100800 */
[-C--:B------:R-:W-:Y:S02]  /*b060*/  LEA.HI.X.SX32 R7, R7, R3.reuse, 0x1, P3 ;  /* 0x0000000307077211 */ /* 0x080fe400018f0eff */
[----:B-1----:R-:W-:Y:S02]  /*b070*/  LEA.HI.X.SX32 R39, R37, R3, 0x1, P1 ;  /* 0x0000000325277211 */ /* 0x002fe400008f0eff */
[----:B------:R-:W-:-:S03]  /*b080*/  IADD3 R37, P1, PT, R6, R2, RZ ;  /* 0x0000000206257210 */ /* 0x000fc60007f3e0ff */
[----:B------:R1:W-:Y:S04]  /*b090*/  STL [R1+0xd8c], R39 ;  /* 0x000d8c2701007387 */ /* 0x0003e80000100800 */
[----:B------:R3:W-:Y:S01]  /*b0a0*/  STL [R1+0xda0], R37 ;  /* 0x000da02501007387 */ /* 0x0007e20000100800 */
[----:B------:R-:W-:Y:S01]  /*b0b0*/  LEA.HI.X.SX32 R6, R6, R3, 0x1, P1 ;  /* 0x0000000306067211 */ /* 0x000fe200008f0eff */
[----:B-1----:R-:W-:Y:S01]  /*b0c0*/  IMAD R39, R4, 0x7b, RZ ;  /* 0x0000007b04277824 */ /* 0x002fe200078e02ff */
[-C--:B---3--:R-:W-:Y:S01]  /*b0d0*/  IADD3 R37, P3, PT, R23, R2.reuse, RZ ;  /* 0x0000000217257210 */ /* 0x088fe20007f7e0ff */
[----:B------:R-:W-:Y:S04]  /*b0e0*/  STL [R1+0xd94], R7 ;  /* 0x000d940701007387 */ /* 0x000fe80000100800 */
[----:B------:R1:W-:Y:S04]  /*b0f0*/  STL [R1+0xda8], R37 ;  /* 0x000da82501007387 */ /* 0x0003e80000100800 */
[----:B------:R-:W-:Y:S01]  /*b100*/  STL [R1+0xd9c], R6 ;  /* 0x000d9c0601007387 */ /* 0x000fe20000100800 */
[----:B-1----:R-:W-:-:S05]  /*b110*/  IADD3 R37, P1, PT, R39, R2, RZ ;  /* 0x0000000227257210 */ /* 0x002fca0007f3e0ff */
[----:B------:R1:W-:Y:S02]  /*b120*/  STL [R1+0xdb0], R37 ;  /* 0x000db02501007387 */ /* 0x0003e40000100800 */
[----:B-1----:R-:W1:Y:S01]  /*b130*/  S2R R37, SR_TID.X ;  /* 0x0000000000257919 */ /* 0x002e620000002100 */
[-C--:B------:R-:W-:Y:S01]  /*b140*/  LEA.HI.X.SX32 R23, R23, R3.reuse, 0x1, P3 ;  /* 0x0000000317177211 */ /* 0x080fe200018f0eff */
[----:B------:R-:W-:Y:S01]  /*b150*/  IMAD R7, R4, 0x7c, RZ ;  /* 0x0000007c04077824 */ /* 0x000fe200078e02ff */
[----:B------:R-:W-:-:S03]  /*b160*/  LEA.HI.X.SX32 R39, R39, R3, 0x1, P1 ;  /* 0x0000000327277211 */ /* 0x000fc600008f0eff */
[----:B------:R3:W-:Y:S01]  /*b170*/  STL [R1+0xda4], R23 ;  /* 0x000da41701007387 */ /* 0x0007e20000100800 */
[----:B------:R-:W-:Y:S01]  /*b180*/  IMAD R11, R4, 0x7d, RZ ;  /* 0x0000007d040b7824 */ /* 0x000fe200078e02ff */
[----:B---3--:R-:W-:-:S05]  /*b190*/  IADD3 R23, P3, PT, R7, R2, RZ ;  /* 0x0000000207177210 */ /* 0x008fca0007f7e0ff */
[----:B------:R3:W-:Y:S04]  /*b1a0*/  STL [R1+0xdb8], R23 ;  /* 0x000db81701007387 */ /* 0x0007e80000100800 */
[----:B---3--:R0:W5:Y:S01]  /*b1b0*/  LDL.LU R23, [R1+0x12c0] ;  /* 0x0012c00001177983 */ /* 0x0081620000300800 */
[----:B-1----:R-:W-:-:S03]  /*b1c0*/  LOP3.LUT R37, R37, 0x7f, RZ, 0xc0, !PT ;  /* 0x0000007f25257812 */ /* 0x002fc600078ec0ff */
[----:B------:R1:W-:Y:S01]  /*b1d0*/  STL [R1+0xdac], R39 ;  /* 0x000dac2701007387 */ /* 0x0003e20000100800 */
[----:B------:R-:W-:Y:S01]  /*b1e0*/  LEA.HI.X.SX32 R7, R7, R3, 0x1, P3 ;  /* 0x0000000307077211 */ /* 0x000fe200018f0eff */
[----:B-1----:R-:W-:Y:S01]  /*b1f0*/  IMAD R39, R37, R5, RZ ;  /* 0x0000000525277224 */ /* 0x002fe200078e02ff */
[----:B------:R-:W-:-:S05]  /*b200*/  IADD3 R37, P1, PT, R11, R2, RZ ;  /* 0x000000020b257210 */ /* 0x000fca0007f3e0ff */
[----:B------:R1:W-:Y:S01]  /*b210*/  STL [R1+0xdc0], R37 ;  /* 0x000dc02501007387 */ /* 0x0003e20000100800 */
[----:B------:R-:W-:Y:S01]  /*b220*/  LEA.HI.X.SX32 R11, R11, R3, 0x1, P1 ;  /* 0x000000030b0b7211 */ /* 0x000fe200008f0eff */
[----:B-1----:R-:W-:Y:S02]  /*b230*/  IMAD R37, R4, 0x7e, RZ ;  /* 0x0000007e04257824 */ /* 0x002fe400078e02ff */
[----:B------:R-:W-:Y:S03]  /*b240*/  STL [R1+0xdb4], R7 ;  /* 0x000db40701007387 */ /* 0x000fe60000100800 */
[----:B------:R-:W-:Y:S01]  /*b250*/  IADD3 R37, P1, PT, R37, R2, RZ ;  /* 0x0000000225257210 */ /* 0x000fe20007f3e0ff */
[----:B------:R1:W-:Y:S04]  /*b260*/  STL [R1+0xdbc], R11 ;  /* 0x000dbc0b01007387 */ /* 0x0003e80000100800 */
[----:B-1----:R0:W5:Y:S04]  /*b270*/  LDL.LU R11, [R1+0x12bc] ;  /* 0x0012bc00010b7983 */ /* 0x0021680000300800 */
[----:B------:R1:W-:Y:S02]  /*b280*/  STL [R1+0xdc8], R37 ;  /* 0x000dc82501007387 */ /* 0x0003e40000100800 */
[----:B-1----:R-:W1:Y:S01]  /*b290*/  LDC R37, c[0x0][0x3a0] ;  /* 0x0000e800ff257b82 */ /* 0x002e620000000800 */
[----:B--2---:R-:W-:Y:S01]  /*b2a0*/  IMAD.HI.U32 R6, R9, R85, RZ ;  /* 0x0000005509067227 */ /* 0x004fe200078e00ff */
[----:B------:R-:W-:Y:S01]  /*b2b0*/  USHF.L.U32 UR4, UR7, 0x15, URZ ;  /* 0x0000001507047899 */ /* 0x000fe200080006ff */
[----:B------:R-:W-:-:S02]  /*b2c0*/  IADD3 R7, P3, PT, R39, UR14, RZ ;  /* 0x0000000e27077c10 */ /* 0x000fc4000ff7e0ff */
[----:B------:R-:W-:Y:S01]  /*b2d0*/  IMAD.MOV R6, RZ, RZ, -R6 ;  /* 0x000000ffff067224 */ /* 0x000fe200078e0a06 */
[----:B------:R-:W-:-:S03]  /*b2e0*/  ULOP3.LUT UR4, UR4, 0x600000, URZ, 0xc0, !UPT ;  /* 0x0060000004047892 */ /* 0x000fc6000f8ec0ff */
[----:B------:R-:W-:Y:S01]  /*b2f0*/  IMAD R85, R8, R6, R85 ;  /* 0x0000000608557224 */ /* 0x000fe200078e0255 */
[----:B------:R-:W-:Y:S01]  /*b300*/  LEA.HI.X.SX32 R6, R39, UR15, 0x1, P3 ;  /* 0x0000000f27067c11 */ /* 0x000fe200098f0eff */
[----:B------:R-:W-:Y:S01]  /*b310*/  UIADD3 UR10, UPT, UPT, UR8, UR4, URZ ;  /* 0x00000004080a7290 */ /* 0x000fe2000fffe0ff */
[----:B------:R-:W2:Y:S02]  /*b320*/  LDCU.64 UR18, c[0x0][0x358] ;  /* 0x00006b00ff1277ac */ /* 0x000ea40008000a00 */
[----:B------:R-:W-:Y:S01]  /*b330*/  UMOV UR4, 0x1 ;  /* 0x0000000100047882 */ /* 0x000fe20000000000 */
[----:B-1----:R-:W-:Y:S01]  /*b340*/  VIADD R39, R37, 0xffffffdf ;  /* 0xffffffdf25277836 */ /* 0x002fe20000000000 */
[----:B0-2---:R-:W-:Y:S07]  /*b350*/  BRA.U UP0, `(.L_x_5) ;  /* 0x0000000100187547 */ /* 0x005fee000b800000 */
[----:B------:R-:W-:Y:S01]  /*b360*/  ELECT P3, URZ, PT ;  /* 0x0000000000ff782f */ /* 0x000fe20003860000 */
[----:B------:R-:W-:Y:S01]  /*b370*/  IMAD.MOV.U32 R37, RZ, RZ, 0x1 ;  /* 0x00000001ff257424 */ /* 0x000fe200078e00ff */
[----:B------:R-:W-:Y:S01]  /*b380*/  UMOV UR6, 0x40 ;  /* 0x0000004000067882 */ /* 0x000fe20000000000 */
[----:B------:R-:W-:Y:S01]  /*b390*/  UVIRTCOUNT.DEALLOC.SMPOOL 0x80 ;  /* 0x000000800000784c */ /* 0x000fe20000000000 */
[----:B------:R-:W-:-:S09]  /*b3a0*/  ULEA UR6, UR5, UR6, 0x18 ;  /* 0x0000000605067291 */ /* 0x000fd2000f8ec0ff */
[----:B------:R0:W-:Y:S03]  /*b3b0*/  @P3 STS.U8 [UR6], R37 ;  /* 0x00000025ff003988 */ /* 0x0001e60008000006 */
.L_x_5:
[----:B------:R-:W-:Y:S01]  /*b3c0*/  STL.64 [R1+0x1728], R12 ;  /* 0x0017280c01007387 */ /* 0x000fe20000100a00 */
[----:B------:R-:W-:Y:S01]  /*b3d0*/  VOTEU.ALL UP1, P2 ;  /* 0x0000000000ff7886 */ /* 0x000fe20001020000 */
[----:B0-----:R-:W-:Y:S01]  /*b3e0*/  IMAD R37, R4, 0x7e, RZ ;  /* 0x0000007e04257824 */ /* 0x001fe200078e02ff */
[----:B------:R-:W-:Y:S01]  /*b3f0*/  STTM.x64 tmem[UR10], RZ ;  /* 0x000000ff000079ed */ /* 0x000fe2000834000a */
[----:B------:R-:W-:Y:S01]  /*b400*/  STL.64 [R1+0x1760], R12 ;  /* 0x0017600c01007387 */ /* 0x000fe20000100a00 */
[----:B------:R-:W-:Y:S01]  /*b410*/  UIADD3 UR6, UPT, UPT, UR9, 0x18000, URZ ;  /* 0x0001800009067890 */ /* 0x000fe2000fffe0ff */
[----:B------:R-:W-:Y:S02]  /*b420*/  VOTEU.ALL UP2, P2 ;  /* 0x0000000000ff7886 */ /* 0x000fe40001040000 */
[----:B------:R-:W-:Y:S01]  /*b430*/  STL.64 [R1+0x1798], R12 ;  /* 0x0017980c01007387 */ /* 0x000fe20000100a00 */
[----:B------:R-:W-:Y:S01]  /*b440*/  ISETP.GE.U32.AND P3, PT, R39, 0x7fffff60, PT ;  /* 0x7fffff602700780c */ /* 0x000fe20003f66070 */
[----:B------:R-:W0:Y:S02]  /*b450*/  LDCU UR11, c[0x0][0x3b0] ;  /* 0x00007600ff0b77ac */ /* 0x000e240008000800 */
[----:B------:R-:W-:Y:S01]  /*b460*/  STL.64 [R1+0x17c8], R12 ;  /* 0x0017c80c01007387 */ /* 0x000fe20000100a00 */
[----:B------:R-:W1:Y:S03]  /*b470*/  LDCU UR5, c[0x0][0x3b0] ;  /* 0x00007600ff0577ac */ /* 0x000e660008000800 */
[----:B------:R-:W-:Y:S01]  /*b480*/  STL.64 [R1+0x1720], R14 ;  /* 0x0017200e01007387 */ /* 0x000fe20000100a00 */
[----:B------:R-:W2:Y:S03]  /*b490*/  LDCU UR15, c[0x0][0x3b0] ;  /* 0x00007600ff0f77ac */ /* 0x000ea60008000800 */
[----:B------:R-:W-:Y:S01]  /*b4a0*/  STL.64 [R1+0x1768], R14 ;  /* 0x0017680e01007387 */ /* 0x000fe20000100a00 */
[----:B------:R-:W3:Y:S03]  /*b4b0*/  LDCU UR17, c[0x0][0x3b0] ;  /* 0x00007600ff1177ac */ /* 0x000ee60008000800 */
[----:B------:R-:W-:Y:S01]  /*b4c0*/  STL.64 [R1+0x17b8], R14 ;  /* 0x0017b80e01007387 */ /* 0x000fe20000100a00 */
[----:B------:R-:W4:Y:S03]  /*b4d0*/  LDCU UR21, c[0x0][0x3b0] ;  /* 0x00007600ff1577ac */ /* 0x000f260008000800 */
[----:B------:R-:W-:Y:S01]  /*b4e0*/  STL.64 [R1+0x17f8], R14 ;  /* 0x0017f80e01007387 */ /* 0x000fe20000100a00 */
[----:B------:R-:W0:Y:S03]  /*b4f0*/  LDCU UR23, c[0x0][0x3b0] ;  /* 0x00007600ff1777ac */ /* 0x000e260008000800 */
[----:B-----5:R-:W-:Y:S01]  /*b500*/  STL.64 [R1+0x1718], R10 ;  /* 0x0017180a01007387 */ /* 0x020fe20000100a00 */
[----:B------:R-:W0:Y:S03]  /*b510*/  LDCU UR25, c[0x0][0x3b0] ;  /* 0x00007600ff1977ac */ /* 0x000e260008000800 */
[----:B------:R-:W-:Y:S01]  /*b520*/  STL.64 [R1+0x1730], R10 ;  /* 0x0017300a01007387 */ /* 0x000fe20000100a00 */
[----:B------:R-:W0:Y:S03]  /*b530*/  LDCU UR27, c[0x0][0x3b0] ;  /* 0x00007600ff1b77ac */ /* 0x000e260008000800 */
[----:B------:R0:W-:Y:S01]  /*b540*/  STL.64 [R1+0x1770], R10 ;  /* 0x0017700a01007387 */ /* 0x0001e20000100a00 */
[----:B------:R-:W0:Y:S03]  /*b550*/  LDCU UR29, c[0x0][0x3b0] ;  /* 0x00007600ff1d77ac */ /* 0x000e260008000800 */
[----:B------:R-:W-:Y:S01]  /*b560*/  STL.64 [R1+0x1710], R90 ;  /* 0x0017105a01007387 */ /* 0x000fe20000100a00 */
[----:B------:R-:W0:Y:S03]  /*b570*/  LDCU UR31, c[0x0][0x3b0] ;  /* 0x00007600ff1f77ac */ /* 0x000e260008000800 */
[----:B------:R-:W-:Y:S01]  /*b580*/  STL.64 [R1+0x1708], R86 ;  /* 0x0017085601007387 */ /* 0x000fe20000100a00 */
[----:B------:R-:W1:Y:S03]  /*b590*/  LDCU UR33, c[0x0][0x3b0] ;  /* 0x00007600ff2177ac */ /* 0x000e660008000800 */
[----:B------:R-:W-:Y:S01]  /*b5a0*/  STL.64 [R1+0x1738], R86 ;  /* 0x0017385601007387 */ /* 0x000fe20000100a00 */
[----:B------:R-:W1:Y:S01]  /*b5b0*/  LDCU UR14, c[0x0][0x3b0] ;  /* 0x00007600ff0e77ac */ /* 0x000e620008000800 */
[----:B------:R-:W-:Y:S02]  /*b5c0*/  STTM.x64 tmem[UR10+0x40], RZ ;  /* 0x000040ff000079ed */ /* 0x000fe4000834000a */
[----:B------:R-:W-:Y:S01]  /*b5d0*/  STL [R1+0x17d8], R86 ;  /* 0x0017d85601007387 */ /* 0x000fe20000100800 */
[----:B------:R-:W-:-:S04]  /*b5e0*/  @!UP1 UIADD3 UR12, UPT, UPT, -UR4, 0x100000, URZ ;  /* 0x00100000040c9890 */ /* 0x000fc8000fffe1ff */
[----:B------:R-:W-:Y:S02]  /*b5f0*/  @!UP1 USHF.L.U32 UR13, UR12, 0xb, URZ ;  /* 0x0000000b0c0d9899 */ /* 0x000fe400080006ff */
[----:B------:R-:W-:Y:S01]  /*b600*/  @!UP1 USHF.L.U32 UR12, UR12, 0x1, URZ ;  /* 0x000000010c0c9899 */ /* 0x000fe200080006ff */
[----:B0-----:R-:W0:Y:S01]  /*b610*/  LDC R11, c[0x0][0x3a0] ;  /* 0x0000e800ff0b7b82 */ /* 0x001e220000000800 */
[----:B------:R-:W0:Y:S01]  /*b620*/  LDCU UR35, c[0x0][0x3b0] ;  /* 0x00007600ff2377ac */ /* 0x000e220008000800 */
[----:B------:R-:W-:Y:S01]  /*b630*/  STL.64 [R1+0x1700], R88 ;  /* 0x0017005801007387 */ /* 0x000fe20000100a00 */
[----:B------:R-:W0:Y:S03]  /*b640*/  LDCU UR37, c[0x0][0x3b0] ;  /* 0x00007600ff2577ac */ /* 0x000e260008000800 */
[----:B------:R-:W-:Y:S01]  /*b650*/  STL [R1+0x1750], R88 ;  /* 0x0017505801007387 */ /* 0x000fe20000100800 */
[----:B------:R-:W0:Y:S03]  /*b660*/  LDCU UR39, c[0x0][0x3b0] ;  /* 0x00007600ff2777ac */ /* 0x000e260008000800 */
[----:B------:R-:W-:Y:S01]  /*b670*/  STL [R1+0x1778], R88 ;  /* 0x0017785801007387 */ /* 0x000fe20000100800 */
[----:B------:R-:W0:Y:S03]  /*b680*/  LDCU UR41, c[0x0][0x3b0] ;  /* 0x00007600ff2977ac */ /* 0x000e260008000800 */
[----:B------:R-:W-:Y:S01]  /*b690*/  STL.64 [R1+0x16f8], R82 ;  /* 0x0016f85201007387 */ /* 0x000fe20000100a00 */
        /* <DEDUP_REMOVED lines=73> */
[----:B------:R-:W-:Y:S04]  /*bb30*/  STL.64 [R1+0x1650], R40 ;  /* 0x0016502801007387 */ /* 0x000fe80000100a00 */
[----:B------:R-:W-:Y:S04]  /*bb40*/  STL.64 [R1+0x1648], R6 ;  /* 0x0016480601007387 */ /* 0x000fe80000100a00 */
[----:B------:R-:W-:Y:S04]  /*bb50*/  STL [R1+0x152c], R8 ;  /* 0x00152c0801007387 */ /* 0x000fe80000100800 */
[----:B------:R-:W-:Y:S04]  /*bb60*/  STL [R1+0x1528], R17 ;  /* 0x0015281101007387 */ /* 0x000fe80000100800 */
[----:B------:R-:W-:Y:S04]  /*bb70*/  STL [R1+0x1524], R16 ;  /* 0x0015241001007387 */ /* 0x000fe80000100800 */
[----:B------:R-:W-:Y:S04]  /*bb80*/  STL [R1+0x1520], R18 ;  /* 0x0015201201007387 */ /* 0x000fe80000100800 */
[----:B------:R-:W-:Y:S04]  /*bb90*/  STL [R1+0x151c], R21 ;  /* 0x00151c1501007387 */ /* 0x000fe80000100800 */
[----:B------:R-:W-:Y:S04]  /*bba0*/  STL [R1+0x1518], R20 ;  /* 0x0015181401007387 */ /* 0x000fe80000100800 */
[----:B------:R-:W-:Y:S04]  /*bbb0*/  STL [R1+0x1514], R19 ;  /* 0x0015141301007387 */ /* 0x000fe80000100800 */
[----:B------:R-:W-:Y:S04]  /*bbc0*/  STL [R1+0x1510], R0 ;  /* 0x0015100001007387 */ /* 0x000fe80000100800 */
[----:B------:R-:W-:Y:S01]  /*bbd0*/  STL [R1+0x150c], R9 ;  /* 0x00150c0901007387 */ /* 0x000fe20000100800 */
[----:B------:R-:W-:Y:S03]  /*bbe0*/  STTM.x64 tmem[UR10+0x80], RZ ;  /* 0x000080ff000079ed */ /* 0x000fe6000834000a */
[----:B------:R-:W-:Y:S01]  /*bbf0*/  STL [R1+0x1470], R23 ;  /* 0x0014701701007387 */ /* 0x000fe20000100800 */
[----:B------:R-:W-:Y:S03]  /*bc00*/  STTM.x64 tmem[UR10+0xc0], RZ ;  /* 0x0000c0ff000079ed */ /* 0x000fe6000834000a */
[----:B------:R-:W-:Y:S01]  /*bc10*/  STL [R1+0x15dc], R23 ;  /* 0x0015dc1701007387 */ /* 0x000fe20000100800 */
[----:B------:R-:W0:Y:S03]  /*bc20*/  FENCE.VIEW.ASYNC.T ;  /* 0x00000000000073c6 */ /* 0x000e260000000200 */
[----:B------:R-:W-:Y:S01]  /*bc30*/  STL [R1+0x146c], R22 ;  /* 0x00146c1601007387 */ /* 0x000fe20000100800 */
[----:B0-----:R-:W-:Y:S06]  /*bc40*/  BAR.SYNC.DEFER_BLOCKING 0x0 ;  /* 0x0000000000007b1d */ /* 0x001fec0000010000 */
[----:B------:R-:W-:Y:S04]  /*bc50*/  STL [R1+0x15d8], R22 ;  /* 0x0015d81601007387 */ /* 0x000fe80000100800 */
[----:B------:R-:W-:Y:S04]  /*bc60*/  STL [R1+0x1468], R24 ;  /* 0x0014681801007387 */ /* 0x000fe80000100800 */
[----:B------:R-:W-:Y:S04]  /*bc70*/  STL [R1+0x15d4], R24 ;  /* 0x0015d41801007387 */ /* 0x000fe80000100800 */
[----:B------:R-:W-:Y:S04]  /*bc80*/  STL [R1+0x1464], R25 ;  /* 0x0014641901007387 */ /* 0x000fe80000100800 */
[----:B------:R0:W-:Y:S04]  /*bc90*/  STL [R1+0x15d0], R25 ;  /* 0x0015d01901007387 */ /* 0x0001e80000100800 */
[----:B------:R-:W0:Y:S02]  /*bca0*/  FENCE.VIEW.ASYNC.S ;  /* 0x00000000000073c6 */ /* 0x000e240000000000 */
[----:B0-----:R0:W1:Y:S02]  /*bcb0*/  @!UP2 SYNCS.EXCH.64 URZ, [UR6], UR12 ;  /* 0x0000000c06ffa5b2 */ /* 0x0010640008000100 */
[----:B------:R-:W-:Y:S04]  /*bcc0*/  STL [R1+0x1460], R27 ;  /* 0x0014601b01007387 */ /* 0x000fe80000100800 */
[----:B------:R-:W-:Y:S01]  /*bcd0*/  STL [R1+0x15cc], R27 ;  /* 0x0015cc1b01007387 */ /* 0x000fe20000100800 */
[----:B------:R-:W-:-:S03]  /*bce0*/  LEA.HI.X.SX32 R25, R37, R3, 0x1, P1 ;  /* 0x0000000325197211 */ /* 0x000fc600008f0eff */
[----:B------:R-:W-:Y:S01]  /*bcf0*/  STL [R1+0x145c], R26 ;  /* 0x00145c1a01007387 */ /* 0x000fe20000100800 */
[----:B------:R-:W-:Y:S01]  /*bd00*/  PRMT R66, RZ, 0x7610, R66 ;  /* 0x00007610ff427816 */ /* 0x000fe20000000042 */
[----:B0-----:R-:W0:Y:S02]  /*bd10*/  LDCU UR13, c[0x0][0x3b0] ;  /* 0x00007600ff0d77ac */ /* 0x001e240008000800 */
[----:B------:R-:W-:Y:S01]  /*bd20*/  STL [R1+0x15c8], R26 ;  /* 0x0015c81a01007387 */ /* 0x000fe20000100800 */
[----:B------:R-:W-:Y:S01]  /*bd30*/  PRMT R83, RZ, 0x7610, R83 ;  /* 0x00007610ff537816 */ /* 0x000fe20000000053 */
[----:B------:R-:W0:Y:S01]  /*bd40*/  LDC R37, c[0x0][0x3a0] ;  /* 0x0000e800ff257b82 */ /* 0x000e220000000800 */
[----:B------:R-:W-:Y:S01]  /*bd50*/  PRMT R80, RZ, 0x7610, R80 ;  /* 0x00007610ff507816 */ /* 0x000fe20000000050 */
[----:B------:R-:W-:Y:S01]  /*bd60*/  STL [R1+0x1458], R28 ;  /* 0x0014581c01007387 */ /* 0x000fe20000100800 */
[----:B------:R-:W-:Y:S01]  /*bd70*/  PRMT R14, RZ, 0x7610, R14 ;  /* 0x00007610ff0e7816 */ /* 0x000fe2000000000e */
[----:B------:R-:W0:Y:S02]  /*bd80*/  LDCU UR12, c[0x0][0x3b0] ;  /* 0x00007600ff0c77ac */ /* 0x000e240008000800 */
        /* <DEDUP_REMOVED lines=15> */
[----:B-1----:R-:W-:Y:S06]  /*be80*/  BAR.SYNC.DEFER_BLOCKING 0x0 ;  /* 0x0000000000007b1d */ /* 0x002fec0000010000 */
        /* <DEDUP_REMOVED lines=9> */
[----:B------:R-:W-:-:S03]  /*bf20*/  IADD3 R12, P1, PT, R2, R4, RZ ;  /* 0x00000004020c7210 */ /* 0x000fc60007f3e0ff */
[----:B------:R-:W-:Y:S04]  /*bf30*/  STL [R1+0x12bc], R5 ;  /* 0x0012bc0501007387 */ /* 0x000fe80000100800 */
[----:B------:R-:W-:Y:S04]  /*bf40*/  STL [R1+0x130c], R5 ;  /* 0x00130c0501007387 */ /* 0x000fe80000100800 */
[----:B------:R-:W-:Y:S04]  /*bf50*/  STL [R1+0x148c], R5 ;  /* 0x00148c0501007387 */ /* 0x000fe80000100800 */
[----:B------:R-:W-:Y:S04]  /*bf60*/  STL [R1+0x1620], R5 ;  /* 0x0016200501007387 */ /* 0x000fe80000100800 */
[----:B------:R-:W-:Y:S04]  /*bf70*/  STL [R1+0x1630], R5 ;  /* 0x0016300501007387 */ /* 0x000fe80000100800 */
[----:B------:R-:W-:Y:S04]  /*bf80*/  STL [R1+0x1638], R5 ;  /* 0x0016380501007387 */ /* 0x000fe80000100800 */
[----:B------:R-:W2:Y:S04]  /*bf90*/  LDL R67, [R1+0x20c] ;  /* 0x00020c0001437983 */ /* 0x000ea80000100800 */
[----:B------:R-:W2:Y:S01]  /*bfa0*/  LDL R89, [R1+0x210] ;  /* 0x0002100001597983 */ /* 0x000ea20000100800 */
[----:B------:R-:W-:Y:S01]  /*bfb0*/  LEA.HI.X.SX32 R13, R4, R3, 0x1, P1 ;  /* 0x00000003040d7211 */ /* 0x000fe200008f0eff */
[----:B0-----:R-:W-:-:S02]  /*bfc0*/  VIADD R37, R37, 0xffffffd7 ;  /* 0xffffffd725257836 */ /* 0x001fc40000000000 */
[----:B------:R-:W-:Y:S03]  /*bfd0*/  STL [R1+0xdc4], R25 ;  /* 0x000dc41901007387 */ /* 0x000fe60000100800 */
[----:B------:R-:W-:Y:S01]  /*bfe0*/  ISETP.GE.U32.AND P1, PT, R37, 0x7fffff58, PT ;  /* 0x7fffff582500780c */ /* 0x000fe20003f26070 */
[----:B------:R-:W-:Y:S04]  /*bff0*/  STL [R1+0x1d8], R12 ;  /* 0x0001d80c01007387 */ /* 0x000fe80000100800 */
[----:B------:R-:W2:Y:S04]  /*c000*/  LDL R86, [R1+0x24c] ;  /* 0x00024c0001567983 */ /* 0x000ea80000100800 */
[----:B------:R-:W2:Y:S04]  /*c010*/  LDL R87, [R1+0x250] ;  /* 0x0002500001577983 */ /* 0x000ea80000100800 */
[----:B------:R-:W3:Y:S04]  /*c020*/  @!P4 LDG.E.U8 R66, desc[UR18][R2.64] ;  /* 0x000000120242c981 */ /* 0x000ee8000c1e1100 */
[----:B------:R-:W4:Y:S04]  /*c030*/  LDL R81, [R1+0xaac] ;  /* 0x000aac0001517983 */ /* 0x000f280000100800 */
[----:B------:R-:W4:Y:S04]  /*c040*/  LDL R15, [R1+0xab0] ;  /* 0x000ab000010f7983 */ /* 0x000f280000100800 */
[----:B------:R-:W4:Y:S04]  /*c050*/  LDL R90, [R1+0xaec] ;  /* 0x000aec00015a7983 */ /* 0x000f280000100800 */
[----:B------:R-:W4:Y:S01]  /*c060*/  LDL R91, [R1+0xaf0] ;  /* 0x000af000015b7983 */ /* 0x000f220000100800 */
[----:B------:R-:W-:Y:S01]  /*c070*/  PRMT R71, RZ, 0x7610, R71 ;  /* 0x00007610ff477816 */ /* 0x000fe20000000047 */
[----:B------:R-:W-:-:S02]  /*c080*/  VIADD R37, R11, 0xffffffcf ;  /* 0xffffffcf0b257836 */ /* 0x000fc40000000000 */
[----:B------:R-:W-:Y:S04]  /*c090*/  STL [R1+0x1d4], R13 ;  /* 0x0001d40d01007387 */ /* 0x000fe80000100800 */
[----:B------:R-:W4:Y:S04]  /*c0a0*/  LDL R82, [R1+0xb2c] ;  /* 0x000b2c0001527983 */ /* 0x000f280000100800 */
[----:B------:R-:W4:Y:S01]  /*c0b0*/  LDL R88, [R1+0xb30] ;  /* 0x000b300001587983 */ /* 0x000f220000100800 */
[----:B--2---:R-:W-:-:S04]  /*c0c0*/  @!P5 LOP3.LUT R87, R87, R86, RZ, 0x3c, !PT ;  /* 0x000000565757d212 */ /* 0x004fc800078e3cff */
[C---:B------:R-:W-:Y:S01]  /*c0d0*/  @!P5 LOP3.LUT R86, R87.reuse, R86, RZ, 0x3c, !PT ;  /* 0x000000565756d212 */ /* 0x040fe200078e3cff */
[----:B---3--:R0:W-:Y:S03]  /*c0e0*/  STL [R1+0x658], R66 ;  /* 0x0006584201007387 */ /* 0x0081e60000100800 */
[----:B------:R-:W-:-:S05]  /*c0f0*/  @!P5 LOP3.LUT R87, R87, R86, RZ, 0x3c, !PT ;  /* 0x000000565757d212 */ /* 0x000fca00078e3cff */
[----:B------:R-:W2:Y:S01]  /*c100*/  @!P5 LDG.E.U8 R80, desc[UR18][R86.64] ;  /* 0x000000125650d981 */ /* 0x000ea2000c1e1100 */
[----:B0-----:R-:W-:-:S05]  /*c110*/  @!P6 IMAD.MOV.U32 R66, RZ, RZ, R89 ;  /* 0x000000ffff42e224 */ /* 0x001fca00078e0059 */
[----:B------:R-:W3:Y:S04]  /*c120*/  @!P6 LDG.E.U8 R83, desc[UR18][R66.64] ;  /* 0x000000124253e981 */ /* 0x000ee8000c1e1100 */
[----:B------:R-:W2:Y:S01]  /*c130*/  LDL.LU.64 R66, [R1+0x1808] ;  /* 0x0018080001427983 */ /* 0x000ea20000300a00 */
[----:B------:R-:W-:-:S03]  /*c140*/  PRMT R70, RZ, 0x7610, R70 ;  /* 0x00007610ff467816 */ /* 0x000fc60000000046 */
[----:B---3--:R0:W-:Y:S04]  /*c150*/  STL [R1+0x654], R83 ;  /* 0x0006545301007387 */ /* 0x0081e80000100800 */
[----:B------:R-:W3:Y:S04]  /*c160*/  LDL R89, [R1+0xb70] ;  /* 0x000b700001597983 */ /* 0x000ee80000100800 */
[----:B------:R-:W3:Y:S04]  /*c170*/  LDL R86, [R1+0xbac] ;  /* 0x000bac0001567983 */ /* 0x000ee80000100800 */
[----:B0-----:R-:W3:Y:S04]  /*c180*/  LDL R83, [R1+0xb6c] ;  /* 0x000b6c0001537983 */ /* 0x001ee80000100800 */
[----:B------:R-:W3:Y:S04]  /*c190*/  LDL R87, [R1+0xbb0] ;  /* 0x000bb00001577983 */ /* 0x000ee80000100800 */
[----:B--2---:R4:W-:Y:S02]  /*c1a0*/  STL [R1+0x650], R80 ;  /* 0x0006505001007387 */ /* 0x0049e40000100800 */
[----:B----4-:R-:W-:-:S05]  /*c1b0*/  @!P0 IMAD.MOV.U32 R80, RZ, RZ, R15 ;  /* 0x000000ffff508224 */ /* 0x010fca00078e000f */
[----:B------:R0:W2:Y:S02]  /*c1c0*/  @!P0 LDG.E.U8 R14, desc[UR18][R80.64] ;  /* 0x00000012500e8981 */ /* 0x0000a4000c1e1100 */
[----:B0-----:R-:W-:Y:S02]  /*c1d0*/  @!P3 IMAD.MOV.U32 R80, RZ, RZ, R91 ;  /* 0x000000ffff50b224 */ /* 0x001fe400078e005b */
[----:B------:R-:W-:-:S05]  /*c1e0*/  @!P3 IMAD.MOV.U32 R81, RZ, RZ, R90 ;  /* 0x000000ffff51b224 */ /* 0x000fca00078e005a */
[----:B------:R0:W4:Y:S02]  /*c1f0*/  @!P3 LDG.E.U8 R71, desc[UR18][R80.64] ;  /* 0x000000125047b981 */ /* 0x000124000c1e1100 */
[----:B0-----:R-:W-:Y:S02]  /*c200*/  @!P1 IMAD.MOV.U32 R80, RZ, RZ, R88 ;  /* 0x000000ffff509224 */ /* 0x001fe400078e0058 */
[----:B------:R-:W-:-:S05]  /*c210*/  @!P1 IMAD.MOV.U32 R81, RZ, RZ, R82 ;  /* 0x000000ffff519224 */ /* 0x000fca00078e0052 */
[----:B------:R-:W3:Y:S01]  /*c220*/  @!P1 LDG.E.U8 R70, desc[UR18][R80.64] ;  /* 0x0000001250469981 */ /* 0x000ee2000c1e1100 */
[----:B------:R-:W-:Y:S02]  /*c230*/  ISETP.GE.U32.AND P4, PT, R37, 0x7fffff50, PT ;  /* 0x7fffff502500780c */ /* 0x000fe40003f86070 */
[----:B------:R-:W-:Y:S01]  /*c240*/  PRMT R67, RZ, 0x7610, R67 ;  /* 0x00007610ff437816 */ /* 0x000fe20000000043 */
[----:B--2---:R0:W-:Y:S04]  /*c250*/  STL [R1+0x648], R14 ;  /* 0x0006480e01007387 */ /* 0x0041e80000100800 */
[----:B------:R-:W2:Y:S04]  /*c260*/  LDL R15, [R1+0xbf0] ;  /* 0x000bf000010f7983 */ /* 0x000ea80000100800 */
[----:B------:R-:W2:Y:S04]  /*c270*/  LDL R90, [R1+0xc2c] ;  /* 0x000c2c00015a7983 */ /* 0x000ea80000100800 */
[----:B0-----:R-:W2:Y:S04]  /*c280*/  LDL R14, [R1+0xbec] ;  /* 0x000bec00010e7983 */ /* 0x001ea80000100800 */
[----:B------:R-:W2:Y:S04]  /*c290*/  LDL R91, [R1+0xc30] ;  /* 0x000c3000015b7983 */ /* 0x000ea80000100800 */
[----:B------:R-:W2:Y:S04]  /*c2a0*/  LDL R81, [R1+0xc6c] ;  /* 0x000c6c0001517983 */ /* 0x000ea80000100800 */
[----:B------:R-:W2:Y:S04]  /*c2b0*/  LDL R88, [R1+0xc70] ;  /* 0x000c700001587983 */ /* 0x000ea80000100800 */
[----:B---3--:R0:W-:Y:S04]  /*c2c0*/  STL [R1+0x638], R70 ;  /* 0x0006384601007387 */ /* 0x0081e80000100800 */
[----:B----4-:R1:W-:Y:S01]  /*c2d0*/  STL [R1+0x640], R71 ;  /* 0x0006404701007387 */ /* 0x0103e20000100800 */
[----:B0-----:R-:W-:-:S02]  /*c2e0*/  @!P4 IMAD.MOV.U32 R70, RZ, RZ, R89 ;  /* 0x000000ffff46c224 */ /* 0x001fc400078e0059 */
[----:B-1----:R-:W-:-:S05]  /*c2f0*/  @!P4 IMAD.MOV.U32 R71, RZ, RZ, R83 ;  /* 0x000000ffff47c224 */ /* 0x002fca00078e0053 */
[----:B------:R0:W3:Y:S01]  /*c300*/  @!P4 LDG.E.U8 R67, desc[UR18][R70.64] ;  /* 0x000000124643c981 */ /* 0x0000e2000c1e1100 */
[----:B------:R-:W-:-:S05]  /*c310*/  VIADD R37, R11, 0xffffffc7 ;  /* 0xffffffc70b257836 */ /* 0x000fca0000000000 */
[----:B------:R-:W-:Y:S01]  /*c320*/  ISETP.GE.U32.AND P6, PT, R37, 0x7fffff48, PT ;  /* 0x7fffff482500780c */ /* 0x000fe20003fc6070 */
[----:B------:R-:W-:-:S05]  /*c330*/  VIADD R37, R11, 0xffffffbf ;  /* 0xffffffbf0b257836 */ /* 0x000fca0000000000 */
[----:B------:R-:W-:Y:S02]  /*c340*/  ISETP.GE.U32.AND P5, PT, R37, 0x7fffff40, PT ;  /* 0x7fffff402500780c */ /* 0x000fe40003fa6070 */
[----:B------:R-:W-:Y:S02]  /*c350*/  PRMT R69, RZ, 0x7610, R69 ;  /* 0x00007610ff457816 */ /* 0x000fe40000000045 */
[----:B------:R-:W-:-:S03]  /*c360*/  PRMT R68, RZ, 0x7610, R68 ;  /* 0x00007610ff447816 */ /* 0x000fc60000000044 */
[----:B0-----:R-:W-:Y:S02]  /*c370*/  @!P6 IMAD.MOV.U32 R70, RZ, RZ, R87 ;  /* 0x000000ffff46e224 */ /* 0x001fe400078e0057 */
[----:B------:R-:W-:-:S05]  /*c380*/  @!P6 IMAD.MOV.U32 R71, RZ, RZ, R86 ;  /* 0x000000ffff47e224 */ /* 0x000fca00078e0056 */
[----:B------:R-:W4:Y:S01]  /*c390*/  @!P6 LDG.E.U8 R69, desc[UR18][R70.64] ;  /* 0x000000124645e981 */ /* 0x000f22000c1e1100 */
[----:B--2---:R-:W-:-:S04]  /*c3a0*/  @!P5 LOP3.LUT R15, R15, R14, RZ, 0x3c, !PT ;  /* 0x0000000e0f0fd212 */ /* 0x004fc800078e3cff */
[----:B------:R-:W-:-:S04]  /*c3b0*/  @!P5 LOP3.LUT R14, R15, R14, RZ, 0x3c, !PT ;  /* 0x0000000e0f0ed212 */ /* 0x000fc800078e3cff */
[----:B------:R-:W-:-:S05]  /*c3c0*/  @!P5 LOP3.LUT R15, R15, R14, RZ, 0x3c, !PT ;  /* 0x0000000e0f0fd212 */ /* 0x000fca00078e3cff */
[----:B------:R-:W2:Y:S04]  /*c3d0*/  @!P5 LDG.E.U8 R68, desc[UR18][R14.64] ;  /* 0x000000120e44d981 */ /* 0x000ea8000c1e1100 */
[----:B---3--:R0:W-:Y:S04]  /*c3e0*/  STL [R1+0x634], R67 ;  /* 0x0006344301007387 */ /* 0x0081e80000100800 */
[----:B------:R-:W3:Y:S04]  /*c3f0*/  LDL R82, [R1+0xcb0] ;  /* 0x000cb00001527983 */ /* 0x000ee80000100800 */
[----:B------:R-:W3:Y:S04]  /*c400*/  LDL R86, [R1+0xcec] ;  /* 0x000cec0001567983 */ /* 0x000ee80000100800 */
[----:B0-----:R-:W3:Y:S04]  /*c410*/  LDL R67, [R1+0xcac] ;  /* 0x000cac0001437983 */ /* 0x001ee80000100800 */
[----:B------:R-:W3:Y:S04]  /*c420*/  LDL R87, [R1+0xcf0] ;  /* 0x000cf00001577983 */ /* 0x000ee80000100800 */
[----:B------:R-:W3:Y:S04]  /*c430*/  LDL.LU.64 R70, [R1+0x1800] ;  /* 0x0018000001467983 */ /* 0x000ee80000300a00 */
[----:B------:R-:W3:Y:S01]  /*c440*/  LDL.LU.64 R14, [R1+0x17f8] ;  /* 0x0017f800010e7983 */ /* 0x000ee20000300a00 */
[----:B------:R-:W-:Y:S01]  /*c450*/  VIADD R37, R11, 0xffffffb7 ;  /* 0xffffffb70b257836 */ /* 0x000fe20000000000 */
[----:B------:R-:W-:-:S02]  /*c460*/  PRMT R66, RZ, 0x7610, R66 ;  /* 0x00007610ff427816 */ /* 0x000fc40000000042 */
[----:B------:R-:W3:Y:S02]  /*c470*/  LDL R83, [R1+0xd24] ;  /* 0x000d240001537983 */ /* 0x000ee40000100800 */
[----:B------:R-:W-:Y:S01]  /*c480*/  ISETP.GE.U32.AND P0, PT, R37, 0x7fffff38, PT ;  /* 0x7fffff382500780c */ /* 0x000fe20003f06070 */
[----:B------:R-:W-:Y:S01]  /*c490*/  VIADD R37, R11, 0xffffffaf ;  /* 0xffffffaf0b257836 */ /* 0x000fe20000000000 */
[----:B------:R-:W3:Y:S04]  /*c4a0*/  LDL R89, [R1+0xd28] ;  /* 0x000d280001597983 */ /* 0x000ee80000100800 */
[----:B------:R-:W-:-:S13]  /*c4b0*/  ISETP.GE.U32.AND P3, PT, R37, 0x7fffff30, PT ;  /* 0x7fffff302500780c */ /* 0x000fda0003f66070 */
[----:B------:R-:W-:Y:S01]  /*c4c0*/  @!P3 IMAD.MOV.U32 R80, RZ, RZ, R88 ;  /* 0x000000ffff50b224 */ /* 0x000fe200078e0058 */
[----:B--2---:R0:W-:Y:S04]  /*c4d0*/  STL [R1+0x614], R68 ;  /* 0x0006144401007387 */ /* 0x0041e80000100800 */
[----:B----4-:R1:W-:Y:S01]  /*c4e0*/  STL [R1+0x618], R69 ;  /* 0x0006184501007387 */ /* 0x0103e20000100800 */
[----:B0-----:R-:W-:Y:S01]  /*c4f0*/  @!P0 IMAD.MOV.U32 R68, RZ, RZ, R91 ;  /* 0x000000ffff448224 */ /* 0x001fe200078e005b */
[----:B---3--:R-:W-:Y:S01]  /*c500*/  PRMT R15, RZ, 0x7610, R15 ;  /* 0x00007610ff0f7816 */ /* 0x008fe2000000000f */
[----:B-1----:R-:W-:Y:S01]  /*c510*/  @!P0 IMAD.MOV.U32 R69, RZ, RZ, R90 ;  /* 0x000000ffff458224 */ /* 0x002fe200078e005a */
[----:B------:R-:W2:Y:S04]  /*c520*/  LDL R91, [R1+0xd60] ;  /* 0x000d6000015b7983 */ /* 0x000ea80000100800 */
[----:B------:R-:W3:Y:S04]  /*c530*/  @!P3 LDG.E.U8 R15, desc[UR18][R80.64] ;  /* 0x00000012500fb981 */ /* 0x000ee8000c1e1100 */
[----:B------:R-:W4:Y:S01]  /*c540*/  @!P0 LDG.E.U8 R66, desc[UR18][R68.64] ;  /* 0x0000001244428981 */ /* 0x000f22000c1e1100 */
[----:B------:R-:W-:-:S03]  /*c550*/  VIADD R37, R11, 0xffffffa7 ;  /* 0xffffffa70b257836 */ /* 0x000fc60000000000 */
[----:B------:R-:W2:Y:S02]  /*c560*/  LDL R90, [R1+0xd5c] ;  /* 0x000d5c00015a7983 */ /* 0x000ea40000100800 */
[----:B------:R-:W-:Y:S02]  /*c570*/  ISETP.GE.U32.AND P1, PT, R37, 0x7fffff28, PT ;  /* 0x7fffff282500780c */ /* 0x000fe40003f26070 */
[----:B------:R-:W2:Y:S04]  /*c580*/  LDL.LU.64 R68, [R1+0x17f0] ;  /* 0x0017f00001447983 */ /* 0x000ea80000300a00 */
[----:B------:R-:W2:Y:S01]  /*c590*/  LDL.LU.64 R80, [R1+0x17e8] ;  /* 0x0017e80001507983 */ /* 0x000ea20000300a00 */
[----:B------:R-:W-:-:S03]  /*c5a0*/  PRMT R31, RZ, 0x7610, R31 ;  /* 0x00007610ff1f7816 */ /* 0x000fc6000000001f */
[----:B------:R-:W2:Y:S01]  /*c5b0*/  LDL R88, [R1+0xd94] ;  /* 0x000d940001587983 */ /* 0x000ea20000100800 */
[----:B------:R-:W-:-:S03]  /*c5c0*/  VIADD R37, R11, 0xffffff9f ;  /* 0xffffff9f0b257836 */ /* 0x000fc60000000000 */
[----:B---3--:R0:W-:Y:S04]  /*c5d0*/  STL [R1+0x600], R15 ;  /* 0x0006000f01007387 */ /* 0x0081e80000100800 */
[----:B0-----:R-:W3:Y:S04]  /*c5e0*/  LDL R15, [R1+0xd98] ;  /* 0x000d9800010f7983 */ /* 0x001ee80000100800 */
[----:B----4-:R0:W-:Y:S02]  /*c5f0*/  STL [R1+0x608], R66 ;  /* 0x0006084201007387 */ /* 0x0101e40000100800 */
[----:B0-----:R-:W-:-:S05]  /*c600*/  @!P1 IMAD.MOV.U32 R66, RZ, RZ, R82 ;  /* 0x000000ffff429224 */ /* 0x001fca00078e0052 */
[----:B------:R0:W4:Y:S04]  /*c610*/  @!P1 LDG.E.U8 R31, desc[UR18][R66.64] ;  /* 0x00000012421f9981 */ /* 0x000128000c1e1100 */
[----:B------:R-:W0:Y:S01]  /*c620*/  LDL.LU.64 R66, [R1+0x17e0] ;  /* 0x0017e00001427983 */ /* 0x000e220000300a00 */
[----:B------:R-:W-:Y:S01]  /*c630*/  ISETP.GE.U32.AND P4, PT, R37, 0x7fffff20, PT ;  /* 0x7fffff202500780c */ /* 0x000fe20003f86070 */
[----:B------:R-:W-:-:S05]  /*c640*/  VIADD R37, R11, 0xffffff97 ;  /* 0xffffff970b257836 */ /* 0x000fca0000000000 */
[----:B------:R-:W-:Y:S01]  /*c650*/  ISETP.GE.U32.AND P6, PT, R37, 0x7fffff18, PT ;  /* 0x7fffff182500780c */ /* 0x000fe20003fc6070 */
[----:B------:R-:W-:-:S05]  /*c660*/  VIADD R37, R11, 0xffffff8f ;  /* 0xffffff8f0b257836 */ /* 0x000fca0000000000 */
[----:B------:R-:W-:Y:S02]  /*c670*/  ISETP.GE.U32.AND P5, PT, R37, 0x7fffff10, PT ;  /* 0x7fffff102500780c */ /* 0x000fe40003fa6070 */
[----:B------:R-:W-:-:S04]  /*c680*/  @!P4 LOP3.LUT R87, R87, R86, RZ, 0x3c, !PT ;  /* 0x000000565757c212 */ /* 0x000fc800078e3cff */
[----:B------:R-:W-:Y:S02]  /*c690*/  @!P4 LOP3.LUT R86, R87, R86, RZ, 0x3c, !PT ;  /* 0x000000565756c212 */ /* 0x000fe400078e3cff */
[----:B--2---:R-:W-:-:S05]  /*c6a0*/  PRMT R81, RZ, 0x7610, R81 ;  /* 0x00007610ff517816 */ /* 0x004fca0000000051 */
[----:B------:R-:W-:Y:S02]  /*c6b0*/  @!P5 LOP3.LUT R91, R91, R90, RZ, 0x3c, !PT ;  /* 0x0000005a5b5bd212 */ /* 0x000fe400078e3cff */
[----:B------:R-:W-:Y:S02]  /*c6c0*/  @!P4 LOP3.LUT R87, R87, R86, RZ, 0x3c, !PT ;  /* 0x000000565757c212 */ /* 0x000fe400078e3cff */
[C---:B------:R-:W-:Y:S01]  /*c6d0*/  @!P5 LOP3.LUT R90, R91.reuse, R90, RZ, 0x3c, !PT ;  /* 0x0000005a5b5ad212 */ /* 0x040fe200078e3cff */
[----:B------:R-:W-:Y:S02]  /*c6e0*/  @!P6 IMAD.MOV.U32 R82, RZ, RZ, R89 ;  /* 0x000000ffff52e224 */ /* 0x000fe400078e0059 */
[----:B------:R-:W2:Y:S01]  /*c6f0*/  @!P4 LDG.E.U8 R81, desc[UR18][R86.64] ;  /* 0x000000125651c981 */ /* 0x000ea2000c1e1100 */
[----:B------:R-:W-:Y:S02]  /*c700*/  @!P5 LOP3.LUT R91, R91, R90, RZ, 0x3c, !PT ;  /* 0x0000005a5b5bd212 */ /* 0x000fe400078e3cff */
[----:B0-----:R-:W-:-:S02]  /*c710*/  PRMT R66, RZ, 0x7610, R66 ;  /* 0x00007610ff427816 */ /* 0x001fc40000000042 */
[----:B------:R-:W-:-:S04]  /*c720*/  PRMT R67, RZ, 0x7610, R67 ;  /* 0x00007610ff437816 */ /* 0x000fc80000000043 */
[----:B------:R-:W3:Y:S04]  /*c730*/  @!P5 LDG.E.U8 R66, desc[UR18][R90.64] ;  /* 0x000000125a42d981 */ /* 0x000ee8000c1e1100 */
[----:B------:R-:W3:Y:S01]  /*c740*/  @!P6 LDG.E.U8 R67, desc[UR18][R82.64] ;  /* 0x000000125243e981 */ /* 0x000ee2000c1e1100 */
[----:B------:R-:W-:-:S05]  /*c750*/  VIADD R37, R11, 0xffffff87 ;  /* 0xffffff870b257836 */ /* 0x000fca0000000000 */
[----:B------:R-:W-:Y:S01]  /*c760*/  ISETP.GE.U32.AND P0, PT, R37, 0x7fffff08, PT ;  /* 0x7fffff082500780c */ /* 0x000fe20003f06070 */
[----:B----4-:R-:W-:Y:S04]  /*c770*/  STL [R1+0x1530], R31 ;  /* 0x0015301f01007387 */ /* 0x010fe80000100800 */
[----:B------:R-:W4:Y:S01]  /*c780*/  LDL.LU R86, [R1+0x17d8] ;  /* 0x0017d80001567983 */ /* 0x000f220000300800 */
[----:B------:R-:W-:-:S03]  /*c790*/  PRMT R14, RZ, 0x7610, R14 ;  /* 0x00007610ff0e7816 */ /* 0x000fc6000000000e */
        /* <DEDUP_REMOVED lines=8> */
[----:B------:R1:W-:Y:S01]  /*c820*/  STL [R1+0x5e0], R67 ;  /* 0x0005e04301007387 */ /* 0x0003e20000100800 */
[----:B0-----:R-:W-:-:S02]  /*c830*/  @!P0 IMAD.MOV.U32 R66, RZ, RZ, R15 ;  /* 0x000000ffff428224 */ /* 0x001fc400078e000f */
[----:B-1----:R-:W-:-:S05]  /*c840*/  @!P0 IMAD.MOV.U32 R67, RZ, RZ, R88 ;  /* 0x000000ffff438224 */ /* 0x002fca00078e0058 */
[----:B------:R-:W3:Y:S01]  /*c850*/  @!P0 LDG.E.U8 R14, desc[UR18][R66.64] ;  /* 0x00000012420e8981 */ /* 0x000ee2000c1e1100 */
[----:B------:R-:W-:-:S05]  /*c860*/  VIADD R37, R11, 0xfffffffe ;  /* 0xfffffffe0b257836 */ /* 0x000fca0000000000 */
[----:B------:R-:W-:Y:S02]  /*c870*/  ISETP.GE.U32.AND P3, PT, R37, 0x7fffff7f, PT ;  /* 0x7fffff7f2500780c */ /* 0x000fe40003f66070 */
[----:B------:R-:W-:Y:S01]  /*c880*/  PRMT R80, RZ, 0x7610, R80 ;  /* 0x00007610ff507816 */ /* 0x000fe20000000050 */
[----:B------:R-:W2:Y:S10]  /*c890*/  LDL.LU.64 R66, [R1+0x17d0] ;  /* 0x0017d00001427983 */ /* 0x000eb40000300a00 */
[----:B------:R-:W2:Y:S01]  /*c8a0*/  @!P3 LDG.E.U8 R80, desc[UR18][R12.64] ;  /* 0x000000120c50b981 */ /* 0x000ea2000c1e1100 */
[----:B------:R-:W-:-:S05]  /*c8b0*/  VIADD R37, R11, 0xfffffff6 ;  /* 0xfffffff60b257836 */ /* 0x000fca0000000000 */
[----:B------:R-:W-:Y:S01]  /*c8c0*/  ISETP.GE.U32.AND P1, PT, R37, 0x7fffff77, PT ;  /* 0x7fffff772500780c */ /* 0x000fe20003f26070 */
[----:B------:R-:W-:Y:S01]  /*c8d0*/  VIADD R37, R11, 0xffffffee ;  /* 0xffffffee0b257836 */ /* 0x000fe20000000000 */
[----:B---3--:R0:W-:Y:S04]  /*c8e0*/  STL [R1+0x5c8], R14 ;  /* 0x0005c80e01007387 */ /* 0x0081e80000100800 */
[----:B------:R-:W3:Y:S04]  /*c8f0*/  LDL R15, [R1+0xaf8] ;  /* 0x000af800010f7983 */ /* 0x000ee80000100800 */
[----:B0-----:R-:W3:Y:S04]  /*c900*/  LDL R14, [R1+0xaf4] ;  /* 0x000af400010e7983 */ /* 0x001ee80000100800 */
[----:B------:R-:W4:Y:S01]  /*c910*/  LDL.LU.64 R12, [R1+0x17c8] ;  /* 0x0017c800010c7983 */ /* 0x000f220000300a00 */
[----:B------:R-:W-:Y:S01]  /*c920*/  ISETP.GE.U32.AND P4, PT, R37, 0x7fffff6f, PT ;  /* 0x7fffff6f2500780c */ /* 0x000fe20003f86070 */
[----:B------:R-:W-:Y:S01]  /*c930*/  VIADD R37, R11, 0xffffffe6 ;  /* 0xffffffe60b257836 */ /* 0x000fe20000000000 */
[----:B------:R-:W-:Y:S01]  /*c940*/  PRMT R69, RZ, 0x7610, R69 ;  /* 0x00007610ff457816 */ /* 0x000fe20000000045 */
[----:B------:R-:W4:Y:S03]  /*c950*/  LDL R83, [R1+0xb34] ;  /* 0x000b340001537983 */ /* 0x000f260000100800 */
[----:B------:R-:W-:Y:S01]  /*c960*/  ISETP.GE.U32.AND P6, PT, R37, 0x7fffff67, PT ;  /* 0x7fffff672500780c */ /* 0x000fe20003fc6070 */
[----:B------:R-:W-:Y:S01]  /*c970*/  VIADD R37, R11, 0xffffffde ;  /* 0xffffffde0b257836 */ /* 0x000fe20000000000 */
[----:B------:R-:W4:Y:S04]  /*c980*/  LDL R88, [R1+0xb38] ;  /* 0x000b380001587983 */ /* 0x000f280000100800 */
[----:B------:R-:W-:Y:S01]  /*c990*/  ISETP.GE.U32.AND P5, PT, R37, 0x7fffff5f, PT ;  /* 0x7fffff5f2500780c */ /* 0x000fe20003fa6070 */
[----:B--2---:R0:W-:Y:S06]  /*c9a0*/  STL [R1+0x5d4], R80 ;  /* 0x0005d45001007387 */ /* 0x0041ec0000100800 */
[----:B------:R-:W-:Y:S01]  /*c9b0*/  @!P6 LOP3.LUT R91, R91, R90, RZ, 0x3c, !PT ;  /* 0x0000005a5b5be212 */ /* 0x000fe200078e3cff */
[----:B0-----:R-:W-:-:S03]  /*c9c0*/  @!P1 IMAD.MOV.U32 R80, RZ, RZ, R87 ;  /* 0x000000ffff509224 */ /* 0x001fc600078e0057 */
[C---:B------:R-:W-:Y:S02]  /*c9d0*/  @!P6 LOP3.LUT R90, R91.reuse, R90, RZ, 0x3c, !PT ;  /* 0x0000005a5b5ae212 */ /* 0x040fe400078e3cff */
[----:B------:R0:W2:Y:S01]  /*c9e0*/  @!P1 LDG.E.U8 R69, desc[UR18][R80.64] ;  /* 0x0000001250459981 */ /* 0x0000a2000c1e1100 */
[----:B------:R-:W-:Y:S02]  /*c9f0*/  PRMT R66, RZ, 0x7610, R66 ;  /* 0x00007610ff427816 */ /* 0x000fe40000000042 */
[----:B------:R-:W-:Y:S02]  /*ca00*/  PRMT R67, RZ, 0x7610, R67 ;  /* 0x00007610ff437816 */ /* 0x000fe40000000043 */
[----:B------:R-:W-:Y:S01]  /*ca10*/  @!P6 LOP3.LUT R91, R91, R90, RZ, 0x3c, !PT ;  /* 0x0000005a5b5be212 */ /* 0x000fe200078e3cff */
[----:B0-----:R-:W-:-:S04]  /*ca20*/  @!P4 IMAD.MOV.U32 R80, RZ, RZ, R89 ;  /* 0x000000ffff50c224 */ /* 0x001fc800078e0059 */
[----:B------:R-:W2:Y:S01]  /*ca30*/  @!P6 LDG.E.U8 R67, desc[UR18][R90.64] ;  /* 0x000000125a43e981 */ /* 0x000ea2000c1e1100 */
[----:B------:R-:W-:Y:S01]  /*ca40*/  @!P4 IMAD.MOV.U32 R81, RZ, RZ, R82 ;  /* 0x000000ffff51c224 */ /* 0x000fe200078e0052 */
[-C--:B---3--:R-:W-:Y:S02]  /*ca50*/  @!P5 LOP3.LUT R15, R15, R14.reuse, RZ, 0x3c, !PT ;  /* 0x0000000e0f0fd212 */ /* 0x088fe400078e3cff */
[----:B----4-:R-:W-:Y:S02]  /*ca60*/  PRMT R13, RZ, 0x7610, R13 ;  /* 0x00007610ff0d7816 */ /* 0x010fe4000000000d */
[----:B------:R-:W-:-:S04]  /*ca70*/  @!P5 LOP3.LUT R14, R15, R14, RZ, 0x3c, !PT ;  /* 0x0000000e0f0ed212 */ /* 0x000fc800078e3cff */
[----:B------:R-:W-:Y:S01]  /*ca80*/  @!P5 LOP3.LUT R15, R15, R14, RZ, 0x3c, !PT ;  /* 0x0000000e0f0fd212 */ /* 0x000fe200078e3cff */
[----:B------:R-:W3:Y:S04]  /*ca90*/  @!P4 LDG.E.U8 R13, desc[UR18][R80.64] ;  /* 0x00000012500dc981 */ /* 0x000ee8000c1e1100 */
[----:B------:R-:W4:Y:S01]  /*caa0*/  @!P5 LDG.E.U8 R66, desc[UR18][R14.64] ;  /* 0x000000120e42d981 */ /* 0x000f22000c1e1100 */
[----:B------:R-:W-:-:S05]  /*cab0*/  VIADD R37, R11, 0xffffffd6 ;  /* 0xffffffd60b257836 */ /* 0x000fca0000000000 */
[----:B------:R-:W-:Y:S02]  /*cac0*/  ISETP.GE.U32.AND P0, PT, R37, 0x7fffff57, PT ;  /* 0x7fffff572500780c */ /* 0x000fe40003f06070 */
[----:B------:R-:W-:Y:S01]  /*cad0*/  PRMT R68, RZ, 0x7610, R68 ;  /* 0x00007610ff447816 */ /* 0x000fe20000000044 */
[----:B--2---:R0:W-:Y:S04]  /*cae0*/  STL [R1+0x5c4], R69 ;  /* 0x0005c44501007387 */ /* 0x0041e80000100800 */
[----:B------:R-:W2:Y:S04]  /*caf0*/  LDL R87, [R1+0xb78] ;  /* 0x000b780001577983 */ /* 0x000ea80000100800 */
[----:B0-----:R-:W2:Y:S04]  /*cb00*/  LDL R69, [R1+0xb74] ;  /* 0x000b740001457983 */ /* 0x001ea80000100800 */
[----:B------:R-:W2:Y:S04]  /*cb10*/  LDL.LU R80, [R1+0x17c0] ;  /* 0x0017c00001507983 */ /* 0x000ea80000300800 */
[----:B------:R-:W2:Y:S04]  /*cb20*/  LDL R81, [R1+0xbb4] ;  /* 0x000bb40001517983 */ /* 0x000ea80000100800 */
[----:B---3--:R0:W-:Y:S04]  /*cb30*/  STL [R1+0x5b8], R13 ;  /* 0x0005b80d01007387 */ /* 0x0081e80000100800 */
[----:B------:R-:W3:Y:S04]  /*cb40*/  LDL R90, [R1+0xbf4] ;  /* 0x000bf400015a7983 */ /* 0x000ee80000100800 */
[----:B------:R-:W2:Y:S04]  /*cb50*/  LDL R91, [R1+0xbf8] ;  /* 0x000bf800015b7983 */ /* 0x000ea80000100800 */
[----:B0-----:R-:W2:Y:S04]  /*cb60*/  LDL R13, [R1+0xbb8] ;  /* 0x000bb800010d7983 */ /* 0x001ea80000100800 */
[----:B------:R-:W2:Y:S04]  /*cb70*/  LDL.LU.64 R14, [R1+0x17b8] ;  /* 0x0017b800010e7983 */ /* 0x000ea80000300a00 */
[----:B------:R-:W3:Y:S04]  /*cb80*/  LDL R82, [R1+0xc34] ;  /* 0x000c340001527983 */ /* 0x000ee80000100800 */
[----:B------:R-:W3:Y:S04]  /*cb90*/  LDL R89, [R1+0xc38] ;  /* 0x000c380001597983 */ /* 0x000ee80000100800 */
[----:B----4-:R0:W-:Y:S04]  /*cba0*/  STL [R1+0x598], R66 ;  /* 0x0005984201007387 */ /* 0x0101e80000100800 */
[----:B------:R1:W-:Y:S01]  /*cbb0*/  STL [R1+0x5a0], R67 ;  /* 0x0005a04301007387 */ /* 0x0003e20000100800 */
[----:B0-----:R-:W-:-:S02]  /*cbc0*/  @!P0 IMAD.MOV.U32 R66, RZ, RZ, R88 ;  /* 0x000000ffff428224 */ /* 0x001fc400078e0058 */
[----:B-1----:R-:W-:-:S05]  /*cbd0*/  @!P0 IMAD.MOV.U32 R67, RZ, RZ, R83 ;  /* 0x000000ffff438224 */ /* 0x002fca00078e0053 */
[----:B------:R-:W4:Y:S04]  /*cbe0*/  @!P0 LDG.E.U8 R68, desc[UR18][R66.64] ;  /* 0x0000001242448981 */ /* 0x000f28000c1e1100 */
[----:B------:R-:W3:Y:S01]  /*cbf0*/  LDL.LU.64 R66, [R1+0x17b0] ;  /* 0x0017b00001427983 */ /* 0x000ee20000300a00 */
[----:B------:R-:W-:-:S03]  /*cc00*/  VIADD R37, R11, 0xffffffce ;  /* 0xffffffce0b257836 */ /* 0x000fc60000000000 */
[----:B------:R-:W3:Y:S02]  /*cc10*/  LDL R83, [R1+0xc74] ;  /* 0x000c740001537983 */ /* 0x000ee40000100800 */
[----:B------:R-:W-:Y:S01]  /*cc20*/  ISETP.GE.U32.AND P3, PT, R37, 0x7fffff4f, PT ;  /* 0x7fffff4f2500780c */ /* 0x000fe20003f66070 */
[----:B------:R-:W-:Y:S01]  /*cc30*/  VIADD R37, R11, 0xffffffc6 ;  /* 0xffffffc60b257836 */ /* 0x000fe20000000000 */
[----:B------:R-:W3:Y:S04]  /*cc40*/  LDL R88, [R1+0xc78] ;  /* 0x000c780001587983 */ /* 0x000ee80000100800 */
[----:B------:R-:W-:Y:S01]  /*cc50*/  ISETP.GE.U32.AND P1, PT, R37, 0x7fffff47, PT ;  /* 0x7fffff472500780c */ /* 0x000fe20003f26070 */
[----:B------:R-:W-:-:S05]  /*cc60*/  VIADD R37, R11, 0xffffffbe ;  /* 0xffffffbe0b257836 */ /* 0x000fca0000000000 */
[----:B------:R-:W-:Y:S01]  /*cc70*/  ISETP.GE.U32.AND P4, PT, R37, 0x7fffff3f, PT ;  /* 0x7fffff3f2500780c */ /* 0x000fe20003f86070 */
[----:B------:R-:W-:Y:S01]  /*cc80*/  VIADD R37, R11, 0xffffffb6 ;  /* 0xffffffb60b257836 */ /* 0x000fe20000000000 */
[----:B------:R-:W-:-:S04]  /*cc90*/  PRMT R12, RZ, 0x7610, R12 ;  /* 0x00007610ff0c7816 */ /* 0x000fc8000000000c */
[----:B------:R-:W-:Y:S02]  /*cca0*/  ISETP.GE.U32.AND P6, PT, R37, 0x7fffff37, PT ;  /* 0x7fffff372500780c */ /* 0x000fe40003fc6070 */
[----:B--2---:R-:W-:Y:S01]  /*ccb0*/  PRMT R15, RZ, 0x7610, R15 ;  /* 0x00007610ff0f7816 */ /* 0x004fe2000000000f */
[----:B----4-:R0:W-:Y:S02]  /*ccc0*/  STL [R1+0x590], R68 ;  /* 0x0005904401007387 */ /* 0x0101e40000100800 */
[----:B0-----:R-:W-:Y:S01]  /*ccd0*/  @!P3 IMAD.MOV.U32 R68, RZ, RZ, R87 ;  /* 0x000000ffff44b224 */ /* 0x001fe200078e0057 */
[----:B---3--:R-:W-:Y:S02]  /*cce0*/  PRMT R67, RZ, 0x7610, R67 ;  /* 0x00007610ff437816 */ /* 0x008fe40000000043 */
[----:B------:R-:W-:Y:S01]  /*ccf0*/  PRMT R66, RZ, 0x7610, R66 ;  /* 0x00007610ff427816 */ /* 0x000fe20000000042 */
[----:B------:R-:W-:Y:S01]  /*cd00*/  VIADD R37, R11, 0xffffffae ;  /* 0xffffffae0b257836 */ /* 0x000fe20000000000 */
[----:B------:R0:W2:Y:S04]  /*cd10*/  @!P3 LDG.E.U8 R15, desc[UR18][R68.64] ;  /* 0x00000012440fb981 */ /* 0x0000a8000c1e1100 */
[----:B------:R-:W3:Y:S01]  /*cd20*/  LDL R87, [R1+0xcb4] ;  /* 0x000cb40001577983 */ /* 0x000ee20000100800 */
[----:B0-----:R-:W-:-:S02]  /*cd30*/  @!P1 IMAD.MOV.U32 R68, RZ, RZ, R13 ;  /* 0x000000ffff449224 */ /* 0x001fc400078e000d */
[----:B------:R-:W-:-:S05]  /*cd40*/  @!P1 IMAD.MOV.U32 R69, RZ, RZ, R81 ;  /* 0x000000ffff459224 */ /* 0x000fca00078e0051 */
[----:B------:R0:W4:Y:S02]  /*cd50*/  @!P1 LDG.E.U8 R12, desc[UR18][R68.64] ;  /* 0x00000012440c9981 */ /* 0x000124000c1e1100 */
[----:B0-----:R-:W-:Y:S02]  /*cd60*/  @!P4 IMAD.MOV.U32 R68, RZ, RZ, R91 ;  /* 0x000000ffff44c224 */ /* 0x001fe400078e005b */
[----:B------:R-:W-:-:S05]  /*cd70*/  @!P4 IMAD.MOV.U32 R69, RZ, RZ, R90 ;  /* 0x000000ffff45c224 */ /* 0x000fca00078e005a */
[----:B------:R0:W3:Y:S02]  /*cd80*/  @!P4 LDG.E.U8 R67, desc[UR18][R68.64] ;  /* 0x000000124443c981 */ /* 0x0000e4000c1e1100 */
[----:B0-----:R-:W-:Y:S02]  /*cd90*/  @!P6 IMAD.MOV.U32 R68, RZ, RZ, R89 ;  /* 0x000000ffff44e224 */ /* 0x001fe400078e0059 */
[----:B------:R-:W-:-:S05]  /*cda0*/  @!P6 IMAD.MOV.U32 R69, RZ, RZ, R82 ;  /* 0x000000ffff45e224 */ /* 0x000fca00078e0052 */
[----:B------:R-:W3:Y:S01]  /*cdb0*/  @!P6 LDG.E.U8 R66, desc[UR18][R68.64] ;  /* 0x000000124442e981 */ /* 0x000ee2000c1e1100 */
[----:B------:R-:W-:Y:S02]  /*cdc0*/  ISETP.GE.U32.AND P5, PT, R37, 0x7fffff2f, PT ;  /* 0x7fffff2f2500780c */ /* 0x000fe40003fa6070 */
[----:B------:R-:W-:Y:S01]  /*cdd0*/  PRMT R80, RZ, 0x7610, R80 ;  /* 0x00007610ff507816 */ /* 0x000fe20000000050 */
[----:B--2---:R0:W-:Y:S04]  /*cde0*/  STL [R1+0x588], R15 ;  /* 0x0005880f01007387 */ /* 0x0041e80000100800 */
[----:B0-----:R-:W2:Y:S04]  /*cdf0*/  LDL R15, [R1+0xcb8] ;  /* 0x000cb800010f7983 */ /* 0x001ea80000100800 */
[----:B----4-:R0:W-:Y:S04]  /*ce00*/  STL [R1+0x584], R12 ;  /* 0x0005840c01007387 */ /* 0x0101e80000100800 */
[----:B------:R-:W4:Y:S04]  /*ce10*/  LDL R13, [R1+0xcf8] ;  /* 0x000cf800010d7983 */ /* 0x000f280000100800 */
[----:B------:R-:W2:Y:S04]  /*ce20*/  LDL R90, [R1+0xd2c] ;  /* 0x000d2c00015a7983 */ /* 0x000ea80000100800 */
[----:B0-----:R-:W4:Y:S04]  /*ce30*/  LDL R12, [R1+0xcf4] ;  /* 0x000cf400010c7983 */ /* 0x001f280000100800 */
[----:B------:R-:W2:Y:S04]  /*ce40*/  LDL R91, [R1+0xd30] ;  /* 0x000d3000015b7983 */ /* 0x000ea80000100800 */
[----:B------:R-:W2:Y:S04]  /*ce50*/  LDL.LU.64 R68, [R1+0x17a8] ;  /* 0x0017a80001447983 */ /* 0x000ea80000300a00 */
        /* <DEDUP_REMOVED lines=8> */
[----:B------:R-:W-:Y:S01]  /*cee0*/  ISETP.GE.U32.AND P0, PT, R37, 0x7fffff27, PT ;  /* 0x7fffff272500780c */ /* 0x000fe20003f06070 */
[----:B------:R-:W-:Y:S01]  /*cef0*/  VIADD R37, R11, 0xffffff9e ;  /* 0xffffff9e0b257836 */ /* 0x000fe20000000000 */
[----:B------:R-:W-:Y:S01]  /*cf00*/  PRMT R34, RZ, 0x7610, R34 ;  /* 0x00007610ff227816 */ /* 0x000fe20000000022 */
[----:B------:R-:W2:Y:S03]  /*cf10*/  LDL.LU.64 R66, [R1+0x17a0] ;  /* 0x0017a00001427983 */ /* 0x000ea60000300a00 */
[----:B------:R-:W-:Y:S01]  /*cf20*/  ISETP.GE.U32.AND P3, PT, R37, 0x7fffff1f, PT ;  /* 0x7fffff1f2500780c */ /* 0x000fe20003f66070 */
[----:B------:R-:W-:Y:S01]  /*cf30*/  VIADD R37, R11, 0xffffff96 ;  /* 0xffffff960b257836 */ /* 0x000fe20000000000 */
[----:B------:R-:W4:Y:S04]  /*cf40*/  LDL R83, [R1+0xd9c] ;  /* 0x000d9c0001537983 */ /* 0x000f280000100800 */
[----:B------:R-:W-:Y:S01]  /*cf50*/  ISETP.GE.U32.AND P1, PT, R37, 0x7fffff17, PT ;  /* 0x7fffff172500780c */ /* 0x000fe20003f26070 */
[----:B------:R-:W-:-:S05]  /*cf60*/  VIADD R37, R11, 0xffffff8e ;  /* 0xffffff8e0b257836 */ /* 0x000fca0000000000 */
[----:B------:R-:W-:Y:S01]  /*cf70*/  ISETP.GE.U32.AND P4, PT, R37, 0x7fffff0f, PT ;  /* 0x7fffff0f2500780c */ /* 0x000fe20003f86070 */
[----:B------:R-:W-:-:S05]  /*cf80*/  VIADD R37, R11, 0xffffff86 ;  /* 0xffffff860b257836 */ /* 0x000fca0000000000 */
[----:B------:R-:W-:Y:S01]  /*cf90*/  ISETP.GE.U32.AND P6, PT, R37, 0x7fffff07, PT ;  /* 0x7fffff072500780c */ /* 0x000fe20003fc6070 */
[----:B------:R-:W-:-:S05]  /*cfa0*/  VIADD R37, R11, 0xfffffffd ;  /* 0xfffffffd0b257836 */ /* 0x000fca0000000000 */
[----:B------:R-:W-:Y:S01]  /*cfb0*/  ISETP.GE.U32.AND P5, PT, R37, 0x7fffff7e, PT ;  /* 0x7fffff7e2500780c */ /* 0x000fe20003fa6070 */
[----:B------:R-:W-:Y:S02]  /*cfc0*/  VIADD R37, R11, 0xfffffff5 ;  /* 0xfffffff50b257836 */ /* 0x000fe40000000000 */
[----:B------:R-:W4:Y:S01]  /*cfd0*/  LDL R11, [R1+0xda0] ;  /* 0x000da000010b7983 */ /* 0x000f220000100800 */
[----:B------:R-:W-:-:S03]  /*cfe0*/  @!P0 IMAD.MOV.U32 R81, RZ, RZ, R87 ;  /* 0x000000ffff518224 */ /* 0x000fc600078e0057 */
[----:B---3--:R2:W-:Y:S02]  /*cff0*/  STL [R1+0x558], R80 ;  /* 0x0005585001007387 */ /* 0x0085e40000100800 */
[----:B--2---:R-:W-:Y:S01]  /*d000*/  @!P0 IMAD.MOV.U32 R80, RZ, RZ, R15 ;  /* 0x000000ffff508224 */ /* 0x004fe200078e000f */
[----:B----4-:R-:W-:Y:S01]  /*d010*/  @!P3 LOP3.LUT R13, R13, R12, RZ, 0x3c, !PT ;  /* 0x0000000c0d0db212 */ /* 0x010fe200078e3cff */
[----:B------:R-:W2:Y:S04]  /*d020*/  LDL R15, [R1+0x1e0] ;  /* 0x0001e000010f7983 */ /* 0x000ea80000100800 */
[----:B------:R-:W3:Y:S01]  /*d030*/  @!P0 LDG.E.U8 R34, desc[UR18][R80.64] ;  /* 0x0000001250228981 */ /* 0x000ee2000c1e1100 */
[----:B------:R-:W-:Y:S02]  /*d040*/  @!P1 LOP3.LUT R91, R91, R90, RZ, 0x3c, !PT ;  /* 0x0000005a5b5b9212 */ /* 0x000fe400078e3cff */
[----:B------:R-:W-:-:S02]  /*d050*/  @!P3 LOP3.LUT R12, R13, R12, RZ, 0x3c, !PT ;  /* 0x0000000c0d0cb212 */ /* 0x000fc400078e3cff */
[----:B------:R-:W-:Y:S02]  /*d060*/  @!P1 LOP3.LUT R90, R91, R90, RZ, 0x3c, !PT ;  /* 0x0000005a5b5a9212 */ /* 0x000fe400078e3cff */
[----:B------:R-:W-:Y:S02]  /*d070*/  PRMT R67, RZ, 0x7610, R67 ;  /* 0x00007610ff437816 */ /* 0x000fe40000000043 */
[----:B------:R-:W-:Y:S01]  /*d080*/  PRMT R66, RZ, 0x7610, R66 ;  /* 0x00007610ff427816 */ /* 0x000fe20000000042 */
[----:B------:R-:W4:Y:S01]  /*d090*/  LDL R81, [R1+0x1dc] ;  /* 0x0001dc0001517983 */ /* 0x000f220000100800 */
[----:B------:R-:W-:Y:S02]  /*d0a0*/  @!P3 LOP3.LUT R13, R13, R12, RZ, 0x3c, !PT ;  /* 0x0000000c0d0db212 */ /* 0x000fe400078e3cff */
[----:B------:R-:W-:-:S03]  /*d0b0*/  @!P1 LOP3.LUT R91, R91, R90, RZ, 0x3c, !PT ;  /* 0x0000005a5b5b9212 */ /* 0x000fc600078e3cff */
[----:B------:R-:W4:Y:S04]  /*d0c0*/  @!P3 LDG.E.U8 R67, desc[UR18][R12.64] ;  /* 0x000000120c43b981 */ /* 0x000f28000c1e1100 */
[----:B------:R-:W4:Y:S04]  /*d0d0*/  @!P1 LDG.E.U8 R66, desc[UR18][R90.64] ;  /* 0x000000125a429981 */ /* 0x000f28000c1e1100 */
[----:B---3--:R0:W-:Y:S04]  /*d0e0*/  STL [R1+0x1534], R34 ;  /* 0x0015342201007387 */ /* 0x0081e80000100800 */
[----:B------:R-:W3:Y:S04]  /*d0f0*/  LDL.LU.64 R12, [R1+0x1798] ;  /* 0x00179800010c7983 */ /* 0x000ee80000300a00 */
[----:B------:R-:W3:Y:S01]  /*d100*/  LDL R88, [R1+0x21c] ;  /* 0x00021c0001587983 */ /* 0x000ee20000100800 */
[----:B------:R-:W-:Y:S01]  /*d110*/  PRMT R10, RZ, 0x7610, R10 ;  /* 0x00007610ff0a7816 */ /* 0x000fe2000000000a */
[----:B--2---:R-:W-:Y:S01]  /*d120*/  @!P5 IMAD.MOV.U32 R80, RZ, RZ, R15 ;  /* 0x000000ffff50d224 */ /* 0x004fe200078e000f */
[----:B------:R-:W-:Y:S01]  /*d130*/  PRMT R14, RZ, 0x7610, R14 ;  /* 0x00007610ff0e7816 */ /* 0x000fe2000000000e */
[----:B------:R-:W2:Y:S01]  /*d140*/  LDL R87, [R1+0x220] ;  /* 0x0002200001577983 */ /* 0x000ea20000100800 */
[----:B------:R-:W-:Y:S01]  /*d150*/  ISETP.GE.U32.AND P0, PT, R37, 0x7fffff76, PT ;  /* 0x7fffff762500780c */ /* 0x000fe20003f06070 */
[----:B0-----:R-:W0:Y:S02]  /*d160*/  LDC R34, c[0x0][0x3a0] ;  /* 0x0000e800ff227b82 */ /* 0x001e240000000800 */
[----:B------:R-:W2:Y:S04]  /*d170*/  LDL R90, [R1+0x25c] ;  /* 0x00025c00015a7983 */ /* 0x000ea80000100800 */
[----:B------:R-:W2:Y:S04]  /*d180*/  LDL R91, [R1+0x260] ;  /* 0x00026000015b7983 */ /* 0x000ea80000100800 */
[----:B----4-:R1:W-:Y:S04]  /*d190*/  STL [R1+0x548], R66 ;  /* 0x0005484201007387 */ /* 0x0103e80000100800 */
[----:B------:R4:W-:Y:S04]  /*d1a0*/  STL [R1+0x550], R67 ;  /* 0x0005504301007387 */ /* 0x0009e80000100800 */
[----:B------:R2:W2:Y:S01]  /*d1b0*/  @!P5 LDG.E.U8 R14, desc[UR18][R80.64] ;  /* 0x00000012500ed981 */ /* 0x0004a2000c1e1100 */
[----:B-1----:R-:W-:-:S02]  /*d1c0*/  @!P4 IMAD.MOV.U32 R66, RZ, RZ, R89 ;  /* 0x000000ffff42c224 */ /* 0x002fc400078e0059 */
[----:B----4-:R-:W-:Y:S01]  /*d1d0*/  @!P4 IMAD.MOV.U32 R67, RZ, RZ, R82 ;  /* 0x000000ffff43c224 */ /* 0x010fe200078e0052 */
[----:B---3--:R-:W-:-:S06]  /*d1e0*/  PRMT R13, RZ, 0x7610, R13 ;  /* 0x00007610ff0d7816 */ /* 0x008fcc000000000d */
[----:B------:R-:W3:Y:S01]  /*d1f0*/  @!P4 LDG.E.U8 R13, desc[UR18][R66.64] ;  /* 0x00000012420dc981 */ /* 0x000ee2000c1e1100 */
[----:B------:R-:W-:-:S05]  /*d200*/  @!P6 IMAD.MOV.U32 R82, RZ, RZ, R11 ;  /* 0x000000ffff52e224 */ /* 0x000fca00078e000b */
[----:B------:R-:W4:Y:S04]  /*d210*/  @!P6 LDG.E.U8 R10, desc[UR18][R82.64] ;  /* 0x00000012520ae981 */ /* 0x000f28000c1e1100 */
[----:B------:R-:W4:Y:S04]  /*d220*/  LDL.LU.64 R66, [R1+0x1790] ;  /* 0x0017900001427983 */ /* 0x000f280000300a00 */
[----:B------:R-:W4:Y:S01]  /*d230*/  LDL R89, [R1+0xabc] ;  /* 0x000abc0001597983 */ /* 0x000f220000100800 */
[----:B------:R-:W-:Y:S01]  /*d240*/  PRMT R86, RZ, 0x7610, R86 ;  /* 0x00007610ff567816 */ /* 0x000fe20000000056 */
[----:B--2---:R-:W-:-:S02]  /*d250*/  @!P0 IMAD.MOV.U32 R80, RZ, RZ, R87 ;  /* 0x000000ffff508224 */ /* 0x004fc400078e0057 */
[----:B------:R-:W-:-:S05]  /*d260*/  @!P0 IMAD.MOV.U32 R81, RZ, RZ, R88 ;  /* 0x000000ffff518224 */ /* 0x000fca00078e0058 */
[----:B------:R-:W2:Y:S04]  /*d270*/  @!P0 LDG.E.U8 R86, desc[UR18][R80.64] ;  /* 0x0000001250568981 */ /* 0x000ea8000c1e1100 */
[----:B---3--:R1:W-:Y:S04]  /*d280*/  STL [R1+0x540], R13 ;  /* 0x0005400d01007387 */ /* 0x0083e80000100800 */
[----:B-1----:R-:W3:Y:S04]  /*d290*/  LDL R13, [R1+0xac0] ;  /* 0x000ac000010d7983 */ /* 0x002ee80000100800 */
[----:B------:R-:W3:Y:S01]  /*d2a0*/  LDL.LU.64 R82, [R1+0x1788] ;  /* 0x0017880001527983 */ /* 0x000ee20000300a00 */
[----:B0-----:R-:W-:-:S05]  /*d2b0*/  VIADD R37, R34, 0xffffffed ;  /* 0xffffffed22257836 */ /* 0x001fca0000000000 */
[----:B------:R-:W-:Y:S01]  /*d2c0*/  ISETP.GE.U32.AND P3, PT, R37, 0x7fffff6e, PT ;  /* 0x7fffff6e2500780c */ /* 0x000fe20003f66070 */
[----:B------:R-:W-:-:S05]  /*d2d0*/  VIADD R37, R34, 0xffffffe5 ;  /* 0xffffffe522257836 */ /* 0x000fca0000000000 */
[----:B------:R-:W-:Y:S01]  /*d2e0*/  ISETP.GE.U32.AND P1, PT, R37, 0x7fffff66, PT ;  /* 0x7fffff662500780c */ /* 0x000fe20003f26070 */
[----:B----4-:R0:W-:Y:S01]  /*d2f0*/  STL [R1+0x534], R10 ;  /* 0x0005340a01007387 */ /* 0x0101e20000100800 */
[----:B------:R-:W-:-:S03]  /*d300*/  PRMT R12, RZ, 0x7610, R12 ;  /* 0x00007610ff0c7816 */ /* 0x000fc6000000000c */
[----:B------:R-:W4:Y:S04]  /*d310*/  LDL R11, [R1+0xb00] ;  /* 0x000b0000010b7983 */ /* 0x000f280000100800 */
[----:B0-----:R-:W4:Y:S01]  /*d320*/  LDL R10, [R1+0xafc] ;  /* 0x000afc00010a7983 */ /* 0x001f220000100800 */
[----:B------:R-:W-:-:S03]  /*d330*/  @!P3 LOP3.LUT R91, R91, R90, RZ, 0x3c, !PT ;  /* 0x0000005a5b5bb212 */ /* 0x000fc600078e3cff */
[----:B------:R0:W-:Y:S04]  /*d340*/  STL [R1+0x538], R14 ;  /* 0x0005380e01007387 */ /* 0x0001e80000100800 */
[----:B------:R-:W4:Y:S04]  /*d350*/  LDL R15, [R1+0xb40] ;  /* 0x000b4000010f7983 */ /* 0x000f280000100800 */
[----:B0-----:R-:W4:Y:S04]  /*d360*/  LDL R14, [R1+0xb3c] ;  /* 0x000b3c00010e7983 */ /* 0x001f280000100800 */
[----:B------:R-:W4:Y:S01]  /*d370*/  LDL.LU.64 R80, [R1+0x1780] ;  /* 0x0017800001507983 */ /* 0x000f220000300a00 */
[----:B------:R-:W-:-:S04]  /*d380*/  @!P3 LOP3.LUT R90, R91, R90, RZ, 0x3c, !PT ;  /* 0x0000005a5b5ab212 */ /* 0x000fc800078e3cff */
[----:B------:R-:W-:Y:S01]  /*d390*/  @!P3 LOP3.LUT R91, R91, R90, RZ, 0x3c, !PT ;  /* 0x0000005a5b5bb212 */ /* 0x000fe200078e3cff */
[----:B--2---:R0:W-:Y:S04]  /*d3a0*/  STL [R1+0x518], R86 ;  /* 0x0005185601007387 */ /* 0x0041e80000100800 */
[----:B------:R-:W2:Y:S04]  /*d3b0*/  LDL R87, [R1+0xb80] ;  /* 0x000b800001577983 */ /* 0x000ea80000100800 */
[----:B0-----:R-:W2:Y:S01]  /*d3c0*/  LDL R86, [R1+0xb7c] ;  /* 0x000b7c0001567983 */ /* 0x001ea20000100800 */
[----:B---3--:R-:W-:-:S05]  /*d3d0*/  @!P1 IMAD.MOV.U32 R88, RZ, RZ, R13 ;  /* 0x000000ffff589224 */ /* 0x008fca00078e000d */
[----:B------:R-:W3:Y:S01]  /*d3e0*/  @!P1 LDG.E.U8 R12, desc[UR18][R88.64] ;  /* 0x00000012580c9981 */ /* 0x000ee2000c1e1100 */
[----:B------:R-:W-:-:S06]  /*d3f0*/  PRMT R83, RZ, 0x7610, R83 ;  /* 0x00007610ff537816 */ /* 0x000fcc0000000053 */
[----:B------:R0:W2:Y:S04]  /*d400*/  @!P3 LDG.E.U8 R83, desc[UR18][R90.64] ;  /* 0x000000125a53b981 */ /* 0x0000a8000c1e1100 */
[----:B------:R-:W0:Y:S04]  /*d410*/  LDL R90, [R1+0xbbc] ;  /* 0x000bbc00015a7983 */ /* 0x000e280000100800 */
[----:B------:R-:W0:Y:S04]  /*d420*/  LDL R91, [R1+0xbc0] ;  /* 0x000bc000015b7983 */ /* 0x000e280000100800 */
[----:B------:R-:W2:Y:S01]  /*d430*/  LDL.LU R88, [R1+0x1778] ;  /* 0x0017780001587983 */ /* 0x000ea20000300800 */
[----:B------:R-:W-:-:S05]  /*d440*/  VIADD R37, R34, 0xffffffdd ;  /* 0xffffffdd22257836 */ /* 0x000fca0000000000 */
[----:B------:R-:W-:Y:S01]  /*d450*/  ISETP.GE.U32.AND P4, PT, R37, 0x7fffff5e, PT ;  /* 0x7fffff5e2500780c */ /* 0x000fe20003f86070 */
[----:B------:R-:W-:-:S05]  /*d460*/  VIADD R37, R34, 0xffffffd5 ;  /* 0xffffffd522257836 */ /* 0x000fca0000000000 */
[----:B------:R-:W-:-:S07]  /*d470*/  ISETP.GE.U32.AND P6, PT, R37, 0x7fffff56, PT ;  /* 0x7fffff562500780c */ /* 0x000fce0003fc6070 */
[----:B----4-:R-:W-:-:S04]  /*d480*/  @!P4 LOP3.LUT R11, R11, R10, RZ, 0x3c, !PT ;  /* 0x0000000a0b0bc212 */ /* 0x010fc800078e3cff */
[C---:B------:R-:W-:Y:S02]  /*d490*/  @!P4 LOP3.LUT R10, R11.reuse, R10, RZ, 0x3c, !PT ;  /* 0x0000000a0b0ac212 */ /* 0x040fe400078e3cff */
[----:B------:R-:W-:Y:S02]  /*d4a0*/  PRMT R81, RZ, 0x7610, R81 ;  /* 0x00007610ff517816 */ /* 0x000fe40000000051 */
[----:B------:R-:W-:Y:S02]  /*d4b0*/  @!P4 LOP3.LUT R11, R11, R10, RZ, 0x3c, !PT ;  /* 0x0000000a0b0bc212 */ /* 0x000fe400078e3cff */
[----:B------:R-:W-:-:S03]  /*d4c0*/  @!P6 LOP3.LUT R15, R15, R14, RZ, 0x3c, !PT ;  /* 0x0000000e0f0fe212 */ /* 0x000fc600078e3cff */
[----:B------:R-:W4:Y:S01]  /*d4d0*/  @!P4 LDG.E.U8 R81, desc[UR18][R10.64] ;  /* 0x000000120a51c981 */ /* 0x000f22000c1e1100 */
[----:B------:R-:W-:-:S04]  /*d4e0*/  @!P6 LOP3.LUT R14, R15, R14, RZ, 0x3c, !PT ;  /* 0x0000000e0f0ee212 */ /* 0x000fc800078e3cff */
[----:B------:R-:W-:Y:S01]  /*d4f0*/  @!P6 LOP3.LUT R15, R15, R14, RZ, 0x3c, !PT ;  /* 0x0000000e0f0fe212 */ /* 0x000fe200078e3cff */
[----:B---3--:R1:W-:Y:S04]  /*d500*/  STL [R1+0x508], R12 ;  /* 0x0005080c01007387 */ /* 0x0083e80000100800 */
[----:B------:R-:W3:Y:S04]  /*d510*/  LDL R13, [R1+0xc00] ;  /* 0x000c0000010d7983 */ /* 0x000ee80000100800 */
[----:B-1----:R-:W3:Y:S04]  /*d520*/  LDL R12, [R1+0xbfc] ;  /* 0x000bfc00010c7983 */ /* 0x002ee80000100800 */
[----:B------:R-:W3:Y:S01]  /*d530*/  LDL.LU.64 R10, [R1+0x1770] ;  /* 0x00177000010a7983 */ /* 0x000ee20000300a00 */
[----:B--2---:R-:W-:-:S06]  /*d540*/  PRMT R88, RZ, 0x7610, R88 ;  /* 0x00007610ff587816 */ /* 0x004fcc0000000058 */
[----:B------:R-:W2:Y:S01]  /*d550*/  @!P6 LDG.E.U8 R88, desc[UR18][R14.64] ;  /* 0x000000120e58e981 */ /* 0x000ea2000c1e1100 */
[----:B------:R-:W-:-:S05]  /*d560*/  VIADD R37, R34, 0xffffffcd ;  /* 0xffffffcd22257836 */ /* 0x000fca0000000000 */
[----:B------:R-:W-:Y:S01]  /*d570*/  ISETP.GE.U32.AND P5, PT, R37, 0x7fffff4e, PT ;  /* 0x7fffff4e2500780c */ /* 0x000fe20003fa6070 */
[----:B------:R-:W-:-:S05]  /*d580*/  VIADD R37, R34, 0xffffffc5 ;  /* 0xffffffc522257836 */ /* 0x000fca0000000000 */
[----:B------:R-:W-:Y:S01]  /*d590*/  ISETP.GE.U32.AND P0, PT, R37, 0x7fffff46, PT ;  /* 0x7fffff462500780c */ /* 0x000fe20003f06070 */
[----:B------:R-:W-:-:S05]  /*d5a0*/  VIADD R37, R34, 0xffffffbd ;  /* 0xffffffbd22257836 */ /* 0x000fca0000000000 */
[----:B------:R-:W-:Y:S02]  /*d5b0*/  ISETP.GE.U32.AND P3, PT, R37, 0x7fffff3e, PT ;  /* 0x7fffff3e2500780c */ /* 0x000fe40003f66070 */
[----:B------:R-:W-:-:S04]  /*d5c0*/  @!P5 LOP3.LUT R87, R87, R86, RZ, 0x3c, !PT ;  /* 0x000000565757d212 */ /* 0x000fc800078e3cff */
[----:B------:R-:W-:Y:S02]  /*d5d0*/  @!P5 LOP3.LUT R86, R87, R86, RZ, 0x3c, !PT ;  /* 0x000000565756d212 */ /* 0x000fe400078e3cff */
[----:B0-----:R-:W-:Y:S02]  /*d5e0*/  @!P0 LOP3.LUT R91, R91, R90, RZ, 0x3c, !PT ;  /* 0x0000005a5b5b8212 */ /* 0x001fe400078e3cff */
[----:B------:R-:W-:Y:S02]  /*d5f0*/  PRMT R82, RZ, 0x7610, R82 ;  /* 0x00007610ff527816 */ /* 0x000fe40000000052 */
[----:B------:R-:W-:Y:S02]  /*d600*/  @!P5 LOP3.LUT R87, R87, R86, RZ, 0x3c, !PT ;  /* 0x000000565757d212 */ /* 0x000fe400078e3cff */
[C---:B------:R-:W-:Y:S02]  /*d610*/  @!P0 LOP3.LUT R90, R91.reuse, R90, RZ, 0x3c, !PT ;  /* 0x0000005a5b5a8212 */ /* 0x040fe400078e3cff */
[----:B------:R-:W-:Y:S01]  /*d620*/  PRMT R80, RZ, 0x7610, R80 ;  /* 0x00007610ff507816 */ /* 0x000fe20000000050 */
[----:B----4-:R0:W-:Y:S01]  /*d630*/  STL [R1+0x500], R81 ;  /* 0x0005005101007387 */ /* 0x0101e20000100800 */
[----:B------:R-:W-:-:S03]  /*d640*/  @!P0 LOP3.LUT R91, R91, R90, RZ, 0x3c, !PT ;  /* 0x0000005a5b5b8212 */ /* 0x000fc600078e3cff */
[----:B------:R-:W4:Y:S04]  /*d650*/  @!P5 LDG.E.U8 R82, desc[UR18][R86.64] ;  /* 0x000000125652d981 */ /* 0x000f28000c1e1100 */
[----:B------:R-:W4:Y:S04]  /*d660*/  @!P0 LDG.E.U8 R80, desc[UR18][R90.64] ;  /* 0x000000125a508981 */ /* 0x000f28000c1e1100 */
[----:B0-----:R-:W4:Y:S04]  /*d670*/  LDL R81, [R1+0xc3c] ;  /* 0x000c3c0001517983 */ /* 0x001f280000100800 */
[----:B------:R0:W-:Y:S04]  /*d680*/  STL [R1+0x510], R83 ;  /* 0x0005105301007387 */ /* 0x0001e80000100800 */
[----:B0-----:R-:W4:Y:S04]  /*d690*/  LDL R83, [R1+0xc40] ;  /* 0x000c400001537983 */ /* 0x001f280000100800 */
[----:B------:R-:W4:Y:S01]  /*d6a0*/  LDL.LU.64 R14, [R1+0x1768] ;  /* 0x00176800010e7983 */ /* 0x000f220000300a00 */
[----:B---3--:R-:W-:-:S04]  /*d6b0*/  @!P3 LOP3.LUT R13, R13, R12, RZ, 0x3c, !PT ;  /* 0x0000000c0d0db212 */ /* 0x008fc800078e3cff */
[C---:B------:R-:W-:Y:S02]  /*d6c0*/  @!P3 LOP3.LUT R12, R13.reuse, R12, RZ, 0x3c, !PT ;  /* 0x0000000c0d0cb212 */ /* 0x040fe400078e3cff */
[----:B------:R-:W-:Y:S02]  /*d6d0*/  PRMT R11, RZ, 0x7610, R11 ;  /* 0x00007610ff0b7816 */ /* 0x000fe4000000000b */
[----:B------:R-:W-:-:S05]  /*d6e0*/  @!P3 LOP3.LUT R13, R13, R12, RZ, 0x3c, !PT ;  /* 0x0000000c0d0db212 */ /* 0x000fca00078e3cff */
[----:B------:R-:W3:Y:S04]  /*d6f0*/  @!P3 LDG.E.U8 R11, desc[UR18][R12.64] ;  /* 0x000000120c0bb981 */ /* 0x000ee8000c1e1100 */
[----:B--2---:R0:W-:Y:S04]  /*d700*/  STL [R1+0x4fc], R88 ;  /* 0x0004fc5801007387 */ /* 0x0041e80000100800 */
[----:B------:R-:W2:Y:S04]  /*d710*/  LDL R89, [R1+0xc80] ;  /* 0x000c800001597983 */ /* 0x000ea80000100800 */
[----:B------:R-:W2:Y:S04]  /*d720*/  LDL R86, [R1+0xcbc] ;  /* 0x000cbc0001567983 */ /* 0x000ea80000100800 */
[----:B0-----:R-:W2:Y:S04]  /*d730*/  LDL R88, [R1+0xc7c] ;  /* 0x000c7c0001587983 */ /* 0x001ea80000100800 */
[----:B------:R-:W2:Y:S04]  /*d740*/  LDL R87, [R1+0xcc0] ;  /* 0x000cc00001577983 */ /* 0x000ea80000100800 */
[----:B------:R-:W2:Y:S04]  /*d750*/  LDL R90, [R1+0xcfc] ;  /* 0x000cfc00015a7983 */ /* 0x000ea80000100800 */
[----:B------:R-:W2:Y:S04]  /*d760*/  LDL R91, [R1+0xd00] ;  /* 0x000d0000015b7983 */ /* 0x000ea80000100800 */
[----:B------:R-:W2:Y:S01]  /*d770*/  LDL.LU.64 R12, [R1+0x1760] ;  /* 0x00176000010c7983 */ /* 0x000ea20000300a00 */
[----:B------:R-:W-:-:S05]  /*d780*/  VIADD R37, R34, 0xffffffb5 ;  /* 0xffffffb522257836 */ /* 0x000fca0000000000 */
[----:B------:R-:W-:Y:S01]  /*d790*/  ISETP.GE.U32.AND P1, PT, R37, 0x7fffff36, PT ;  /* 0x7fffff362500780c */ /* 0x000fe20003f26070 */
[----:B------:R-:W-:Y:S01]  /*d7a0*/  VIADD R37, R34, 0xffffffad ;  /* 0xffffffad22257836 */ /* 0x000fe20000000000 */
[----:B----4-:R0:W-:Y:S04]  /*d7b0*/  STL [R1+0x4f8], R82 ;  /* 0x0004f85201007387 */ /* 0x0101e80000100800 */
[----:B------:R-:W-:Y:S01]  /*d7c0*/  ISETP.GE.U32.AND P4, PT, R37, 0x7fffff2e, PT ;  /* 0x7fffff2e2500780c */ /* 0x000fe20003f86070 */
[----:B0-----:R-:W4:Y:S01]  /*d7d0*/  LDL R82, [R1+0xd34] ;  /* 0x000d340001527983 */ /* 0x001f220000100800 */
[----:B------:R-:W-:-:S03]  /*d7e0*/  PRMT R15, RZ, 0x7610, R15 ;  /* 0x00007610ff0f7816 */ /* 0x000fc6000000000f */
[----:B---3--:R0:W-:Y:S04]  /*d7f0*/  STL [R1+0x4e0], R11 ;  /* 0x0004e00b01007387 */ /* 0x0081e80000100800 */
[----:B0-----:R-:W3:Y:S04]  /*d800*/  LDL R11, [R1+0xd38] ;  /* 0x000d3800010b7983 */ /* 0x001ee80000100800 */
[----:B------:R0:W-:Y:S02]  /*d810*/  STL [R1+0x4f4], R80 ;  /* 0x0004f45001007387 */ /* 0x0001e40000100800 */
[----:B0-----:R-:W-:Y:S01]  /*d820*/  @!P1 IMAD.MOV.U32 R80, RZ, RZ, R83 ;  /* 0x000000ffff509224 */ /* 0x001fe200078e0053 */
[----:B--2---:R-:W-:-:S04]  /*d830*/  @!P4 LOP3.LUT R89, R89, R88, RZ, 0x3c, !PT ;  /* 0x000000585959c212 */ /* 0x004fc800078e3cff */
[----:B------:R-:W2:Y:S01]  /*d840*/  @!P1 LDG.E.U8 R15, desc[UR18][R80.64] ;  /* 0x00000012500f9981 */ /* 0x000ea2000c1e1100 */
[----:B------:R-:W-:-:S03]  /*d850*/  @!P4 LOP3.LUT R88, R89, R88, RZ, 0x3c, !PT ;  /* 0x000000585958c212 */ /* 0x000fc600078e3cff */
[----:B------:R-:W3:Y:S01]  /*d860*/  LDL.LU.64 R80, [R1+0x1758] ;  /* 0x0017580001507983 */ /* 0x000ee20000300a00 */
[----:B------:R-:W-:Y:S02]  /*d870*/  PRMT R13, RZ, 0x7610, R13 ;  /* 0x00007610ff0d7816 */ /* 0x000fe4000000000d */
[----:B------:R-:W-:Y:S01]  /*d880*/  @!P4 LOP3.LUT R89, R89, R88, RZ, 0x3c, !PT ;  /* 0x000000585959c212 */ /* 0x000fe200078e3cff */
[C---:B------:R-:W-:Y:S01]  /*d890*/  VIADD R37, R34.reuse, 0xffffffa5 ;  /* 0xffffffa522257836 */ /* 0x040fe20000000000 */
[----:B------:R-:W4:Y:S04]  /*d8a0*/  LDL R83, [R1+0xd6c] ;  /* 0x000d6c0001537983 */ /* 0x000f280000100800 */
[----:B------:R-:W4:Y:S01]  /*d8b0*/  @!P4 LDG.E.U8 R13, desc[UR18][R88.64] ;  /* 0x00000012580dc981 */ /* 0x000f22000c1e1100 */
[----:B------:R-:W-:Y:S01]  /*d8c0*/  ISETP.GE.U32.AND P6, PT, R37, 0x7fffff26, PT ;  /* 0x7fffff262500780c */ /* 0x000fe20003fc6070 */
[----:B------:R-:W-:-:S05]  /*d8d0*/  VIADD R37, R34, 0xffffff9d ;  /* 0xffffff9d22257836 */ /* 0x000fca0000000000 */
[----:B------:R-:W-:-:S07]  /*d8e0*/  ISETP.GE.U32.AND P5, PT, R37, 0x7fffff1e, PT ;  /* 0x7fffff1e2500780c */ /* 0x000fce0003fa6070 */
[----:B------:R-:W-:-:S06]  /*d8f0*/  @!P6 LOP3.LUT R87, R87, R86, RZ, 0x3c, !PT ;  /* 0x000000565757e212 */ /* 0x000fcc00078e3cff */
[----:B------:R-:W-:Y:S02]  /*d900*/  @!P5 LOP3.LUT R91, R91, R90, RZ, 0x3c, !PT ;  /* 0x0000005a5b5bd212 */ /* 0x000fe400078e3cff */
[----:B------:R-:W-:Y:S02]  /*d910*/  @!P6 LOP3.LUT R86, R87, R86, RZ, 0x3c, !PT ;  /* 0x000000565756e212 */ /* 0x000fe400078e3cff */
[----:B------:R-:W-:Y:S02]  /*d920*/  @!P5 LOP3.LUT R90, R91, R90, RZ, 0x3c, !PT ;  /* 0x0000005a5b5ad212 */ /* 0x000fe400078e3cff */
[----:B------:R-:W-:Y:S02]  /*d930*/  @!P6 LOP3.LUT R87, R87, R86, RZ, 0x3c, !PT ;  /* 0x000000565757e212 */ /* 0x000fe400078e3cff */
[----:B------:R-:W-:Y:S01]  /*d940*/  @!P5 LOP3.LUT R91, R91, R90, RZ, 0x3c, !PT ;  /* 0x0000005a5b5bd212 */ /* 0x000fe200078e3cff */
[----:B--2---:R0:W-:Y:S01]  /*d950*/  STL [R1+0x4dc], R15 ;  /* 0x0004dc0f01007387 */ /* 0x0041e20000100800 */
[----:B---3--:R-:W-:-:S03]  /*d960*/  PRMT R80, RZ, 0x7610, R80 ;  /* 0x00007610ff507816 */ /* 0x008fc60000000050 */
[----:B0-----:R-:W2:Y:S01]  /*d970*/  LDL R15, [R1+0xd70] ;  /* 0x000d7000010f7983 */ /* 0x001ea20000100800 */
[----:B------:R-:W-:-:S03]  /*d980*/  PRMT R81, RZ, 0x7610, R81 ;  /* 0x00007610ff517816 */ /* 0x000fc60000000051 */
[----:B------:R-:W3:Y:S04]  /*d990*/  LDL.LU R88, [R1+0x1750] ;  /* 0x0017500001587983 */ /* 0x000ee80000300800 */
[----:B------:R-:W2:Y:S04]  /*d9a0*/  @!P5 LDG.E.U8 R80, desc[UR18][R90.64] ;  /* 0x000000125a50d981 */ /* 0x000ea8000c1e1100 */
[----:B------:R-:W3:Y:S04]  /*d9b0*/  @!P6 LDG.E.U8 R81, desc[UR18][R86.64] ;  /* 0x000000125651e981 */ /* 0x000ee8000c1e1100 */
[----:B------:R-:W3:Y:S04]  /*d9c0*/  LDL R89, [R1+0xda4] ;  /* 0x000da40001597983 */ /* 0x000ee80000100800 */
[----:B----4-:R0:W-:Y:S01]  /*d9d0*/  STL [R1+0x4d8], R13 ;  /* 0x0004d80d01007387 */ /* 0x0101e20000100800 */
[----:B------:R-:W-:-:S03]  /*d9e0*/  VIADD R37, R34, 0xffffff95 ;  /* 0xffffff9522257836 */ /* 0x000fc60000000000 */
[----:B------:R-:W4:Y:S01]  /*d9f0*/  LDL R86, [R1+0x1e4] ;  /* 0x0001e40001567983 */ /* 0x000f220000100800 */
[----:B------:R-:W-:-:S03]  /*da00*/  PRMT R14, RZ, 0x7610, R14 ;  /* 0x00007610ff0e7816 */ /* 0x000fc6000000000e */
[----:B------:R-:W4:Y:S04]  /*da10*/  LDL R87, [R1+0x1e8] ;  /* 0x0001e80001577983 */ /* 0x000f280000100800 */
[----:B0-----:R-:W4:Y:S01]  /*da20*/  LDL R13, [R1+0xda8] ;  /* 0x000da800010d7983 */ /* 0x001f220000100800 */
[----:B------:R-:W-:Y:S01]  /*da30*/  ISETP.GE.U32.AND P0, PT, R37, 0x7fffff16, PT ;  /* 0x7fffff162500780c */ /* 0x000fe20003f06070 */
[C---:B------:R-:W-:Y:S02]  /*da40*/  VIADD R37, R34.reuse, 0xffffff8d ;  /* 0xffffff8d22257836 */ /* 0x040fe40000000000 */
[----:B------:R-:W4:Y:S03]  /*da50*/  LDL R90, [R1+0x224] ;  /* 0x00022400015a7983 */ /* 0x000f260000100800 */
[----:B------:R-:W-:Y:S01]  /*da60*/  ISETP.GE.U32.AND P3, PT, R37, 0x7fffff0e, PT ;  /* 0x7fffff0e2500780c */ /* 0x000fe20003f66070 */
[----:B------:R-:W-:Y:S01]  /*da70*/  VIADD R37, R34, 0xffffff85 ;  /* 0xffffff8522257836 */ /* 0x000fe20000000000 */
[----:B------:R-:W4:Y:S04]  /*da80*/  LDL R91, [R1+0x228] ;  /* 0x00022800015b7983 */ /* 0x000f280000100800 */
[----:B------:R-:W-:-:S02]  /*da90*/  ISETP.GE.U32.AND P1, PT, R37, 0x7fffff06, PT ;  /* 0x7fffff062500780c */ /* 0x000fc40003f26070 */
[----:B------:R-:W-:Y:S02]  /*daa0*/  PRMT R10, RZ, 0x7610, R10 ;  /* 0x00007610ff0a7816 */ /* 0x000fe4000000000a */
[----:B------:R-:W-:Y:S01]  /*dab0*/  PRMT R12, RZ, 0x7610, R12 ;  /* 0x00007610ff0c7816 */ /* 0x000fe2000000000c */
[----:B--2---:R0:W-:Y:S04]  /*dac0*/  STL [R1+0x4d4], R80 ;  /* 0x0004d45001007387 */ /* 0x0041e80000100800 */
[----:B---3--:R1:W-:Y:S01]  /*dad0*/  STL [R1+0x4d0], R81 ;  /* 0x0004d05101007387 */ /* 0x0083e20000100800 */
[----:B0-----:R-:W-:Y:S02]  /*dae0*/  @!P0 IMAD.MOV.U32 R80, RZ, RZ, R11 ;  /* 0x000000ffff508224 */ /* 0x001fe400078e000b */
[----:B-1----:R-:W-:-:S02]  /*daf0*/  @!P0 IMAD.MOV.U32 R81, RZ, RZ, R82 ;  /* 0x000000ffff518224 */ /* 0x002fc400078e0052 */
[----:B------:R-:W-:-:S03]  /*db00*/  @!P3 IMAD.MOV.U32 R82, RZ, RZ, R15 ;  /* 0x000000ffff52b224 */ /* 0x000fc600078e000f */
[----:B------:R-:W2:Y:S04]  /*db10*/  @!P0 LDG.E.U8 R10, desc[UR18][R80.64] ;  /* 0x00000012500a8981 */ /* 0x000ea8000c1e1100 */
[----:B------:R4:W3:Y:S01]  /*db20*/  @!P3 LDG.E.U8 R14, desc[UR18][R82.64] ;  /* 0x00000012520eb981 */ /* 0x0008e2000c1e1100 */
[----:B------:R-:W-:Y:S01]  /*db30*/  VIADD R37, R34, 0xfffffffc ;  /* 0xfffffffc22257836 */ /* 0x000fe20000000000 */
[----:B------:R-:W-:Y:S02]  /*db40*/  PRMT R88, RZ, 0x7610, R88 ;  /* 0x00007610ff587816 */ /* 0x000fe40000000058 */
[----:B------:R-:W3:Y:S01]  /*db50*/  LDL.LU.64 R80, [R1+0x1748] ;  /* 0x0017480001507983 */ /* 0x000ee20000300a00 */
[----:B----4-:R-:W-:Y:S02]  /*db60*/  @!P1 IMAD.MOV.U32 R82, RZ, RZ, R13 ;  /* 0x000000ffff529224 */ /* 0x010fe400078e000d */
[----:B------:R-:W-:-:S05]  /*db70*/  @!P1 IMAD.MOV.U32 R83, RZ, RZ, R89 ;  /* 0x000000ffff539224 */ /* 0x000fca00078e0059 */
[----:B------:R-:W4:Y:S01]  /*db80*/  @!P1 LDG.E.U8 R12, desc[UR18][R82.64] ;  /* 0x00000012520c9981 */ /* 0x000f22000c1e1100 */
[----:B------:R-:W-:-:S13]  /*db90*/  ISETP.GE.U32.AND P4, PT, R37, 0x7fffff7d, PT ;  /* 0x7fffff7d2500780c */ /* 0x000fda0003f86070 */
[----:B------:R-:W-:-:S04]  /*dba0*/  @!P4 LOP3.LUT R87, R87, R86, RZ, 0x3c, !PT ;  /* 0x000000565757c212 */ /* 0x000fc800078e3cff */
[----:B------:R-:W-:-:S04]  /*dbb0*/  @!P4 LOP3.LUT R86, R87, R86, RZ, 0x3c, !PT ;  /* 0x000000565756c212 */ /* 0x000fc800078e3cff */
[----:B------:R-:W-:-:S05]  /*dbc0*/  @!P4 LOP3.LUT R87, R87, R86, RZ, 0x3c, !PT ;  /* 0x000000565757c212 */ /* 0x000fca00078e3cff */
[----:B------:R-:W4:Y:S04]  /*dbd0*/  @!P4 LDG.E.U8 R88, desc[UR18][R86.64] ;  /* 0x000000125658c981 */ /* 0x000f28000c1e1100 */
[----:B--2---:R0:W-:Y:S04]  /*dbe0*/  STL [R1+0x4cc], R10 ;  /* 0x0004cc0a01007387 */ /* 0x0041e80000100800 */
[----:B------:R-:W2:Y:S04]  /*dbf0*/  LDL R11, [R1+0xa88] ;  /* 0x000a8800010b7983 */ /* 0x000ea80000100800 */
[----:B0-----:R-:W2:Y:S04]  /*dc00*/  LDL R10, [R1+0xa84] ;  /* 0x000a8400010a7983 */ /* 0x001ea80000100800 */
[----:B---3--:R0:W-:Y:S04]  /*dc10*/  STL [R1+0x4c8], R14 ;  /* 0x0004c80e01007387 */ /* 0x0081e80000100800 */
[----:B------:R-:W3:Y:S04]  /*dc20*/  LDL R15, [R1+0xac8] ;  /* 0x000ac800010f7983 */ /* 0x000ee80000100800 */
[----:B0-----:R-:W3:Y:S04]  /*dc30*/  LDL R14, [R1+0xac4] ;  /* 0x000ac400010e7983 */ /* 0x001ee80000100800 */
[----:B------:R-:W3:Y:S04]  /*dc40*/  LDL.LU.64 R82, [R1+0x1740] ;  /* 0x0017400001527983 */ /* 0x000ee80000300a00 */
[----:B----4-:R0:W-:Y:S04]  /*dc50*/  STL [R1+0x4c0], R12 ;  /* 0x0004c00c01007387 */ /* 0x0101e80000100800 */
[----:B------:R-:W4:Y:S04]  /*dc60*/  LDL R13, [R1+0xb08] ;  /* 0x000b0800010d7983 */ /* 0x000f280000100800 */
[----:B0-----:R-:W4:Y:S04]  /*dc70*/  LDL R12, [R1+0xb04] ;  /* 0x000b0400010c7983 */ /* 0x001f280000100800 */
[----:B------:R-:W3:Y:S01]  /*dc80*/  LDL.LU.64 R86, [R1+0x1738] ;  /* 0x0017380001567983 */ /* 0x000ee20000300a00 */
[----:B------:R-:W-:-:S05]  /*dc90*/  VIADD R37, R34, 0xfffffff4 ;  /* 0xfffffff422257836 */ /* 0x000fca0000000000 */
[----:B------:R-:W-:Y:S01]  /*dca0*/  ISETP.GE.U32.AND P6, PT, R37, 0x7fffff75, PT ;  /* 0x7fffff752500780c */ /* 0x000fe20003fc6070 */
[----:B------:R-:W-:-:S05]  /*dcb0*/  VIADD R37, R34, 0xffffffec ;  /* 0xffffffec22257836 */ /* 0x000fca0000000000 */
[----:B------:R-:W-:-:S07]  /*dcc0*/  ISETP.GE.U32.AND P5, PT, R37, 0x7fffff6d, PT ;  /* 0x7fffff6d2500780c */ /* 0x000fce0003fa6070 */
[----:B------:R-:W-:-:S04]  /*dcd0*/  @!P6 LOP3.LUT R91, R91, R90, RZ, 0x3c, !PT ;  /* 0x0000005a5b5be212 */ /* 0x000fc800078e3cff */
[----:B------:R-:W-:-:S04]  /*dce0*/  @!P6 LOP3.LUT R90, R91, R90, RZ, 0x3c, !PT ;  /* 0x0000005a5b5ae212 */ /* 0x000fc800078e3cff */
[----:B------:R-:W-:Y:S01]  /*dcf0*/  @!P6 LOP3.LUT R91, R91, R90, RZ, 0x3c, !PT ;  /* 0x0000005a5b5be212 */ /* 0x000fe200078e3cff */
[----:B------:R0:W-:Y:S04]  /*dd00*/  STL [R1+0x4c4], R88 ;  /* 0x0004c45801007387 */ /* 0x0001e80000100800 */
[----:B------:R-:W4:Y:S04]  /*dd10*/  LDL R89, [R1+0xb48] ;  /* 0x000b480001597983 */ /* 0x000f280000100800 */
[----:B0-----:R-:W4:Y:S01]  /*dd20*/  LDL R88, [R1+0xb44] ;  /* 0x000b440001587983 */ /* 0x001f220000100800 */
[----:B--2---:R-:W-:-:S04]  /*dd30*/  @!P5 LOP3.LUT R11, R11, R10, RZ, 0x3c, !PT ;  /* 0x0000000a0b0bd212 */ /* 0x004fc800078e3cff */
[----:B------:R-:W-:-:S04]  /*dd40*/  @!P5 LOP3.LUT R10, R11, R10, RZ, 0x3c, !PT ;  /* 0x0000000a0b0ad212 */ /* 0x000fc800078e3cff */
[----:B------:R-:W-:Y:S02]  /*dd50*/  @!P5 LOP3.LUT R11, R11, R10, RZ, 0x3c, !PT ;  /* 0x0000000a0b0bd212 */ /* 0x000fe400078e3cff */
[----:B---3--:R-:W-:Y:S02]  /*dd60*/  PRMT R87, RZ, 0x7610, R87 ;  /* 0x00007610ff577816 */ /* 0x008fe40000000057 */
[----:B------:R-:W-:-:S04]  /*dd70*/  PRMT R86, RZ, 0x7610, R86 ;  /* 0x00007610ff567816 */ /* 0x000fc80000000056 */
[----:B------:R-:W2:Y:S04]  /*dd80*/  @!P6 LDG.E.U8 R87, desc[UR18][R90.64] ;  /* 0x000000125a57e981 */ /* 0x000ea8000c1e1100 */
[----:B------:R0:W3:Y:S04]  /*dd90*/  @!P5 LDG.E.U8 R86, desc[UR18][R10.64] ;  /* 0x000000120a56d981 */ /* 0x0000e8000c1e1100 */
[----:B------:R-:W2:Y:S04]  /*dda0*/  LDL R90, [R1+0xb84] ;  /* 0x000b8400015a7983 */ /* 0x000ea80000100800 */
[----:B------:R-:W2:Y:S04]  /*ddb0*/  LDL R91, [R1+0xb88] ;  /* 0x000b8800015b7983 */ /* 0x000ea80000100800 */
[----:B------:R-:W0:Y:S01]  /*ddc0*/  LDL.LU.64 R10, [R1+0x1730] ;  /* 0x00173000010a7983 */ /* 0x000e220000300a00 */
[----:B------:R-:W-:-:S05]  /*ddd0*/  VIADD R37, R34, 0xffffffe4 ;  /* 0xffffffe422257836 */ /* 0x000fca0000000000 */
[----:B------:R-:W-:Y:S01]  /*dde0*/  ISETP.GE.U32.AND P0, PT, R37, 0x7fffff65, PT ;  /* 0x7fffff652500780c */ /* 0x000fe20003f06070 */
[----:B------:R-:W-:-:S05]  /*ddf0*/  VIADD R37, R34, 0xffffffdc ;  /* 0xffffffdc22257836 */ /* 0x000fca0000000000 */
[----:B------:R-:W-:-:S07]  /*de00*/  ISETP.GE.U32.AND P3, PT, R37, 0x7fffff5d, PT ;  /* 0x7fffff5d2500780c */ /* 0x000fce0003f66070 */
[----:B------:R-:W-:-:S06]  /*de10*/  @!P0 LOP3.LUT R15, R15, R14, RZ, 0x3c, !PT ;  /* 0x0000000e0f0f8212 */ /* 0x000fcc00078e3cff */
[----:B----4-:R-:W-:Y:S02]  /*de20*/  @!P3 LOP3.LUT R13, R13, R12, RZ, 0x3c, !PT ;  /* 0x0000000c0d0db212 */ /* 0x010fe400078e3cff */
[----:B------:R-:W-:Y:S02]  /*de30*/  @!P0 LOP3.LUT R14, R15, R14, RZ, 0x3c, !PT ;  /* 0x0000000e0f0e8212 */ /* 0x000fe400078e3cff */
[----:B------:R-:W-:Y:S02]  /*de40*/  @!P3 LOP3.LUT R12, R13, R12, RZ, 0x3c, !PT ;  /* 0x0000000c0d0cb212 */ /* 0x000fe400078e3cff */
[----:B------:R-:W-:Y:S02]  /*de50*/  @!P0 LOP3.LUT R15, R15, R14, RZ, 0x3c, !PT ;  /* 0x0000000e0f0f8212 */ /* 0x000fe400078e3cff */
[----:B------:R-:W-:Y:S02]  /*de60*/  @!P3 LOP3.LUT R13, R13, R12, RZ, 0x3c, !PT ;  /* 0x0000000c0d0db212 */ /* 0x000fe400078e3cff */
[----:B0-----:R-:W-:-:S02]  /*de70*/  PRMT R10, RZ, 0x7610, R10 ;  /* 0x00007610ff0a7816 */ /* 0x001fc4000000000a */
[----:B------:R-:W-:-:S04]  /*de80*/  PRMT R11, RZ, 0x7610, R11 ;  /* 0x00007610ff0b7816 */ /* 0x000fc8000000000b */
[----:B------:R-:W4:Y:S04]  /*de90*/  @!P3 LDG.E.U8 R10, desc[UR18][R12.64] ;  /* 0x000000120c0ab981 */ /* 0x000f28000c1e1100 */
[----:B------:R-:W4:Y:S04]  /*dea0*/  @!P0 LDG.E.U8 R11, desc[UR18][R14.64] ;  /* 0x000000120e0b8981 */ /* 0x000f28000c1e1100 */
[----:B---3--:R0:W-:Y:S04]  /*deb0*/  STL [R1+0x4b8], R86 ;  /* 0x0004b85601007387 */ /* 0x0081e80000100800 */
[----:B0-----:R-:W3:Y:S04]  /*dec0*/  LDL R86, [R1+0xbc4] ;  /* 0x000bc40001567983 */ /* 0x001ee80000100800 */
[----:B--2---:R0:W-:Y:S04]  /*ded0*/  STL [R1+0x4bc], R87 ;  /* 0x0004bc5701007387 */ /* 0x0041e80000100800 */
[----:B------:R-:W2:Y:S04]  /*dee0*/  LDL R14, [R1+0xc04] ;  /* 0x000c0400010e7983 */ /* 0x000ea80000100800 */
[----:B------:R-:W2:Y:S04]  /*def0*/  LDL R15, [R1+0xc08] ;  /* 0x000c0800010f7983 */ /* 0x000ea80000100800 */
[----:B0-----:R-:W3:Y:S04]  /*df00*/  LDL R87, [R1+0xbc8] ;  /* 0x000bc80001577983 */ /* 0x001ee80000100800 */
[----:B------:R-:W2:Y:S01]  /*df10*/  LDL.LU.64 R12, [R1+0x1728] ;  /* 0x00172800010c7983 */ /* 0x000ea20000300a00 */
[----:B------:R-:W-:-:S03]  /*df20*/  VIADD R37, R34, 0xffffffd4 ;  /* 0xffffffd422257836 */ /* 0x000fc60000000000 */
[----:B----4-:R0:W-:Y:S04]  /*df30*/  STL [R1+0x4a0], R10 ;  /* 0x0004a00a01007387 */ /* 0x0101e80000100800 */
[----:B0-----:R-:W4:Y:S04]  /*df40*/  LDL R10, [R1+0xc44] ;  /* 0x000c4400010a7983 */ /* 0x001f280000100800 */
[----:B------:R0:W-:Y:S04]  /*df50*/  STL [R1+0x4b4], R11 ;  /* 0x0004b40b01007387 */ /* 0x0001e80000100800 */
[----:B0-----:R-:W4:Y:S01]  /*df60*/  LDL R11, [R1+0xc48] ;  /* 0x000c4800010b7983 */ /* 0x001f220000100800 */
[----:B------:R-:W-:Y:S01]  /*df70*/  ISETP.GE.U32.AND P1, PT, R37, 0x7fffff55, PT ;  /* 0x7fffff552500780c */ /* 0x000fe20003f26070 */
[----:B------:R-:W-:-:S05]  /*df80*/  VIADD R37, R34, 0xffffffcc ;  /* 0xffffffcc22257836 */ /* 0x000fca0000000000 */
[----:B------:R-:W-:Y:S01]  /*df90*/  ISETP.GE.U32.AND P4, PT, R37, 0x7fffff4d, PT ;  /* 0x7fffff4d2500780c */ /* 0x000fe20003f86070 */
[----:B------:R-:W-:-:S05]  /*dfa0*/  VIADD R37, R34, 0xffffffc4 ;  /* 0xffffffc422257836 */ /* 0x000fca0000000000 */
[----:B------:R-:W-:Y:S01]  /*dfb0*/  ISETP.GE.U32.AND P6, PT, R37, 0x7fffff45, PT ;  /* 0x7fffff452500780c */ /* 0x000fe20003fc6070 */
[----:B------:R-:W-:-:S05]  /*dfc0*/  VIADD R37, R34, 0xffffffbc ;  /* 0xffffffbc22257836 */ /* 0x000fca0000000000 */
[----:B------:R-:W-:Y:S01]  /*dfd0*/  ISETP.GE.U32.AND P5, PT, R37, 0x7fffff3d, PT ;  /* 0x7fffff3d2500780c */ /* 0x000fe20003fa6070 */
[----:B------:R-:W-:Y:S01]  /*dfe0*/  VIADD R37, R34, 0xffffffb4 ;  /* 0xffffffb422257836 */ /* 0x000fe20000000000 */
[----:B------:R-:W-:Y:S02]  /*dff0*/  @!P4 LOP3.LUT R91, R91, R90, RZ, 0x3c, !PT ;  /* 0x0000005a5b5bc212 */ /* 0x000fe400078e3cff */
[----:B------:R-:W-:Y:S02]  /*e000*/  @!P1 LOP3.LUT R89, R89, R88, RZ, 0x3c, !PT ;  /* 0x0000005859599212 */ /* 0x000fe400078e3cff */
[----:B------:R-:W-:Y:S02]  /*e010*/  ISETP.GE.U32.AND P0, PT, R37, 0x7fffff35, PT ;  /* 0x7fffff352500780c */ /* 0x000fe40003f06070 */
[----:B------:R-:W-:Y:S02]  /*e020*/  @!P4 LOP3.LUT R90, R91, R90, RZ, 0x3c, !PT ;  /* 0x0000005a5b5ac212 */ /* 0x000fe400078e3cff */
[----:B---3--:R-:W-:-:S02]  /*e030*/  @!P6 LOP3.LUT R87, R87, R86, RZ, 0x3c, !PT ;  /* 0x000000565757e212 */ /* 0x008fc400078e3cff */
[----:B------:R-:W-:Y:S02]  /*e040*/  @!P1 LOP3.LUT R88, R89, R88, RZ, 0x3c, !PT ;  /* 0x0000005859589212 */ /* 0x000fe400078e3cff */
[----:B------:R-:W-:Y:S02]  /*e050*/  PRMT R81, RZ, 0x7610, R81 ;  /* 0x00007610ff517816 */ /* 0x000fe40000000051 */
[----:B------:R-:W-:Y:S02]  /*e060*/  @!P4 LOP3.LUT R91, R91, R90, RZ, 0x3c, !PT ;  /* 0x0000005a5b5bc212 */ /* 0x000fe400078e3cff */
[----:B--2---:R-:W-:Y:S02]  /*e070*/  @!P5 LOP3.LUT R15, R15, R14, RZ, 0x3c, !PT ;  /* 0x0000000e0f0fd212 */ /* 0x004fe400078e3cff */
[----:B------:R-:W-:Y:S01]  /*e080*/  PRMT R83, RZ, 0x7610, R83 ;  /* 0x00007610ff537816 */ /* 0x000fe20000000053 */
[----:B------:R0:W2:Y:S01]  /*e090*/  @!P4 LDG.E.U8 R81, desc[UR18][R90.64] ;  /* 0x000000125a51c981 */ /* 0x0000a2000c1e1100 */
[----:B------:R-:W-:-:S02]  /*e0a0*/  @!P6 LOP3.LUT R86, R87, R86, RZ, 0x3c, !PT ;  /* 0x000000565756e212 */ /* 0x000fc400078e3cff */
[----:B------:R-:W-:Y:S02]  /*e0b0*/  @!P1 LOP3.LUT R89, R89, R88, RZ, 0x3c, !PT ;  /* 0x0000005859599212 */ /* 0x000fe400078e3cff */
[----:B------:R-:W-:Y:S02]  /*e0c0*/  PRMT R79, RZ, 0x7610, R79 ;  /* 0x00007610ff4f7816 */ /* 0x000fe4000000004f */
[----:B------:R-:W-:Y:S01]  /*e0d0*/  @!P5 LOP3.LUT R14, R15, R14, RZ, 0x3c, !PT ;  /* 0x0000000e0f0ed212 */ /* 0x000fe200078e3cff */
[----:B------:R1:W3:Y:S01]  /*e0e0*/  @!P1 LDG.E.U8 R83, desc[UR18][R88.64] ;  /* 0x0000001258539981 */ /* 0x0002e2000c1e1100 */
[----:B------:R-:W-:Y:S02]  /*e0f0*/  @!P6 LOP3.LUT R87, R87, R86, RZ, 0x3c, !PT ;  /* 0x000000565757e212 */ /* 0x000fe400078e3cff */
[----:B------:R-:W-:Y:S01]  /*e100*/  PRMT R78, RZ, 0x7610, R78 ;  /* 0x00007610ff4e7816 */ /* 0x000fe2000000004e */
[----:B------:R-:W0:Y:S01]  /*e110*/  LDL R90, [R1+0xcc4] ;  /* 0x000cc400015a7983 */ /* 0x000e220000100800 */
[----:B------:R-:W-:-:S03]  /*e120*/  @!P5 LOP3.LUT R15, R15, R14, RZ, 0x3c, !PT ;  /* 0x0000000e0f0fd212 */ /* 0x000fc600078e3cff */
[----:B------:R-:W0:Y:S04]  /*e130*/  LDL R91, [R1+0xcc8] ;  /* 0x000cc800015b7983 */ /* 0x000e280000100800 */
[----:B------:R-:W1:Y:S04]  /*e140*/  LDL R88, [R1+0xc84] ;  /* 0x000c840001587983 */ /* 0x000e680000100800 */
[----:B------:R-:W1:Y:S01]  /*e150*/  LDL R89, [R1+0xc88] ;  /* 0x000c880001597983 */ /* 0x000e620000100800 */
[----:B------:R-:W-:-:S03]  /*e160*/  PRMT R80, RZ, 0x7610, R80 ;  /* 0x00007610ff507816 */ /* 0x000fc60000000050 */
[----:B------:R0:W2:Y:S04]  /*e170*/  @!P6 LDG.E.U8 R79, desc[UR18][R86.64] ;  /* 0x00000012564fe981 */ /* 0x0000a8000c1e1100 */
[----:B------:R-:W2:Y:S04]  /*e180*/  @!P5 LDG.E.U8 R78, desc[UR18][R14.64] ;  /* 0x000000120e4ed981 */ /* 0x000ea8000c1e1100 */
[----:B------:R-:W3:Y:S04]  /*e190*/  LDL R86, [R1+0xd04] ;  /* 0x000d040001567983 */ /* 0x000ee80000100800 */
[----:B------:R-:W3:Y:S01]  /*e1a0*/  LDL R87, [R1+0xd08] ;  /* 0x000d080001577983 */ /* 0x000ee20000100800 */
[----:B------:R-:W-:Y:S01]  /*e1b0*/  VIADD R37, R34, 0xffffffac ;  /* 0xffffffac22257836 */ /* 0x000fe20000000000 */
[----:B------:R-:W-:-:S02]  /*e1c0*/  PRMT R74, RZ, 0x7610, R74 ;  /* 0x00007610ff4a7816 */ /* 0x000fc4000000004a */
[----:B------:R-:W3:Y:S01]  /*e1d0*/  LDL.LU.64 R14, [R1+0x1720] ;  /* 0x00172000010e7983 */ /* 0x000ee20000300a00 */
[----:B----4-:R-:W-:-:S04]  /*e1e0*/  @!P0 LOP3.LUT R11, R11, R10, RZ, 0x3c, !PT ;  /* 0x0000000a0b0b8212 */ /* 0x010fc800078e3cff */
[----:B------:R-:W-:-:S04]  /*e1f0*/  @!P0 LOP3.LUT R10, R11, R10, RZ, 0x3c, !PT ;  /* 0x0000000a0b0a8212 */ /* 0x000fc800078e3cff */
[----:B------:R-:W-:-:S05]  /*e200*/  @!P0 LOP3.LUT R11, R11, R10, RZ, 0x3c, !PT ;  /* 0x0000000a0b0b8212 */ /* 0x000fca00078e3cff */
[----:B------:R-:W4:Y:S01]  /*e210*/  @!P0 LDG.E.U8 R80, desc[UR18][R10.64] ;  /* 0x000000120a508981 */ /* 0x000f22000c1e1100 */
[----:B------:R-:W-:Y:S01]  /*e220*/  ISETP.GE.U32.AND P3, PT, R37, 0x7fffff2d, PT ;  /* 0x7fffff2d2500780c */ /* 0x000fe20003f66070 */
[----:B------:R-:W-:-:S05]  /*e230*/  VIADD R37, R34, 0xffffffa4 ;  /* 0xffffffa422257836 */ /* 0x000fca0000000000 */
[----:B------:R-:W-:Y:S01]  /*e240*/  ISETP.GE.U32.AND P1, PT, R37, 0x7fffff25, PT ;  /* 0x7fffff252500780c */ /* 0x000fe20003f26070 */
[----:B------:R-:W-:-:S05]  /*e250*/  VIADD R37, R34, 0xffffff9c ;  /* 0xffffff9c22257836 */ /* 0x000fca0000000000 */
[----:B------:R-:W-:Y:S02]  /*e260*/  ISETP.GE.U32.AND P4, PT, R37, 0x7fffff1d, PT ;  /* 0x7fffff1d2500780c */ /* 0x000fe40003f86070 */
[----:B------:R-:W-:Y:S02]  /*e270*/  PRMT R75, RZ, 0x7610, R75 ;  /* 0x00007610ff4b7816 */ /* 0x000fe4000000004b */
[----:B------:R-:W-:-:S03]  /*e280*/  PRMT R82, RZ, 0x7610, R82 ;  /* 0x00007610ff527816 */ /* 0x000fc60000000052 */
[----:B0-----:R-:W-:-:S04]  /*e290*/  @!P1 LOP3.LUT R91, R91, R90, RZ, 0x3c, !PT ;  /* 0x0000005a5b5b9212 */ /* 0x001fc800078e3cff */
[----:B------:R-:W-:Y:S02]  /*e2a0*/  @!P1 LOP3.LUT R90, R91, R90, RZ, 0x3c, !PT ;  /* 0x0000005a5b5a9212 */ /* 0x000fe400078e3cff */
[----:B-1----:R-:W-:Y:S02]  /*e2b0*/  @!P3 LOP3.LUT R89, R89, R88, RZ, 0x3c, !PT ;  /* 0x000000585959b212 */ /* 0x002fe400078e3cff */
[----:B------:R-:W-:Y:S02]  /*e2c0*/  @!P1 LOP3.LUT R91, R91, R90, RZ, 0x3c, !PT ;  /* 0x0000005a5b5b9212 */ /* 0x000fe400078e3cff */
[----:B------:R-:W-:-:S03]  /*e2d0*/  @!P3 LOP3.LUT R88, R89, R88, RZ, 0x3c, !PT ;  /* 0x000000585958b212 */ /* 0x000fc600078e3cff */
[----:B------:R-:W4:Y:S01]  /*e2e0*/  @!P1 LDG.E.U8 R74, desc[UR18][R90.64] ;  /* 0x000000125a4a9981 */ /* 0x000f22000c1e1100 */
[----:B------:R-:W-:-:S03]  /*e2f0*/  @!P3 LOP3.LUT R89, R89, R88, RZ, 0x3c, !PT ;  /* 0x000000585959b212 */ /* 0x000fc600078e3cff */
[----:B--2---:R0:W-:Y:S04]  /*e300*/  STL [R1+0x490], R78 ;  /* 0x0004904e01007387 */ /* 0x0041e80000100800 */
[----:B------:R-:W2:Y:S01]  /*e310*/  @!P3 LDG.E.U8 R75, desc[UR18][R88.64] ;  /* 0x00000012584bb981 */ /* 0x000ea2000c1e1100 */
[----:B---3--:R-:W-:-:S03]  /*e320*/  @!P4 LOP3.LUT R87, R87, R86, RZ, 0x3c, !PT ;  /* 0x000000565757c212 */ /* 0x008fc600078e3cff */
[----:B0-----:R-:W3:Y:S01]  /*e330*/  LDL R78, [R1+0xd3c] ;  /* 0x000d3c00014e7983 */ /* 0x001ee20000100800 */
[----:B------:R-:W-:-:S03]  /*e340*/  @!P4 LOP3.LUT R86, R87, R86, RZ, 0x3c, !PT ;  /* 0x000000565756c212 */ /* 0x000fc600078e3cff */
[----:B------:R0:W-:Y:S01]  /*e350*/  STL [R1+0x494], R79 ;  /* 0x0004944f01007387 */ /* 0x0001e20000100800 */
[----:B------:R-:W-:-:S05]  /*e360*/  @!P4 LOP3.LUT R87, R87, R86, RZ, 0x3c, !PT ;  /* 0x000000565757c212 */ /* 0x000fca00078e3cff */
[----:B------:R-:W3:Y:S04]  /*e370*/  @!P4 LDG.E.U8 R82, desc[UR18][R86.64] ;  /* 0x000000125652c981 */ /* 0x000ee8000c1e1100 */
[----:B0-----:R-:W3:Y:S04]  /*e380*/  LDL R79, [R1+0xd40] ;  /* 0x000d4000014f7983 */ /* 0x001ee80000100800 */
[----:B------:R-:W-:Y:S04]  /*e390*/  STL [R1+0x49c], R83 ;  /* 0x00049c5301007387 */ /* 0x000fe80000100800 */
[----:B------:R-:W3:Y:S04]  /*e3a0*/  LDL.LU.64 R10, [R1+0x1718] ;  /* 0x00171800010a7983 */ /* 0x000ee80000300a00 */
[----:B----4-:R0:W-:Y:S04]  /*e3b0*/  STL [R1+0x48c], R80 ;  /* 0x00048c5001007387 */ /* 0x0101e80000100800 */
[----:B0-----:R-:W4:Y:S04]  /*e3c0*/  LDL R80, [R1+0xd74] ;  /* 0x000d740001507983 */ /* 0x001f280000100800 */
[----:B------:R0:W-:Y:S04]  /*e3d0*/  STL [R1+0x498], R81 ;  /* 0x0004985101007387 */ /* 0x0001e80000100800 */
[----:B------:R-:W4:Y:S04]  /*e3e0*/  LDL R88, [R1+0xdac] ;  /* 0x000dac0001587983 */ /* 0x000f280000100800 */
[----:B------:R-:W4:Y:S04]  /*e3f0*/  LDL R89, [R1+0xdb0] ;  /* 0x000db00001597983 */ /* 0x000f280000100800 */
[----:B0-----:R-:W4:Y:S01]  /*e400*/  LDL R81, [R1+0xd78] ;  /* 0x000d780001517983 */ /* 0x001f220000100800 */
[----:B------:R-:W-:-:S03]  /*e410*/  VIADD R37, R34, 0xffffff94 ;  /* 0xffffff9422257836 */ /* 0x000fc60000000000 */
[----:B------:R-:W4:Y:S02]  /*e420*/  LDL.LU.64 R90, [R1+0x1710] ;  /* 0x00171000015a7983 */ /* 0x000f240000300a00 */
[----:B------:R-:W-:Y:S01]  /*e430*/  ISETP.GE.U32.AND P6, PT, R37, 0x7fffff15, PT ;  /* 0x7fffff152500780c */ /* 0x000fe20003fc6070 */
[----:B------:R-:W-:-:S05]  /*e440*/  VIADD R37, R34, 0xffffff8c ;  /* 0xffffff8c22257836 */ /* 0x000fca0000000000 */
[----:B------:R-:W-:Y:S01]  /*e450*/  ISETP.GE.U32.AND P5, PT, R37, 0x7fffff0d, PT ;  /* 0x7fffff0d2500780c */ /* 0x000fe20003fa6070 */
[----:B------:R-:W-:-:S05]  /*e460*/  VIADD R37, R34, 0xffffff84 ;  /* 0xffffff8422257836 */ /* 0x000fca0000000000 */
[----:B------:R-:W-:Y:S02]  /*e470*/  ISETP.GE.U32.AND P0, PT, R37, 0x7fffff05, PT ;  /* 0x7fffff052500780c */ /* 0x000fe40003f06070 */
[----:B------:R-:W-:Y:S02]  /*e480*/  PRMT R73, RZ, 0x7610, R73 ;  /* 0x00007610ff497816 */ /* 0x000fe40000000049 */
[----:B------:R-:W-:Y:S01]  /*e490*/  PRMT R66, RZ, 0x7610, R66 ;  /* 0x00007610ff427816 */ /* 0x000fe20000000042 */
[----:B------:R0:W-:Y:S04]  /*e4a0*/  STL [R1+0x480], R74 ;  /* 0x0004804a01007387 */ /* 0x0001e80000100800 */
[----:B0-----:R-:W4:Y:S04]  /*e4b0*/  LDL R74, [R1+0x1ec] ;  /* 0x0001ec00014a7983 */ /* 0x001f280000100800 */
[----:B--2---:R0:W-:Y:S01]  /*e4c0*/  STL [R1+0x488], R75 ;  /* 0x0004884b01007387 */ /* 0x0041e20000100800 */
[----:B------:R-:W-:-:S03]  /*e4d0*/  PRMT R67, RZ, 0x7610, R67 ;  /* 0x00007610ff437816 */ /* 0x000fc60000000043 */
[----:B0-----:R-:W2:Y:S01]  /*e4e0*/  LDL R75, [R1+0x1f0] ;  /* 0x0001f000014b7983 */ /* 0x001ea20000100800 */
[----:B---3--:R-:W-:-:S03]  /*e4f0*/  @!P6 LOP3.LUT R79, R79, R78, RZ, 0x3c, !PT ;  /* 0x0000004e4f4fe212 */ /* 0x008fc600078e3cff */
[----:B------:R-:W3:Y:S01]  /*e500*/  LDL.LU.64 R86, [R1+0x1708] ;  /* 0x0017080001567983 */ /* 0x000ee20000300a00 */
[----:B------:R-:W-:-:S03]  /*e510*/  @!P6 LOP3.LUT R78, R79, R78, RZ, 0x3c, !PT ;  /* 0x0000004e4f4ee212 */ /* 0x000fc600078e3cff */
[----:B------:R0:W-:Y:S01]  /*e520*/  STL [R1+0x484], R82 ;  /* 0x0004845201007387 */ /* 0x0001e20000100800 */
[----:B------:R-:W-:-:S03]  /*e530*/  @!P6 LOP3.LUT R79, R79, R78, RZ, 0x3c, !PT ;  /* 0x0000004e4f4fe212 */ /* 0x000fc600078e3cff */
[----:B------:R-:W3:Y:S04]  /*e540*/  LDL R83, [R1+0x230] ;  /* 0x0002300001537983 */ /* 0x000ee80000100800 */
[----:B------:R-:W3:Y:S04]  /*e550*/  @!P6 LDG.E.U8 R73, desc[UR18][R78.64] ;  /* 0x000000124e49e981 */ /* 0x000ee8000c1e1100 */
[----:B0-----:R-:W3:Y:S01]  /*e560*/  LDL R82, [R1+0x22c] ;  /* 0x00022c0001527983 */ /* 0x001ee20000100800 */
[----:B----4-:R-:W-:Y:S01]  /*e570*/  @!P5 LOP3.LUT R81, R81, R80, RZ, 0x3c, !PT ;  /* 0x000000505151d212 */ /* 0x010fe200078e3cff */
[----:B------:R-:W-:Y:S01]  /*e580*/  VIADD R37, R34, 0xfffffffb ;  /* 0xfffffffb22257836 */ /* 0x000fe20000000000 */
[----:B------:R-:W-:Y:S01]  /*e590*/  @!P0 LOP3.LUT R89, R89, R88, RZ, 0x3c, !PT ;  /* 0x0000005859598212 */ /* 0x000fe200078e3cff */
[----:B------:R-:W4:Y:S01]  /*e5a0*/  LDL R79, [R1+0xa8c] ;  /* 0x000a8c00014f7983 */ /* 0x000f220000100800 */
[----:B------:R-:W-:-:S02]  /*e5b0*/  @!P5 LOP3.LUT R80, R81, R80, RZ, 0x3c, !PT ;  /* 0x000000505150d212 */ /* 0x000fc400078e3cff */
[----:B------:R-:W-:Y:S02]  /*e5c0*/  @!P0 LOP3.LUT R88, R89, R88, RZ, 0x3c, !PT ;  /* 0x0000005859588212 */ /* 0x000fe400078e3cff */
[----:B------:R-:W-:Y:S02]  /*e5d0*/  @!P5 LOP3.LUT R81, R81, R80, RZ, 0x3c, !PT ;  /* 0x000000505151d212 */ /* 0x000fe400078e3cff */
[----:B------:R-:W-:-:S03]  /*e5e0*/  @!P0 LOP3.LUT R89, R89, R88, RZ, 0x3c, !PT ;  /* 0x0000005859598212 */ /* 0x000fc600078e3cff */
[----:B------:R-:W4:Y:S04]  /*e5f0*/  @!P5 LDG.E.U8 R67, desc[UR18][R80.64] ;  /* 0x000000125043d981 */ /* 0x000f28000c1e1100 */
[----:B------:R-:W4:Y:S01]  /*e600*/  @!P0 LDG.E.U8 R66, desc[UR18][R88.64] ;  /* 0x0000001258428981 */ /* 0x000f22000c1e1100 */
[----:B------:R-:W-:Y:S01]  /*e610*/  ISETP.GE.U32.AND P3, PT, R37, 0x7fffff7c, PT ;  /* 0x7fffff7c2500780c */ /* 0x000fe20003f66070 */
[----:B------:R-:W-:-:S05]  /*e620*/  VIADD R37, R34, 0xfffffff3 ;  /* 0xfffffff322257836 */ /* 0x000fca0000000000 */
[----:B------:R-:W-:Y:S02]  /*e630*/  ISETP.GE.U32.AND P1, PT, R37, 0x7fffff74, PT ;  /* 0x7fffff742500780c */ /* 0x000fe40003f26070 */
[----:B------:R-:W-:Y:S02]  /*e640*/  PRMT R68, RZ, 0x7610, R68 ;  /* 0x00007610ff447816 */ /* 0x000fe40000000044 */
[----:B------:R-:W-:-:S03]  /*e650*/  PRMT R69, RZ, 0x7610, R69 ;  /* 0x00007610ff457816 */ /* 0x000fc60000000045 */
[----:B--2---:R-:W-:-:S04]  /*e660*/  @!P3 LOP3.LUT R75, R75, R74, RZ, 0x3c, !PT ;  /* 0x0000004a4b4bb212 */ /* 0x004fc800078e3cff */
[----:B------:R-:W-:-:S04]  /*e670*/  @!P3 LOP3.LUT R74, R75, R74, RZ, 0x3c, !PT ;  /* 0x0000004a4b4ab212 */ /* 0x000fc800078e3cff */
[----:B------:R-:W-:-:S05]  /*e680*/  @!P3 LOP3.LUT R75, R75, R74, RZ, 0x3c, !PT ;  /* 0x0000004a4b4bb212 */ /* 0x000fca00078e3cff */
[----:B------:R-:W2:Y:S04]  /*e690*/  @!P3 LDG.E.U8 R69, desc[UR18][R74.64] ;  /* 0x000000124a45b981 */ /* 0x000ea8000c1e1100 */
[----:B---3--:R0:W-:Y:S01]  /*e6a0*/  STL [R1+0x47c], R73 ;  /* 0x00047c4901007387 */ /* 0x0081e20000100800 */
[----:B------:R-:W-:-:S03]  /*e6b0*/  @!P1 LOP3.LUT R83, R83, R82, RZ, 0x3c, !PT ;  /* 0x0000005253539212 */ /* 0x000fc600078e3cff */
[----:B------:R-:W3:Y:S01]  /*e6c0*/  LDL R80, [R1+0xacc] ;  /* 0x000acc0001507983 */ /* 0x000ee20000100800 */
[----:B------:R-:W-:-:S03]  /*e6d0*/  @!P1 LOP3.LUT R82, R83, R82, RZ, 0x3c, !PT ;  /* 0x0000005253529212 */ /* 0x000fc600078e3cff */
[----:B------:R-:W3:Y:S01]  /*e6e0*/  LDL R81, [R1+0xad0] ;  /* 0x000ad00001517983 */ /* 0x000ee20000100800 */
[----:B------:R-:W-:-:S03]  /*e6f0*/  @!P1 LOP3.LUT R83, R83, R82, RZ, 0x3c, !PT ;  /* 0x0000005253539212 */ /* 0x000fc600078e3cff */
[----:B0-----:R-:W2:Y:S04]  /*e700*/  LDL R73, [R1+0xa90] ;  /* 0x000a900001497983 */ /* 0x001ea80000100800 */
[----:B------:R-:W2:Y:S04]  /*e710*/  LDL.LU.64 R88, [R1+0x1700] ;  /* 0x0017000001587983 */ /* 0x000ea80000300a00 */
[----:B------:R-:W2:Y:S04]  /*e720*/  @!P1 LDG.E.U8 R68, desc[UR18][R82.64] ;  /* 0x0000001252449981 */ /* 0x000ea8000c1e1100 */
[----:B----4-:R0:W-:Y:S04]  /*e730*/  STL [R1+0x460], R66 ;  /* 0x0004604201007387 */ /* 0x0101e80000100800 */
[----:B0-----:R-:W4:Y:S04]  /*e740*/  LDL R66, [R1+0xb0c] ;  /* 0x000b0c0001427983 */ /* 0x001f280000100800 */
[----:B------:R0:W-:Y:S01]  /*e750*/  STL [R1+0x478], R67 ;  /* 0x0004784301007387 */ /* 0x0001e20000100800 */
[----:B------:R-:W-:Y:S01]  /*e760*/  VIADD R37, R34, 0xffffffeb ;  /* 0xffffffeb22257836 */ /* 0x000fe20000000000 */
[----:B------:R-:W-:-:S02]  /*e770*/  PRMT R70, RZ, 0x7610, R70 ;  /* 0x00007610ff467816 */ /* 0x000fc40000000046 */
[----:B------:R-:W4:Y:S01]  /*e780*/  LDL R74, [R1+0xb4c] ;  /* 0x000b4c00014a7983 */ /* 0x000f220000100800 */
[----:B------:R-:W-:-:S03]  /*e790*/  PRMT R71, RZ, 0x7610, R71 ;  /* 0x00007610ff477816 */ /* 0x000fc60000000047 */
[----:B------:R-:W4:Y:S04]  /*e7a0*/  LDL R75, [R1+0xb50] ;  /* 0x000b5000014b7983 */ /* 0x000f280000100800 */
[----:B0-----:R-:W4:Y:S01]  /*e7b0*/  LDL R67, [R1+0xb10] ;  /* 0x000b100001437983 */ /* 0x001f220000100800 */
[----:B------:R-:W-:Y:S01]  /*e7c0*/  ISETP.GE.U32.AND P4, PT, R37, 0x7fffff6c, PT ;  /* 0x7fffff6c2500780c */ /* 0x000fe20003f86070 */
[C---:B------:R-:W-:Y:S02]  /*e7d0*/  VIADD R37, R34.reuse, 0xffffffe3 ;  /* 0xffffffe322257836 */ /* 0x040fe40000000000 */
[----:B------:R-:W4:Y:S03]  /*e7e0*/  LDL.LU.64 R82, [R1+0x16f8] ;  /* 0x0016f80001527983 */ /* 0x000f260000300a00 */
[----:B------:R-:W-:Y:S01]  /*e7f0*/  ISETP.GE.U32.AND P6, PT, R37, 0x7fffff64, PT ;  /* 0x7fffff642500780c */ /* 0x000fe20003fc6070 */
[----:B------:R-:W-:-:S05]  /*e800*/  VIADD R37, R34, 0xffffffdb ;  /* 0xffffffdb22257836 */ /* 0x000fca0000000000 */
[----:B------:R-:W-:Y:S02]  /*e810*/  ISETP.GE.U32.AND P5, PT, R37, 0x7fffff5c, PT ;  /* 0x7fffff5c2500780c */ /* 0x000fe40003fa6070 */
[----:B------:R-:W-:-:S05]  /*e820*/  PRMT R72, RZ, 0x7610, R72 ;  /* 0x00007610ff487816 */ /* 0x000fca0000000048 */
[----:B---3--:R-:W-:-:S04]  /*e830*/  @!P6 LOP3.LUT R81, R81, R80, RZ, 0x3c, !PT ;  /* 0x000000505151e212 */ /* 0x008fc800078e3cff */
[----:B------:R-:W-:Y:S01]  /*e840*/  @!P6 LOP3.LUT R80, R81, R80, RZ, 0x3c, !PT ;  /* 0x000000505150e212 */ /* 0x000fe200078e3cff */
[----:B--2---:R-:W-:-:S03]  /*e850*/  @!P4 IMAD.MOV.U32 R78, RZ, RZ, R73 ;  /* 0x000000ffff4ec224 */ /* 0x004fc600078e0049 */
[----:B------:R-:W-:Y:S02]  /*e860*/  @!P6 LOP3.LUT R81, R81, R80, RZ, 0x3c, !PT ;  /* 0x000000505151e212 */ /* 0x000fe400078e3cff */
[----:B------:R-:W2:Y:S04]  /*e870*/  @!P4 LDG.E.U8 R71, desc[UR18][R78.64] ;  /* 0x000000124e47c981 */ /* 0x000ea8000c1e1100 */
[----:B------:R0:W-:Y:S04]  /*e880*/  STL [R1+0x45c], R68 ;  /* 0x00045c4401007387 */ /* 0x0001e80000100800 */
[----:B------:R-:W3:Y:S04]  /*e890*/  @!P6 LDG.E.U8 R70, desc[UR18][R80.64] ;  /* 0x000000125046e981 */ /* 0x000ee8000c1e1100 */
[----:B0-----:R-:W2:Y:S04]  /*e8a0*/  LDL R68, [R1+0xb8c] ;  /* 0x000b8c0001447983 */ /* 0x001ea80000100800 */
[----:B------:R0:W-:Y:S01]  /*e8b0*/  STL [R1+0x474], R69 ;  /* 0x0004744501007387 */ /* 0x0001e20000100800 */
[----:B------:R-:W-:-:S03]  /*e8c0*/  VIADD R37, R34, 0xffffffd3 ;  /* 0xffffffd322257836 */ /* 0x000fc60000000000 */
[----:B------:R-:W2:Y:S04]  /*e8d0*/  LDL R78, [R1+0xbcc] ;  /* 0x000bcc00014e7983 */ /* 0x000ea80000100800 */
[----:B------:R-:W2:Y:S04]  /*e8e0*/  LDL R79, [R1+0xbd0] ;  /* 0x000bd000014f7983 */ /* 0x000ea80000100800 */
[----:B0-----:R-:W2:Y:S01]  /*e8f0*/  LDL R69, [R1+0xb90] ;  /* 0x000b900001457983 */ /* 0x001ea20000100800 */
[----:B----4-:R-:W-:-:S03]  /*e900*/  @!P5 LOP3.LUT R67, R67, R66, RZ, 0x3c, !PT ;  /* 0x000000424343d212 */ /* 0x010fc600078e3cff */
[----:B------:R-:W4:Y:S01]  /*e910*/  LDL.LU.64 R80, [R1+0x16f0] ;  /* 0x0016f00001507983 */ /* 0x000f220000300a00 */
[----:B------:R-:W-:-:S04]  /*e920*/  @!P5 LOP3.LUT R66, R67, R66, RZ, 0x3c, !PT ;  /* 0x000000424342d212 */ /* 0x000fc800078e3cff */
[----:B------:R-:W-:-:S05]  /*e930*/  @!P5 LOP3.LUT R67, R67, R66, RZ, 0x3c, !PT ;  /* 0x000000424343d212 */ /* 0x000fca00078e3cff */
[----:B------:R-:W4:Y:S01]  /*e940*/  @!P5 LDG.E.U8 R72, desc[UR18][R66.64] ;  /* 0x000000124248d981 */ /* 0x000f22000c1e1100 */
[----:B------:R-:W-:Y:S01]  /*e950*/  ISETP.GE.U32.AND P0, PT, R37, 0x7fffff54, PT ;  /* 0x7fffff542500780c */ /* 0x000fe20003f06070 */
[----:B------:R-:W-:-:S05]  /*e960*/  VIADD R37, R34, 0xffffffcb ;  /* 0xffffffcb22257836 */ /* 0x000fca0000000000 */
[----:B------:R-:W-:-:S07]  /*e970*/  ISETP.GE.U32.AND P3, PT, R37, 0x7fffff4c, PT ;  /* 0x7fffff4c2500780c */ /* 0x000fce0003f66070 */
[----:B------:R-:W-:-:S04]  /*e980*/  @!P0 LOP3.LUT R75, R75, R74, RZ, 0x3c, !PT ;  /* 0x0000004a4b4b8212 */ /* 0x000fc800078e3cff */
[C---:B------:R-:W-:Y:S02]  /*e990*/  @!P0 LOP3.LUT R74, R75.reuse, R74, RZ, 0x3c, !PT ;  /* 0x0000004a4b4a8212 */ /* 0x040fe400078e3cff */
[----:B------:R-:W-:Y:S02]  /*e9a0*/  PRMT R63, RZ, 0x7610, R63 ;  /* 0x00007610ff3f7816 */ /* 0x000fe4000000003f */
[----:B------:R-:W-:Y:S02]  /*e9b0*/  @!P0 LOP3.LUT R75, R75, R74, RZ, 0x3c, !PT ;  /* 0x0000004a4b4b8212 */ /* 0x000fe400078e3cff */
[----:B------:R-:W-:-:S03]  /*e9c0*/  PRMT R62, RZ, 0x7610, R62 ;  /* 0x00007610ff3e7816 */ /* 0x000fc6000000003e */
[----:B------:R-:W4:Y:S04]  /*e9d0*/  @!P0 LDG.E.U8 R63, desc[UR18][R74.64] ;  /* 0x000000124a3f8981 */ /* 0x000f28000c1e1100 */
[----:B---3--:R0:W-:Y:S04]  /*e9e0*/  STL [R1+0x454], R70 ;  /* 0x0004544601007387 */ /* 0x0081e80000100800 */
[----:B0-----:R-:W3:Y:S04]  /*e9f0*/  LDL R70, [R1+0xc0c] ;  /* 0x000c0c0001467983 */ /* 0x001ee80000100800 */
[----:B--2---:R0:W-:Y:S01]  /*ea00*/  STL [R1+0x458], R71 ;  /* 0x0004584701007387 */ /* 0x0041e20000100800 */
[----:B------:R-:W-:-:S03]  /*ea10*/  @!P3 LOP3.LUT R69, R69, R68, RZ, 0x3c, !PT ;  /* 0x000000444545b212 */ /* 0x000fc600078e3cff */
[----:B0-----:R-:W3:Y:S01]  /*ea20*/  LDL R71, [R1+0xc10] ;  /* 0x000c100001477983 */ /* 0x001ee20000100800 */
[----:B------:R-:W-:-:S03]  /*ea30*/  @!P3 LOP3.LUT R68, R69, R68, RZ, 0x3c, !PT ;  /* 0x000000444544b212 */ /* 0x000fc600078e3cff */
[----:B------:R-:W2:Y:S01]  /*ea40*/  LDL.LU.64 R66, [R1+0x16e8] ;  /* 0x0016e80001427983 */ /* 0x000ea20000300a00 */
[----:B------:R-:W-:-:S05]  /*ea50*/  @!P3 LOP3.LUT R69, R69, R68, RZ, 0x3c, !PT ;  /* 0x000000444545b212 */ /* 0x000fca00078e3cff */
[----:B------:R-:W2:Y:S04]  /*ea60*/  @!P3 LDG.E.U8 R62, desc[UR18][R68.64] ;  /* 0x00000012443eb981 */ /* 0x000ea8000c1e1100 */
[----:B----4-:R0:W-:Y:S04]  /*ea70*/  STL [R1+0x450], R72 ;  /* 0x0004504801007387 */ /* 0x0101e80000100800 */
[----:B------:R-:W4:Y:S04]  /*ea80*/  LDL R74, [R1+0xc8c] ;  /* 0x000c8c00014a7983 */ /* 0x000f280000100800 */
[----:B------:R-:W4:Y:S04]  /*ea90*/  LDL R75, [R1+0xc90] ;  /* 0x000c9000014b7983 */ /* 0x000f280000100800 */
[----:B0-----:R-:W4:Y:S04]  /*eaa0*/  LDL R72, [R1+0xc4c] ;  /* 0x000c4c0001487983 */ /* 0x001f280000100800 */
[----:B------:R-:W4:Y:S01]  /*eab0*/  LDL R73, [R1+0xc50] ;  /* 0x000c500001497983 */ /* 0x000f220000100800 */
[----:B------:R-:W-:Y:S01]  /*eac0*/  VIADD R37, R34, 0xffffffc3 ;  /* 0xffffffc322257836 */ /* 0x000fe20000000000 */
[----:B------:R-:W-:-:S02]  /*ead0*/  PRMT R65, RZ, 0x7610, R65 ;  /* 0x00007610ff417816 */ /* 0x000fc40000000041 */
[----:B------:R-:W4:Y:S02]  /*eae0*/  LDL.LU.64 R68, [R1+0x16e0] ;  /* 0x0016e00001447983 */ /* 0x000f240000300a00 */
[----:B------:R-:W-:Y:S01]  /*eaf0*/  ISETP.GE.U32.AND P1, PT, R37, 0x7fffff44, PT ;  /* 0x7fffff442500780c */ /* 0x000fe20003f26070 */
[----:B------:R-:W-:-:S05]  /*eb00*/  VIADD R37, R34, 0xffffffbb ;  /* 0xffffffbb22257836 */ /* 0x000fca0000000000 */
[----:B------:R-:W-:Y:S01]  /*eb10*/  ISETP.GE.U32.AND P4, PT, R37, 0x7fffff3c, PT ;  /* 0x7fffff3c2500780c */ /* 0x000fe20003f86070 */
[----:B------:R-:W-:-:S05]  /*eb20*/  VIADD R37, R34, 0xffffffb3 ;  /* 0xffffffb322257836 */ /* 0x000fca0000000000 */
[----:B------:R-:W-:Y:S01]  /*eb30*/  ISETP.GE.U32.AND P6, PT, R37, 0x7fffff34, PT ;  /* 0x7fffff342500780c */ /* 0x000fe20003fc6070 */
[----:B------:R-:W-:Y:S01]  /*eb40*/  VIADD R37, R34, 0xffffffab ;  /* 0xffffffab22257836 */ /* 0x000fe20000000000 */
[----:B------:R-:W-:-:S04]  /*eb50*/  @!P1 LOP3.LUT R79, R79, R78, RZ, 0x3c, !PT ;  /* 0x0000004e4f4f9212 */ /* 0x000fc800078e3cff */
[----:B------:R-:W-:Y:S02]  /*eb60*/  ISETP.GE.U32.AND P5, PT, R37, 0x7fffff2c, PT ;  /* 0x7fffff2c2500780c */ /* 0x000fe40003fa6070 */
[C---:B------:R-:W-:Y:S02]  /*eb70*/  @!P1 LOP3.LUT R78, R79.reuse, R78, RZ, 0x3c, !PT ;  /* 0x0000004e4f4e9212 */ /* 0x040fe400078e3cff */
[----:B------:R-:W-:Y:S02]  /*eb80*/  PRMT R64, RZ, 0x7610, R64 ;  /* 0x00007610ff407816 */ /* 0x000fe40000000040 */
[----:B------:R-:W-:Y:S02]  /*eb90*/  @!P1 LOP3.LUT R79, R79, R78, RZ, 0x3c, !PT ;  /* 0x0000004e4f4f9212 */ /* 0x000fe400078e3cff */
[----:B------:R-:W-:-:S03]  /*eba0*/  PRMT R76, RZ, 0x7610, R76 ;  /* 0x00007610ff4c7816 */ /* 0x000fc6000000004c */
[----:B------:R-:W4:Y:S01]  /*ebb0*/  @!P1 LDG.E.U8 R65, desc[UR18][R78.64] ;  /* 0x000000124e419981 */ /* 0x000f22000c1e1100 */
[----:B------:R-:W-:Y:S02]  /*ebc0*/  PRMT R77, RZ, 0x7610, R77 ;  /* 0x00007610ff4d7816 */ /* 0x000fe4000000004d */
[----:B---3--:R-:W-:-:S04]  /*ebd0*/  @!P4 LOP3.LUT R71, R71, R70, RZ, 0x3c, !PT ;  /* 0x000000464747c212 */ /* 0x008fc800078e3cff */
[----:B------:R-:W-:-:S04]  /*ebe0*/  @!P4 LOP3.LUT R70, R71, R70, RZ, 0x3c, !PT ;  /* 0x000000464746c212 */ /* 0x000fc800078e3cff */
[----:B------:R-:W-:Y:S01]  /*ebf0*/  @!P4 LOP3.LUT R71, R71, R70, RZ, 0x3c, !PT ;  /* 0x000000464747c212 */ /* 0x000fe200078e3cff */
[----:B--2---:R0:W-:Y:S04]  /*ec00*/  STL [R1+0x448], R62 ;  /* 0x0004483e01007387 */ /* 0x0041e80000100800 */
[----:B------:R-:W2:Y:S04]  /*ec10*/  @!P4 LDG.E.U8 R64, desc[UR18][R70.64] ;  /* 0x000000124640c981 */ /* 0x000ea8000c1e1100 */
[----:B0-----:R-:W3:Y:S04]  /*ec20*/  LDL R62, [R1+0xccc] ;  /* 0x000ccc00013e7983 */ /* 0x001ee80000100800 */
[----:B------:R0:W-:Y:S04]  /*ec30*/  STL [R1+0x44c], R63 ;  /* 0x00044c3f01007387 */ /* 0x0001e80000100800 */
[----:B------:R-:W3:Y:S04]  /*ec40*/  LDL R78, [R1+0xd0c] ;  /* 0x000d0c00014e7983 */ /* 0x000ee80000100800 */
[----:B------:R-:W3:Y:S04]  /*ec50*/  LDL R79, [R1+0xd10] ;  /* 0x000d1000014f7983 */ /* 0x000ee80000100800 */
[----:B0-----:R-:W3:Y:S01]  /*ec60*/  LDL R63, [R1+0xcd0] ;  /* 0x000cd000013f7983 */ /* 0x001ee20000100800 */
[----:B----4-:R-:W-:Y:S01]  /*ec70*/  @!P6 LOP3.LUT R73, R73, R72, RZ, 0x3c, !PT ;  /* 0x000000484949e212 */ /* 0x010fe200078e3cff */
[----:B------:R-:W-:Y:S01]  /*ec80*/  VIADD R37, R34, 0xffffffa3 ;  /* 0xffffffa322257836 */ /* 0x000fe20000000000 */
[----:B------:R-:W-:Y:S01]  /*ec90*/  @!P5 LOP3.LUT R75, R75, R74, RZ, 0x3c, !PT ;  /* 0x0000004a4b4bd212 */ /* 0x000fe200078e3cff */
[----:B------:R-:W4:Y:S01]  /*eca0*/  LDL.LU.64 R70, [R1+0x16d8] ;  /* 0x0016d80001467983 */ /* 0x000f220000300a00 */
        /* <DEDUP_REMOVED lines=10> */
[----:B------:R-:W-:Y:S01]  /*ed50*/  PRMT R61, RZ, 0x7610, R61 ;  /* 0x00007610ff3d7816 */ /* 0x000fe2000000003d */
[----:B--2---:R0:W-:Y:S04]  /*ed60*/  STL [R1+0x440], R64 ;  /* 0x0004404001007387 */ /* 0x0041e80000100800 */
[----:B0-----:R-:W2:Y:S04]  /*ed70*/  LDL R64, [R1+0xd44] ;  /* 0x000d440001407983 */ /* 0x001ea80000100800 */
[----:B------:R0:W-:Y:S01]  /*ed80*/  STL [R1+0x444], R65 ;  /* 0x0004444101007387 */ /* 0x0001e20000100800 */
[----:B---3--:R-:W-:-:S02]  /*ed90*/  @!P3 LOP3.LUT R79, R79, R78, RZ, 0x3c, !PT ;  /* 0x0000004e4f4fb212 */ /* 0x008fc400078e3cff */
[----:B------:R-:W-:Y:S02]  /*eda0*/  @!P0 LOP3.LUT R63, R63, R62, RZ, 0x3c, !PT ;  /* 0x0000003e3f3f8212 */ /* 0x000fe400078e3cff */
[----:B------:R-:W-:Y:S01]  /*edb0*/  @!P3 LOP3.LUT R78, R79, R78, RZ, 0x3c, !PT ;  /* 0x0000004e4f4eb212 */ /* 0x000fe200078e3cff */
[----:B0-----:R-:W3:Y:S01]  /*edc0*/  LDL R65, [R1+0xd48] ;  /* 0x000d480001417983 */ /* 0x001ee20000100800 */
[----:B------:R-:W-:-:S03]  /*edd0*/  @!P0 LOP3.LUT R62, R63, R62, RZ, 0x3c, !PT ;  /* 0x0000003e3f3e8212 */ /* 0x000fc600078e3cff */
[----:B------:R-:W2:Y:S01]  /*ede0*/  LDL.LU.64 R72, [R1+0x16d0] ;  /* 0x0016d00001487983 */ /* 0x000ea20000300a00 */
[----:B------:R-:W-:-:S03]  /*edf0*/  @!P3 LOP3.LUT R79, R79, R78, RZ, 0x3c, !PT ;  /* 0x0000004e4f4fb212 */ /* 0x000fc600078e3cff */
[----:B------:R-:W2:Y:S01]  /*ee00*/  LDL.LU.64 R74, [R1+0x16c8] ;  /* 0x0016c800014a7983 */ /* 0x000ea20000300a00 */
[----:B------:R-:W-:-:S03]  /*ee10*/  @!P0 LOP3.LUT R63, R63, R62, RZ, 0x3c, !PT ;  /* 0x0000003e3f3f8212 */ /* 0x000fc600078e3cff */
[----:B------:R-:W2:Y:S04]  /*ee20*/  @!P3 LDG.E.U8 R60, desc[UR18][R78.64] ;  /* 0x000000124e3cb981 */ /* 0x000ea8000c1e1100 */
[----:B------:R-:W3:Y:S04]  /*ee30*/  @!P0 LDG.E.U8 R61, desc[UR18][R62.64] ;  /* 0x000000123e3d8981 */ /* 0x000ee8000c1e1100 */
[----:B----4-:R0:W-:Y:S04]  /*ee40*/  STL [R1+0x420], R76 ;  /* 0x0004204c01007387 */ /* 0x0101e80000100800 */
[----:B0-----:R-:W4:Y:S04]  /*ee50*/  LDL R76, [R1+0xd7c] ;  /* 0x000d7c00014c7983 */ /* 0x001f280000100800 */
[----:B------:R0:W-:Y:S01]  /*ee60*/  STL [R1+0x43c], R77 ;  /* 0x00043c4d01007387 */ /* 0x0001e20000100800 */
[----:B------:R-:W-:-:S03]  /*ee70*/  VIADD R37, R34, 0xffffff93 ;  /* 0xffffff9322257836 */ /* 0x000fc60000000000 */
[----:B------:R-:W4:Y:S01]  /*ee80*/  LDL R62, [R1+0xdb4] ;  /* 0x000db400013e7983 */ /* 0x000f220000100800 */
[----:B------:R-:W-:-:S03]  /*ee90*/  PRMT R59, RZ, 0x7610, R59 ;  /* 0x00007610ff3b7816 */ /* 0x000fc6000000003b */
[----:B------:R-:W4:Y:S04]  /*eea0*/  LDL R63, [R1+0xdb8] ;  /* 0x000db800013f7983 */ /* 0x000f280000100800 */
[----:B0-----:R-:W4:Y:S01]  /*eeb0*/  LDL R77, [R1+0xd80] ;  /* 0x000d8000014d7983 */ /* 0x001f220000100800 */
[----:B------:R-:W-:Y:S01]  /*eec0*/  ISETP.GE.U32.AND P1, PT, R37, 0x7fffff14, PT ;  /* 0x7fffff142500780c */ /* 0x000fe20003f26070 */
[----:B------:R-:W-:Y:S02]  /*eed0*/  VIADD R37, R34, 0xffffff8b ;  /* 0xffffff8b22257836 */ /* 0x000fe40000000000 */
[----:B------:R-:W4:Y:S03]  /*eee0*/  LDL R78, [R1+0x1f4] ;  /* 0x0001f400014e7983 */ /* 0x000f260000100800 */
[----:B------:R-:W-:Y:S01]  /*eef0*/  ISETP.GE.U32.AND P4, PT, R37, 0x7fffff0c, PT ;  /* 0x7fffff0c2500780c */ /* 0x000fe20003f86070 */
[----:B------:R-:W4:Y:S01]  /*ef00*/  LDL R79, [R1+0x1f8] ;  /* 0x0001f800014f7983 */ /* 0x000f220000100800 */
[----:B------:R-:W-:-:S03]  /*ef10*/  PRMT R46, RZ, 0x7610, R46 ;  /* 0x00007610ff2e7816 */ /* 0x000fc6000000002e */
[----:B--2---:R0:W-:Y:S04]  /*ef20*/  STL [R1+0x418], R60 ;  /* 0x0004183c01007387 */ /* 0x0041e80000100800 */
[----:B---3--:R1:W-:Y:S01]  /*ef30*/  STL [R1+0x41c], R61 ;  /* 0x00041c3d01007387 */ /* 0x0083e20000100800 */
[----:B0-----:R-:W-:Y:S02]  /*ef40*/  @!P1 IMAD.MOV.U32 R60, RZ, RZ, R65 ;  /* 0x000000ffff3c9224 */ /* 0x001fe400078e0041 */
[----:B------:R-:W-:Y:S01]  /*ef50*/  VIADD R37, R34, 0xffffff83 ;  /* 0xffffff8322257836 */ /* 0x000fe20000000000 */
[----:B------:R-:W2:Y:S01]  /*ef60*/  LDL R65, [R1+0x238] ;  /* 0x0002380001417983 */ /* 0x000ea20000100800 */
[----:B-1----:R-:W-:Y:S01]  /*ef70*/  @!P1 IMAD.MOV.U32 R61, RZ, RZ, R64 ;  /* 0x000000ffff3d9224 */ /* 0x002fe200078e0040 */
[----:B----4-:R-:W-:-:S04]  /*ef80*/  @!P4 LOP3.LUT R77, R77, R76, RZ, 0x3c, !PT ;  /* 0x0000004c4d4dc212 */ /* 0x010fc800078e3cff */
[----:B------:R-:W3:Y:S01]  /*ef90*/  @!P1 LDG.E.U8 R59, desc[UR18][R60.64] ;  /* 0x000000123c3b9981 */ /* 0x000ee2000c1e1100 */
[----:B------:R-:W-:-:S03]  /*efa0*/  @!P4 LOP3.LUT R76, R77, R76, RZ, 0x3c, !PT ;  /* 0x0000004c4d4cc212 */ /* 0x000fc600078e3cff */
[----:B------:R-:W2:Y:S01]  /*efb0*/  LDL R64, [R1+0x234] ;  /* 0x0002340001407983 */ /* 0x000ea20000100800 */
[----:B------:R-:W-:-:S03]  /*efc0*/  @!P4 LOP3.LUT R77, R77, R76, RZ, 0x3c, !PT ;  /* 0x0000004c4d4dc212 */ /* 0x000fc600078e3cff */
[----:B------:R-:W4:Y:S04]  /*efd0*/  LDL R60, [R1+0xa94] ;  /* 0x000a9400013c7983 */ /* 0x000f280000100800 */
[----:B------:R-:W4:Y:S04]  /*efe0*/  LDL R61, [R1+0xa98] ;  /* 0x000a9800013d7983 */ /* 0x000f280000100800 */
[----:B------:R-:W2:Y:S01]  /*eff0*/  @!P4 LDG.E.U8 R46, desc[UR18][R76.64] ;  /* 0x000000124c2ec981 */ /* 0x000ea2000c1e1100 */
[----:B------:R-:W-:Y:S01]  /*f000*/  ISETP.GE.U32.AND P6, PT, R37, 0x7fffff04, PT ;  /* 0x7fffff042500780c */ /* 0x000fe20003fc6070 */
[----:B------:R-:W-:-:S05]  /*f010*/  VIADD R37, R34, 0xfffffffa ;  /* 0xfffffffa22257836 */ /* 0x000fca0000000000 */
[----:B------:R-:W-:Y:S01]  /*f020*/  ISETP.GE.U32.AND P5, PT, R37, 0x7fffff7b, PT ;  /* 0x7fffff7b2500780c */ /* 0x000fe20003fa6070 */
[C---:B------:R-:W-:Y:S01]  /*f030*/  VIADD R37, R34.reuse, 0xfffffff2 ;  /* 0xfffffff222257836 */ /* 0x040fe20000000000 */
[----:B------:R-:W-:Y:S01]  /*f040*/  PRMT R47, RZ, 0x7610, R47 ;  /* 0x00007610ff2f7816 */ /* 0x000fe2000000002f */
[----:B------:R-:W2:Y:S03]  /*f050*/  LDL.LU.64 R76, [R1+0x16c0] ;  /* 0x0016c000014c7983 */ /* 0x000ea60000300a00 */
[----:B------:R-:W-:Y:S01]  /*f060*/  ISETP.GE.U32.AND P0, PT, R37, 0x7fffff73, PT ;  /* 0x7fffff732500780c */ /* 0x000fe20003f06070 */
[----:B------:R-:W-:Y:S01]  /*f070*/  VIADD R37, R34, 0xffffffea ;  /* 0xffffffea22257836 */ /* 0x000fe20000000000 */
[----:B------:R-:W-:-:S04]  /*f080*/  @!P6 LOP3.LUT R63, R63, R62, RZ, 0x3c, !PT ;  /* 0x0000003e3f3fe212 */ /* 0x000fc800078e3cff */
[----:B------:R-:W-:Y:S02]  /*f090*/  ISETP.GE.U32.AND P3, PT, R37, 0x7fffff6b, PT ;  /* 0x7fffff6b2500780c */ /* 0x000fe40003f66070 */
[----:B------:R-:W-:Y:S02]  /*f0a0*/  @!P6 LOP3.LUT R62, R63, R62, RZ, 0x3c, !PT ;  /* 0x0000003e3f3ee212 */ /* 0x000fe400078e3cff */
[----:B------:R-:W-:Y:S02]  /*f0b0*/  @!P5 LOP3.LUT R79, R79, R78, RZ, 0x3c, !PT ;  /* 0x0000004e4f4fd212 */ /* 0x000fe400078e3cff */
[----:B------:R-:W-:Y:S02]  /*f0c0*/  @!P6 LOP3.LUT R63, R63, R62, RZ, 0x3c, !PT ;  /* 0x0000003e3f3fe212 */ /* 0x000fe400078e3cff */
[C---:B------:R-:W-:Y:S02]  /*f0d0*/  @!P5 LOP3.LUT R78, R79.reuse, R78, RZ, 0x3c, !PT ;  /* 0x0000004e4f4ed212 */ /* 0x040fe400078e3cff */
[----:B------:R-:W-:Y:S01]  /*f0e0*/  PRMT R45, RZ, 0x7610, R45 ;  /* 0x00007610ff2d7816 */ /* 0x000fe2000000002d */
[----:B------:R-:W2:Y:S01]  /*f0f0*/  @!P6 LDG.E.U8 R47, desc[UR18][R62.64] ;  /* 0x000000123e2fe981 */ /* 0x000ea2000c1e1100 */
[----:B------:R-:W-:-:S02]  /*f100*/  @!P5 LOP3.LUT R79, R79, R78, RZ, 0x3c, !PT ;  /* 0x0000004e4f4fd212 */ /* 0x000fc400078e3cff */
[----:B------:R-:W-:-:S03]  /*f110*/  PRMT R58, RZ, 0x7610, R58 ;  /* 0x00007610ff3a7816 */ /* 0x000fc6000000003a */
[----:B------:R-:W2:Y:S04]  /*f120*/  @!P5 LDG.E.U8 R45, desc[UR18][R78.64] ;  /* 0x000000124e2dd981 */ /* 0x000ea8000c1e1100 */
[----:B---3--:R0:W-:Y:S04]  /*f130*/  STL [R1+0x414], R59 ;  /* 0x0004143b01007387 */ /* 0x0081e80000100800 */
[----:B0-----:R-:W3:Y:S01]  /*f140*/  LDL R59, [R1+0xad4] ;  /* 0x000ad400013b7983 */ /* 0x001ee20000100800 */
[----:B----4-:R-:W-:-:S03]  /*f150*/  @!P3 LOP3.LUT R61, R61, R60, RZ, 0x3c, !PT ;  /* 0x0000003c3d3db212 */ /* 0x010fc600078e3cff */
[----:B--2---:R0:W-:Y:S01]  /*f160*/  STL [R1+0x410], R46 ;  /* 0x0004102e01007387 */ /* 0x0041e20000100800 */
[----:B------:R-:W-:-:S03]  /*f170*/  @!P3 LOP3.LUT R60, R61, R60, RZ, 0x3c, !PT ;  /* 0x0000003c3d3cb212 */ /* 0x000fc600078e3cff */
[----:B------:R-:W2:Y:S04]  /*f180*/  LDL R62, [R1+0xb14] ;  /* 0x000b1400013e7983 */ /* 0x000ea80000100800 */
[----:B------:R-:W2:Y:S01]  /*f190*/  LDL R63, [R1+0xb18] ;  /* 0x000b1800013f7983 */ /* 0x000ea20000100800 */
[----:B------:R-:W-:-:S03]  /*f1a0*/  @!P3 LOP3.LUT R61, R61, R60, RZ, 0x3c, !PT ;  /* 0x0000003c3d3db212 */ /* 0x000fc600078e3cff */
[----:B0-----:R-:W4:Y:S04]  /*f1b0*/  LDL R46, [R1+0xad8] ;  /* 0x000ad800012e7983 */ /* 0x001f280000100800 */
[----:B------:R-:W3:Y:S01]  /*f1c0*/  @!P3 LDG.E.U8 R58, desc[UR18][R60.64] ;  /* 0x000000123c3ab981 */ /* 0x000ee2000c1e1100 */
[C---:B------:R-:W-:Y:S01]  /*f1d0*/  VIADD R37, R34.reuse, 0xffffffe2 ;  /* 0xffffffe222257836 */ /* 0x040fe20000000000 */
[----:B------:R-:W-:Y:S02]  /*f1e0*/  @!P0 LOP3.LUT R65, R65, R64, RZ, 0x3c, !PT ;  /* 0x0000004041418212 */ /* 0x000fe400078e3cff */
[----:B------:R-:W-:Y:S01]  /*f1f0*/  PRMT R85, RZ, 0x7610, R85 ;  /* 0x00007610ff557816 */ /* 0x000fe20000000055 */
[----:B------:R-:W4:Y:S01]  /*f200*/  LDL.LU.64 R78, [R1+0x16b8] ;  /* 0x0016b800014e7983 */ /* 0x000f220000300a00 */
[----:B------:R-:W-:Y:S01]  /*f210*/  ISETP.GE.U32.AND P1, PT, R37, 0x7fffff63, PT ;  /* 0x7fffff632500780c */ /* 0x000fe20003f26070 */
[----:B------:R-:W-:-:S05]  /*f220*/  VIADD R37, R34, 0xffffffda ;  /* 0xffffffda22257836 */ /* 0x000fca0000000000 */
[----:B------:R-:W-:Y:S02]  /*f230*/  ISETP.GE.U32.AND P4, PT, R37, 0x7fffff5b, PT ;  /* 0x7fffff5b2500780c */ /* 0x000fe40003f86070 */
[C---:B------:R-:W-:Y:S01]  /*f240*/  @!P0 LOP3.LUT R64, R65.reuse, R64, RZ, 0x3c, !PT ;  /* 0x0000004041408212 */ /* 0x040fe200078e3cff */
[----:B------:R0:W-:Y:S03]  /*f250*/  STL [R1+0x40c], R47 ;  /* 0x00040c2f01007387 */ /* 0x0001e60000100800 */
[----:B------:R-:W-:Y:S02]  /*f260*/  @!P0 LOP3.LUT R65, R65, R64, RZ, 0x3c, !PT ;  /* 0x0000004041418212 */ /* 0x000fe400078e3cff */
[----:B------:R-:W-:-:S03]  /*f270*/  PRMT R42, RZ, 0x7610, R42 ;  /* 0x00007610ff2a7816 */ /* 0x000fc6000000002a */
[----:B------:R-:W4:Y:S04]  /*f280*/  @!P0 LDG.E.U8 R85, desc[UR18][R64.64] ;  /* 0x0000001240558981 */ /* 0x000f28000c1e1100 */
[----:B0-----:R-:W4:Y:S04]  /*f290*/  LDL R47, [R1+0xb54] ;  /* 0x000b5400012f7983 */ /* 0x001f280000100800 */
[----:B------:R0:W-:Y:S01]  /*f2a0*/  STL [R1+0x408], R45 ;  /* 0x0004082d01007387 */ /* 0x0001e20000100800 */
[----:B------:R-:W-:-:S03]  /*f2b0*/  PRMT R43, RZ, 0x7610, R43 ;  /* 0x00007610ff2b7816 */ /* 0x000fc6000000002b */
[----:B0-----:R-:W4:Y:S04]  /*f2c0*/  LDL R45, [R1+0xb58] ;  /* 0x000b5800012d7983 */ /* 0x001f280000100800 */
[----:B------:R-:W4:Y:S04]  /*f2d0*/  LDL.LU.64 R64, [R1+0x16b0] ;  /* 0x0016b00001407983 */ /* 0x000f280000300a00 */
[----:B------:R-:W4:Y:S04]  /*f2e0*/  LDL R60, [R1+0xb94] ;  /* 0x000b9400013c7983 */ /* 0x000f280000100800 */
[----:B------:R-:W4:Y:S01]  /*f2f0*/  LDL R61, [R1+0xb98] ;  /* 0x000b9800013d7983 */ /* 0x000f220000100800 */
[----:B--2---:R-:W-:-:S04]  /*f300*/  @!P4 LOP3.LUT R63, R63, R62, RZ, 0x3c, !PT ;  /* 0x0000003e3f3fc212 */ /* 0x004fc800078e3cff */
[----:B------:R-:W-:-:S04]  /*f310*/  @!P4 LOP3.LUT R62, R63, R62, RZ, 0x3c, !PT ;  /* 0x0000003e3f3ec212 */ /* 0x000fc800078e3cff */
[----:B------:R-:W-:Y:S01]  /*f320*/  @!P4 LOP3.LUT R63, R63, R62, RZ, 0x3c, !PT ;  /* 0x0000003e3f3fc212 */ /* 0x000fe200078e3cff */
[----:B---3--:R4:W-:Y:S04]  /*f330*/  STL [R1+0x400], R58 ;  /* 0x0004003a01007387 */ /* 0x0089e80000100800 */
[----:B------:R-:W2:Y:S01]  /*f340*/  @!P4 LDG.E.U8 R42, desc[UR18][R62.64] ;  /* 0x000000123e2ac981 */ /* 0x000ea2000c1e1100 */
[----:B----4-:R-:W-:-:S05]  /*f350*/  @!P1 IMAD.MOV.U32 R58, RZ, RZ, R46 ;  /* 0x000000ffff3a9224 */ /* 0x010fca00078e002e */
[----:B------:R-:W3:Y:S01]  /*f360*/  @!P1 LDG.E.U8 R43, desc[UR18][R58.64] ;  /* 0x000000123a2b9981 */ /* 0x000ee2000c1e1100 */
[----:B------:R-:W-:-:S03]  /*f370*/  VIADD R37, R34, 0xffffffd2 ;  /* 0xffffffd222257836 */ /* 0x000fc60000000000 */
[----:B------:R-:W4:Y:S04]  /*f380*/  LDL R58, [R1+0xbd4] ;  /* 0x000bd400013a7983 */ /* 0x000f280000100800 */
[----:B------:R-:W4:Y:S04]  /*f390*/  LDL R59, [R1+0xbd8] ;  /* 0x000bd800013b7983 */ /* 0x000f280000100800 */
[----:B------:R-:W4:Y:S01]  /*f3a0*/  LDL.LU.64 R62, [R1+0x16a8] ;  /* 0x0016a800013e7983 */ /* 0x000f220000300a00 */
[----:B------:R-:W-:Y:S02]  /*f3b0*/  ISETP.GE.U32.AND P6, PT, R37, 0x7fffff53, PT ;  /* 0x7fffff532500780c */ /* 0x000fe40003fc6070 */
[----:B------:R-:W-:-:S11]  /*f3c0*/  PRMT R44, RZ, 0x7610, R44 ;  /* 0x00007610ff2c7816 */ /* 0x000fd6000000002c */
[----:B------:R-:W-:-:S05]  /*f3d0*/  @!P6 IMAD.MOV.U32 R46, RZ, RZ, R45 ;  /* 0x000000ffff2ee224 */ /* 0x000fca00078e002d */
[----:B------:R-:W4:Y:S04]  /*f3e0*/  @!P6 LDG.E.U8 R44, desc[UR18][R46.64] ;  /* 0x000000122e2ce981 */ /* 0x000f28000c1e1100 */
[----:B--2---:R0:W-:Y:S04]  /*f3f0*/  STL [R1+0x3e0], R42 ;  /* 0x0003e02a01007387 */ /* 0x0041e80000100800 */
[----:B0-----:R-:W2:Y:S04]  /*f400*/  LDL R42, [R1+0xc14] ;  /* 0x000c1400012a7983 */ /* 0x001ea80000100800 */
[----:B---3--:R0:W-:Y:S04]  /*f410*/  STL [R1+0x3fc], R43 ;  /* 0x0003fc2b01007387 */ /* 0x0081e80000100800 */
[----:B0-----:R-:W2:Y:S01]  /*f420*/  LDL R43, [R1+0xc18] ;  /* 0x000c1800012b7983 */ /* 0x001ea20000100800 */
        /* <DEDUP_REMOVED lines=8> */
[----:B----4-:R-:W-:Y:S02]  /*f4b0*/  @!P0 LOP3.LUT R59, R59, R58, RZ, 0x3c, !PT ;  /* 0x0000003a3b3b8212 */ /* 0x010fe400078e3cff */
[----:B------:R-:W-:Y:S02]  /*f4c0*/  PRMT R51, RZ, 0x7610, R51 ;  /* 0x00007610ff337816 */ /* 0x000fe40000000033 */
[----:B------:R-:W-:Y:S02]  /*f4d0*/  @!P5 LOP3.LUT R61, R61, R60, RZ, 0x3c, !PT ;  /* 0x0000003c3d3dd212 */ /* 0x000fe400078e3cff */
[C---:B------:R-:W-:Y:S02]  /*f4e0*/  @!P0 LOP3.LUT R58, R59.reuse, R58, RZ, 0x3c, !PT ;  /* 0x0000003a3b3a8212 */ /* 0x040fe400078e3cff */
[----:B------:R-:W-:Y:S01]  /*f4f0*/  PRMT R55, RZ, 0x7610, R55 ;  /* 0x00007610ff377816 */ /* 0x000fe20000000037 */
[----:B------:R-:W3:Y:S01]  /*f500*/  @!P5 LDG.E.U8 R51, desc[UR18][R60.64] ;  /* 0x000000123c33d981 */ /* 0x000ee2000c1e1100 */
[----:B------:R-:W-:-:S02]  /*f510*/  @!P0 LOP3.LUT R59, R59, R58, RZ, 0x3c, !PT ;  /* 0x0000003a3b3b8212 */ /* 0x000fc400078e3cff */
[----:B------:R-:W-:-:S03]  /*f520*/  PRMT R53, RZ, 0x7610, R53 ;  /* 0x00007610ff357816 */ /* 0x000fc60000000035 */
[----:B------:R-:W4:Y:S04]  /*f530*/  @!P0 LDG.E.U8 R55, desc[UR18][R58.64] ;  /* 0x000000123a378981 */ /* 0x000f28000c1e1100 */
[----:B------:R-:W-:Y:S04]  /*f540*/  STL [R1+0x404], R85 ;  /* 0x0004045501007387 */ /* 0x000fe80000100800 */
[----:B------:R0:W-:Y:S04]  /*f550*/  STL [R1+0x3dc], R44 ;  /* 0x0003dc2c01007387 */ /* 0x0001e80000100800 */
[----:B------:R-:W4:Y:S04]  /*f560*/  LDL R46, [R1+0xc94] ;  /* 0x000c9400012e7983 */ /* 0x000f280000100800 */
[----:B------:R-:W4:Y:S04]  /*f570*/  LDL R47, [R1+0xc98] ;  /* 0x000c9800012f7983 */ /* 0x000f280000100800 */
[----:B0-----:R-:W4:Y:S04]  /*f580*/  LDL R44, [R1+0xc54] ;  /* 0x000c5400012c7983 */ /* 0x001f280000100800 */
[----:B------:R-:W4:Y:S01]  /*f590*/  LDL R45, [R1+0xc58] ;  /* 0x000c5800012d7983 */ /* 0x000f220000100800 */
[----:B------:R-:W-:-:S03]  /*f5a0*/  VIADD R37, R34, 0xffffffb2 ;  /* 0xffffffb222257836 */ /* 0x000fc60000000000 */
[----:B------:R-:W4:Y:S01]  /*f5b0*/  LDL R61, [R1+0xcd4] ;  /* 0x000cd400013d7983 */ /* 0x000f220000100800 */
[----:B--2---:R-:W-:-:S04]  /*f5c0*/  @!P3 LOP3.LUT R43, R43, R42, RZ, 0x3c, !PT ;  /* 0x0000002a2b2bb212 */ /* 0x004fc800078e3cff */
[----:B------:R-:W-:-:S04]  /*f5d0*/  @!P3 LOP3.LUT R42, R43, R42, RZ, 0x3c, !PT ;  /* 0x0000002a2b2ab212 */ /* 0x000fc800078e3cff */
[----:B------:R-:W-:-:S05]  /*f5e0*/  @!P3 LOP3.LUT R43, R43, R42, RZ, 0x3c, !PT ;  /* 0x0000002a2b2bb212 */ /* 0x000fca00078e3cff */
[----:B------:R-:W2:Y:S01]  /*f5f0*/  @!P3 LDG.E.U8 R53, desc[UR18][R42.64] ;  /* 0x000000122a35b981 */ /* 0x000ea2000c1e1100 */
[----:B------:R-:W-:Y:S01]  /*f600*/  ISETP.GE.U32.AND P1, PT, R37, 0x7fffff33, PT ;  /* 0x7fffff332500780c */ /* 0x000fe20003f26070 */
[----:B------:R-:W-:-:S05]  /*f610*/  VIADD R37, R34, 0xffffffaa ;  /* 0xffffffaa22257836 */ /* 0x000fca0000000000 */
[----:B------:R-:W-:Y:S01]  /*f620*/  ISETP.GE.U32.AND P4, PT, R37, 0x7fffff2b, PT ;  /* 0x7fffff2b2500780c */ /* 0x000fe20003f86070 */
[----:B---3--:R0:W-:Y:S04]  /*f630*/  STL [R1+0x3d8], R51 ;  /* 0x0003d83301007387 */ /* 0x0081e80000100800 */
[----:B------:R-:W3:Y:S04]  /*f640*/  LDL R58, [R1+0xd14] ;  /* 0x000d1400013a7983 */ /* 0x000ee80000100800 */
[----:B------:R-:W3:Y:S04]  /*f650*/  LDL R59, [R1+0xd18] ;  /* 0x000d1800013b7983 */ /* 0x000ee80000100800 */
[----:B0-----:R-:W3:Y:S04]  /*f660*/  LDL R51, [R1+0xcd8] ;  /* 0x000cd80001337983 */ /* 0x001ee80000100800 */
[----:B------:R-:W3:Y:S04]  /*f670*/  LDL.LU.64 R42, [R1+0x16a0] ;  /* 0x0016a000012a7983 */ /* 0x000ee80000300a00 */
[----:B----4-:R0:W-:Y:S04]  /*f680*/  STL [R1+0x3d4], R55 ;  /* 0x0003d43701007387 */ /* 0x0101e80000100800 */
[----:B0-----:R-:W4:Y:S01]  /*f690*/  LDL R55, [R1+0xd4c] ;  /* 0x000d4c0001377983 */ /* 0x001f220000100800 */
[----:B------:R-:W-:-:S02]  /*f6a0*/  @!P4 LOP3.LUT R47, R47, R46, RZ, 0x3c, !PT ;  /* 0x0000002e2f2fc212 */ /* 0x000fc400078e3cff */
[----:B------:R-:W-:Y:S02]  /*f6b0*/  @!P1 LOP3.LUT R45, R45, R44, RZ, 0x3c, !PT ;  /* 0x0000002c2d2d9212 */ /* 0x000fe400078e3cff */
[----:B------:R-:W-:Y:S02]  /*f6c0*/  @!P4 LOP3.LUT R46, R47, R46, RZ, 0x3c, !PT ;  /* 0x0000002e2f2ec212 */ /* 0x000fe400078e3cff */
[----:B------:R-:W-:Y:S02]  /*f6d0*/  @!P1 LOP3.LUT R44, R45, R44, RZ, 0x3c, !PT ;  /* 0x0000002c2d2c9212 */ /* 0x000fe400078e3cff */
[----:B------:R-:W-:Y:S02]  /*f6e0*/  PRMT R48, RZ, 0x7610, R48 ;  /* 0x00007610ff307816 */ /* 0x000fe40000000030 */
[----:B------:R-:W-:Y:S02]  /*f6f0*/  @!P4 LOP3.LUT R47, R47, R46, RZ, 0x3c, !PT ;  /* 0x0000002e2f2fc212 */ /* 0x000fe400078e3cff */
[----:B------:R-:W-:-:S02]  /*f700*/  PRMT R49, RZ, 0x7610, R49 ;  /* 0x00007610ff317816 */ /* 0x000fc40000000031 */
[----:B------:R-:W-:Y:S01]  /*f710*/  @!P1 LOP3.LUT R45, R45, R44, RZ, 0x3c, !PT ;  /* 0x0000002c2d2d9212 */ /* 0x000fe200078e3cff */
[----:B------:R-:W4:Y:S04]  /*f720*/  @!P4 LDG.E.U8 R48, desc[UR18][R46.64] ;  /* 0x000000122e30c981 */ /* 0x000f28000c1e1100 */
[----:B------:R-:W4:Y:S04]  /*f730*/  @!P1 LDG.E.U8 R49, desc[UR18][R44.64] ;  /* 0x000000122c319981 */ /* 0x000f28000c1e1100 */
[----:B--2---:R0:W-:Y:S04]  /*f740*/  STL [R1+0x3d0], R53 ;  /* 0x0003d03501007387 */ /* 0x0041e80000100800 */
[----:B0-----:R-:W2:Y:S01]  /*f750*/  LDL R53, [R1+0xd50] ;  /* 0x000d500001357983 */ /* 0x001ea20000100800 */
[----:B------:R-:W-:Y:S01]  /*f760*/  VIADD R37, R34, 0xffffffa2 ;  /* 0xffffffa222257836 */ /* 0x000fe20000000000 */
[----:B------:R-:W-:-:S02]  /*f770*/  PRMT R50, RZ, 0x7610, R50 ;  /* 0x00007610ff327816 */ /* 0x000fc40000000032 */
[----:B------:R-:W-:Y:S01]  /*f780*/  PRMT R52, RZ, 0x7610, R52 ;  /* 0x00007610ff347816 */ /* 0x000fe20000000034 */
[----:B------:R-:W2:Y:S01]  /*f790*/  LDL.LU.64 R44, [R1+0x1698] ;  /* 0x00169800012c7983 */ /* 0x000ea20000300a00 */
[----:B------:R-:W-:Y:S01]  /*f7a0*/  ISETP.GE.U32.AND P6, PT, R37, 0x7fffff23, PT ;  /* 0x7fffff232500780c */ /* 0x000fe20003fc6070 */
[C---:B------:R-:W-:Y:S02]  /*f7b0*/  VIADD R37, R34.reuse, 0xffffff9a ;  /* 0xffffff9a22257836 */ /* 0x040fe40000000000 */
[----:B------:R-:W2:Y:S03]  /*f7c0*/  LDL.LU.64 R46, [R1+0x1690] ;  /* 0x00169000012e7983 */ /* 0x000ea60000300a00 */
[----:B------:R-:W-:Y:S01]  /*f7d0*/  ISETP.GE.U32.AND P5, PT, R37, 0x7fffff1b, PT ;  /* 0x7fffff1b2500780c */ /* 0x000fe20003fa6070 */
[----:B------:R-:W-:-:S05]  /*f7e0*/  VIADD R37, R34, 0xffffff92 ;  /* 0xffffff9222257836 */ /* 0x000fca0000000000 */
[----:B------:R-:W-:Y:S01]  /*f7f0*/  ISETP.GE.U32.AND P0, PT, R37, 0x7fffff13, PT ;  /* 0x7fffff132500780c */ /* 0x000fe20003f06070 */
[----:B---3--:R-:W-:-:S05]  /*f800*/  @!P6 IMAD.MOV.U32 R60, RZ, RZ, R51 ;  /* 0x000000ffff3ce224 */ /* 0x008fca00078e0033 */
[----:B------:R4:W3:Y:S07]  /*f810*/  @!P6 LDG.E.U8 R50, desc[UR18][R60.64] ;  /* 0x000000123c32e981 */ /* 0x0008ee000c1e1100 */
[----:B----4-:R-:W-:Y:S01]  /*f820*/  @!P0 IMAD.MOV.U32 R61, RZ, RZ, R55 ;  /* 0x000000ffff3d8224 */ /* 0x010fe200078e0037 */
[----:B------:R0:W-:Y:S04]  /*f830*/  STL [R1+0x3c8], R48 ;  /* 0x0003c83001007387 */ /* 0x0001e80000100800 */
[----:B0-----:R-:W4:Y:S04]  /*f840*/  LDL R48, [R1+0xd84] ;  /* 0x000d840001307983 */ /* 0x001f280000100800 */
[----:B------:R0:W-:Y:S04]  /*f850*/  STL [R1+0x3cc], R49 ;  /* 0x0003cc3101007387 */ /* 0x0001e80000100800 */
[----:B0-----:R-:W4:Y:S01]  /*f860*/  LDL R49, [R1+0xd88] ;  /* 0x000d880001317983 */ /* 0x001f220000100800 */
[----:B--2---:R-:W-:-:S05]  /*f870*/  @!P0 IMAD.MOV.U32 R60, RZ, RZ, R53 ;  /* 0x000000ffff3c8224 */ /* 0x004fca00078e0035 */
[----:B------:R-:W2:Y:S01]  /*f880*/  @!P0 LDG.E.U8 R52, desc[UR18][R60.64] ;  /* 0x000000123c348981 */ /* 0x000ea2000c1e1100 */
[----:B------:R-:W-:-:S04]  /*f890*/  @!P5 LOP3.LUT R59, R59, R58, RZ, 0x3c, !PT ;  /* 0x0000003a3b3bd212 */ /* 0x000fc800078e3cff */
[C---:B------:R-:W-:Y:S02]  /*f8a0*/  @!P5 LOP3.LUT R58, R59.reuse, R58, RZ, 0x3c, !PT ;  /* 0x0000003a3b3ad212 */ /* 0x040fe400078e3cff */
[----:B------:R-:W-:Y:S02]  /*f8b0*/  PRMT R57, RZ, 0x7610, R57 ;  /* 0x00007610ff397816 */ /* 0x000fe40000000039 */
[----:B------:R-:W-:Y:S01]  /*f8c0*/  @!P5 LOP3.LUT R59, R59, R58, RZ, 0x3c, !PT ;  /* 0x0000003a3b3bd212 */ /* 0x000fe200078e3cff */
[----:B------:R-:W-:-:S04]  /*f8d0*/  VIADD R37, R34, 0xffffff8a ;  /* 0xffffff8a22257836 */ /* 0x000fc80000000000 */
[----:B------:R0:W2:Y:S04]  /*f8e0*/  @!P5 LDG.E.U8 R57, desc[UR18][R58.64] ;  /* 0x000000123a39d981 */ /* 0x0000a8000c1e1100 */
[----:B---3--:R1:W-:Y:S04]  /*f8f0*/  STL [R1+0x3c4], R50 ;  /* 0x0003c43201007387 */ /* 0x0083e80000100800 */
[----:B------:R-:W3:Y:S04]  /*f900*/  LDL R51, [R1+0xdc0] ;  /* 0x000dc00001337983 */ /* 0x000ee80000100800 */
[----:B------:R-:W0:Y:S04]  /*f910*/  LDL R58, [R1+0x1fc] ;  /* 0x0001fc00013a7983 */ /* 0x000e280000100800 */
[----:B-1----:R-:W3:Y:S04]  /*f920*/  LDL R50, [R1+0xdbc] ;  /* 0x000dbc0001327983 */ /* 0x002ee80000100800 */
[----:B------:R-:W0:Y:S01]  /*f930*/  LDL R59, [R1+0x200] ;  /* 0x00020000013b7983 */ /* 0x000e220000100800 */
[----:B------:R-:W-:-:S02]  /*f940*/  ISETP.GE.U32.AND P3, PT, R37, 0x7fffff0b, PT ;  /* 0x7fffff0b2500780c */ /* 0x000fc40003f66070 */
[----:B------:R-:W-:-:S11]  /*f950*/  PRMT R54, RZ, 0x7610, R54 ;  /* 0x00007610ff367816 */ /* 0x000fd60000000036 */
[----:B----4-:R-:W-:-:S04]  /*f960*/  @!P3 LOP3.LUT R49, R49, R48, RZ, 0x3c, !PT ;  /* 0x000000303131b212 */ /* 0x010fc800078e3cff */
[----:B------:R-:W-:-:S04]  /*f970*/  @!P3 LOP3.LUT R48, R49, R48, RZ, 0x3c, !PT ;  /* 0x000000303130b212 */ /* 0x000fc800078e3cff */
[----:B------:R-:W-:-:S05]  /*f980*/  @!P3 LOP3.LUT R49, R49, R48, RZ, 0x3c, !PT ;  /* 0x000000303131b212 */ /* 0x000fca00078e3cff */
[----:B------:R-:W4:Y:S04]  /*f990*/  @!P3 LDG.E.U8 R54, desc[UR18][R48.64] ;  /* 0x000000123036b981 */ /* 0x000f28000c1e1100 */
[----:B--2---:R1:W-:Y:S04]  /*f9a0*/  STL [R1+0x3bc], R52 ;  /* 0x0003bc3401007387 */ /* 0x0043e80000100800 */
[----:B------:R-:W2:Y:S01]  /*f9b0*/  LDL R53, [R1+0x240] ;  /* 0x0002400001357983 */ /* 0x000ea20000100800 */
[----:B------:R-:W-:Y:S01]  /*f9c0*/  VIADD R37, R34, 0xffffff82 ;  /* 0xffffff8222257836 */ /* 0x000fe20000000000 */
[----:B------:R-:W-:-:S02]  /*f9d0*/  PRMT R56, RZ, 0x7610, R56 ;  /* 0x00007610ff387816 */ /* 0x000fc40000000038 */
[----:B------:R-:W-:Y:S01]  /*f9e0*/  PRMT R40, RZ, 0x7610, R40 ;  /* 0x00007610ff287816 */ /* 0x000fe20000000028 */
[----:B------:R-:W2:Y:S04]  /*f9f0*/  LDL R60, [R1+0xa9c] ;  /* 0x000a9c00013c7983 */ /* 0x000ea80000100800 */
[----:B-1----:R-:W2:Y:S01]  /*fa00*/  LDL R52, [R1+0x23c] ;  /* 0x00023c0001347983 */ /* 0x002ea20000100800 */
[----:B------:R-:W-:Y:S01]  /*fa10*/  ISETP.GE.U32.AND P1, PT, R37, 0x7fffff03, PT ;  /* 0x7fffff032500780c */ /* 0x000fe20003f26070 */
[C---:B------:R-:W-:Y:S01]  /*fa20*/  VIADD R37, R34.reuse, 0xfffffff9 ;  /* 0xfffffff922257836 */ /* 0x040fe20000000000 */
[----:B------:R-:W-:Y:S01]  /*fa30*/  PRMT R41, RZ, 0x7610, R41 ;  /* 0x00007610ff297816 */ /* 0x000fe20000000029 */
[----:B------:R-:W2:Y:S03]  /*fa40*/  LDL R61, [R1+0xaa0] ;  /* 0x000aa000013d7983 */ /* 0x000ea60000100800 */
[----:B------:R-:W-:Y:S01]  /*fa50*/  ISETP.GE.U32.AND P4, PT, R37, 0x7fffff7a, PT ;  /* 0x7fffff7a2500780c */ /* 0x000fe20003f86070 */
[----:B------:R-:W-:Y:S01]  /*fa60*/  VIADD R37, R34, 0xfffffff1 ;  /* 0xfffffff122257836 */ /* 0x000fe20000000000 */
[----:B------:R-:W2:Y:S04]  /*fa70*/  LDL.LU.64 R48, [R1+0x1688] ;  /* 0x0016880001307983 */ /* 0x000ea80000300a00 */
[----:B------:R-:W-:-:S02]  /*fa80*/  ISETP.GE.U32.AND P6, PT, R37, 0x7fffff72, PT ;  /* 0x7fffff722500780c */ /* 0x000fc40003fc6070 */
[----:B---3--:R-:W-:-:S04]  /*fa90*/  @!P1 LOP3.LUT R51, R51, R50, RZ, 0x3c, !PT ;  /* 0x0000003233339212 */ /* 0x008fc800078e3cff */
[----:B------:R-:W-:Y:S02]  /*faa0*/  @!P1 LOP3.LUT R50, R51, R50, RZ, 0x3c, !PT ;  /* 0x0000003233329212 */ /* 0x000fe400078e3cff */
[----:B0-----:R-:W-:Y:S02]  /*fab0*/  @!P4 LOP3.LUT R59, R59, R58, RZ, 0x3c, !PT ;  /* 0x0000003a3b3bc212 */ /* 0x001fe400078e3cff */
[----:B------:R-:W-:Y:S02]  /*fac0*/  @!P1 LOP3.LUT R51, R51, R50, RZ, 0x3c, !PT ;  /* 0x0000003233339212 */ /* 0x000fe400078e3cff */
[----:B------:R-:W-:-:S03]  /*fad0*/  @!P4 LOP3.LUT R58, R59, R58, RZ, 0x3c, !PT ;  /* 0x0000003a3b3ac212 */ /* 0x000fc600078e3cff */
[----:B------:R-:W3:Y:S01]  /*fae0*/  @!P1 LDG.E.U8 R56, desc[UR18][R50.64] ;  /* 0x0000001232389981 */ /* 0x000ee2000c1e1100 */
[----:B------:R-:W-:-:S05]  /*faf0*/  @!P4 LOP3.LUT R59, R59, R58, RZ, 0x3c, !PT ;  /* 0x0000003a3b3bc212 */ /* 0x000fca00078e3cff */
[----:B------:R-:W3:Y:S04]  /*fb00*/  @!P4 LDG.E.U8 R41, desc[UR18][R58.64] ;  /* 0x000000123a29c981 */ /* 0x000ee8000c1e1100 */
[----:B----4-:R0:W-:Y:S04]  /*fb10*/  STL [R1+0x3a0], R54 ;  /* 0x0003a03601007387 */ /* 0x0101e80000100800 */
[----:B------:R-:W4:Y:S04]  /*fb20*/  LDL R55, [R1+0xae0] ;  /* 0x000ae00001377983 */ /* 0x000f280000100800 */
[----:B0-----:R-:W4:Y:S01]  /*fb30*/  LDL R54, [R1+0xadc] ;  /* 0x000adc0001367983 */ /* 0x001f220000100800 */
[----:B------:R-:W-:-:S03]  /*fb40*/  VIADD R37, R34, 0xffffffe9 ;  /* 0xffffffe922257836 */ /* 0x000fc60000000000 */
[----:B------:R-:W4:Y:S01]  /*fb50*/  LDL.LU.64 R50, [R1+0x1680] ;  /* 0x0016800001327983 */ /* 0x000f220000300a00 */
[----:B--2---:R-:W-:-:S04]  /*fb60*/  @!P6 LOP3.LUT R53, R53, R52, RZ, 0x3c, !PT ;  /* 0x000000343535e212 */ /* 0x004fc800078e3cff */
[----:B------:R-:W-:-:S04]  /*fb70*/  @!P6 LOP3.LUT R52, R53, R52, RZ, 0x3c, !PT ;  /* 0x000000343534e212 */ /* 0x000fc800078e3cff */
[----:B------:R-:W-:-:S05]  /*fb80*/  @!P6 LOP3.LUT R53, R53, R52, RZ, 0x3c, !PT ;  /* 0x000000343535e212 */ /* 0x000fca00078e3cff */
[----:B------:R-:W2:Y:S01]  /*fb90*/  @!P6 LDG.E.U8 R40, desc[UR18][R52.64] ;  /* 0x000000123428e981 */ /* 0x000ea2000c1e1100 */
[----:B------:R-:W-:Y:S01]  /*fba0*/  ISETP.GE.U32.AND P5, PT, R37, 0x7fffff6a, PT ;  /* 0x7fffff6a2500780c */ /* 0x000fe20003fa6070 */
[----:B------:R-:W-:Y:S01]  /*fbb0*/  VIADD R37, R34, 0xffffffe1 ;  /* 0xffffffe122257836 */ /* 0x000fe20000000000 */
[----:B------:R-:W-:-:S04]  /*fbc0*/  PRMT R39, RZ, 0x7610, R39 ;  /* 0x00007610ff277816 */ /* 0x000fc80000000027 */
[----:B------:R-:W-:Y:S01]  /*fbd0*/  ISETP.GE.U32.AND P0, PT, R37, 0x7fffff62, PT ;  /* 0x7fffff622500780c */ /* 0x000fe20003f06070 */
[----:B---3--:R0:W-:Y:S04]  /*fbe0*/  STL [R1+0x39c], R56 ;  /* 0x00039c3801007387 */ /* 0x0081e80000100800 */
[----:B------:R1:W-:Y:S04]  /*fbf0*/  STL [R1+0x3c0], R57 ;  /* 0x0003c03901007387 */ /* 0x0003e80000100800 */
[----:B------:R-:W3:Y:S04]  /*fc00*/  LDL R58, [R1+0xb5c] ;  /* 0x000b5c00013a7983 */ /* 0x000ee80000100800 */
[----:B0-----:R-:W3:Y:S04]  /*fc10*/  LDL R56, [R1+0xb1c] ;  /* 0x000b1c0001387983 */ /* 0x001ee80000100800 */
[----:B-1----:R-:W3:Y:S04]  /*fc20*/  LDL R57, [R1+0xb20] ;  /* 0x000b200001397983 */ /* 0x002ee80000100800 */
[----:B------:R-:W3:Y:S04]  /*fc30*/  LDL R59, [R1+0xb60] ;  /* 0x000b6000013b7983 */ /* 0x000ee80000100800 */
[----:B------:R-:W3:Y:S04]  /*fc40*/  LDL.LU.64 R52, [R1+0x1678] ;  /* 0x0016780001347983 */ /* 0x000ee80000300a00 */
[----:B--2---:R0:W-:Y:S04]  /*fc50*/  STL [R1+0x394], R40 ;  /* 0x0003942801007387 */ /* 0x0041e80000100800 */
[----:B------:R1:W-:Y:S01]  /*fc60*/  STL [R1+0x398], R41 ;  /* 0x0003982901007387 */ /* 0x0003e20000100800 */
[----:B0-----:R-:W-:-:S03]  /*fc70*/  @!P5 IMAD.MOV.U32 R40, RZ, RZ, R61 ;  /* 0x000000ffff28d224 */ /* 0x001fc600078e003d */
[----:B------:R-:W2:Y:S01]  /*fc80*/  LDL R61, [R1+0xba0] ;  /* 0x000ba000013d7983 */ /* 0x000ea20000100800 */
[----:B-1----:R-:W-:-:S03]  /*fc90*/  @!P5 IMAD.MOV.U32 R41, RZ, RZ, R60 ;  /* 0x000000ffff29d224 */ /* 0x002fc600078e003c */
[----:B------:R-:W2:Y:S04]  /*fca0*/  LDL R60, [R1+0xb9c] ;  /* 0x000b9c00013c7983 */ /* 0x000ea80000100800 */
[----:B------:R4:W2:Y:S02]  /*fcb0*/  @!P5 LDG.E.U8 R39, desc[UR18][R40.64] ;  /* 0x000000122827d981 */ /* 0x0008a4000c1e1100 */
[----:B----4-:R-:W-:Y:S02]  /*fcc0*/  @!P0 IMAD.MOV.U32 R40, RZ, RZ, R55 ;  /* 0x000000ffff288224 */ /* 0x010fe400078e0037 */
[----:B------:R-:W-:Y:S01]  /*fcd0*/  @!P0 IMAD.MOV.U32 R41, RZ, RZ, R54 ;  /* 0x000000ffff298224 */ /* 0x000fe200078e0036 */
[----:B------:R-:W4:Y:S04]  /*fce0*/  LDL R55, [R1+0xbe0] ;  /* 0x000be00001377983 */ /* 0x000f280000100800 */
[----:B------:R-:W4:Y:S01]  /*fcf0*/  LDL R54, [R1+0xbdc] ;  /* 0x000bdc0001367983 */ /* 0x000f220000100800 */
[----:B------:R-:W-:-:S05]  /*fd00*/  VIADD R37, R34, 0xffffffd9 ;  /* 0xffffffd922257836 */ /* 0x000fca0000000000 */
[----:B------:R-:W-:Y:S01]  /*fd10*/  ISETP.GE.U32.AND P3, PT, R37, 0x7fffff5a, PT ;  /* 0x7fffff5a2500780c */ /* 0x000fe20003f66070 */
[----:B------:R-:W-:-:S05]  /*fd20*/  VIADD R37, R34, 0xffffffd1 ;  /* 0xffffffd122257836 */ /* 0x000fca0000000000 */
[----:B------:R-:W-:Y:S01]  /*fd30*/  ISETP.GE.U32.AND P1, PT, R37, 0x7fffff52, PT ;  /* 0x7fffff522500780c */ /* 0x000fe20003f26070 */
[----:B------:R-:W-:-:S05]  /*fd40*/  VIADD R37, R34, 0xffffffc9 ;  /* 0xffffffc922257836 */ /* 0x000fca0000000000 */
[----:B------:R-:W-:Y:S02]  /*fd50*/  ISETP.GE.U32.AND P4, PT, R37, 0x7fffff4a, PT ;  /* 0x7fffff4a2500780c */ /* 0x000fe40003f86070 */
[----:B------:R-:W-:Y:S01]  /*fd60*/  PRMT R36, RZ, 0x7610, R36 ;  /* 0x00007610ff247816 */ /* 0x000fe20000000024 */
[----:B------:R-:W-:Y:S01]  /*fd70*/  VIADD R37, R34, 0xffffffc1 ;  /* 0xffffffc122257836 */ /* 0x000fe20000000000 */
[----:B------:R-:W-:-:S04]  /*fd80*/  PRMT R35, RZ, 0x7610, R35 ;  /* 0x00007610ff237816 */ /* 0x000fc80000000023 */
[----:B------:R3:W4:Y:S01]  /*fd90*/  @!P0 LDG.E.U8 R36, desc[UR18][R40.64] ;  /* 0x0000001228248981 */ /* 0x000722000c1e1100 */
[----:B------:R-:W-:Y:S02]  /*fda0*/  ISETP.GE.U32.AND P6, PT, R37, 0x7fffff42, PT ;  /* 0x7fffff422500780c */ /* 0x000fe40003fc6070 */
[----:B------:R-:W-:Y:S01]  /*fdb0*/  PRMT R32, RZ, 0x7610, R32 ;  /* 0x00007610ff207816 */ /* 0x000fe20000000020 */
[----:B---3--:R-:W-:Y:S02]  /*fdc0*/  @!P3 IMAD.MOV.U32 R40, RZ, RZ, R57 ;  /* 0x000000ffff28b224 */ /* 0x008fe400078e0039 */
[----:B------:R-:W-:Y:S01]  /*fdd0*/  @!P3 IMAD.MOV.U32 R41, RZ, RZ, R56 ;  /* 0x000000ffff29b224 */ /* 0x000fe200078e0038 */
[----:B------:R-:W-:Y:S01]  /*fde0*/  PRMT R28, RZ, 0x7610, R28 ;  /* 0x00007610ff1c7816 */ /* 0x000fe2000000001c */
[----:B------:R-:W3:Y:S04]  /*fdf0*/  LDL R56, [R1+0xc1c] ;  /* 0x000c1c0001387983 */ /* 0x000ee80000100800 */
[----:B------:R0:W3:Y:S04]  /*fe00*/  @!P3 LDG.E.U8 R35, desc[UR18][R40.64] ;  /* 0x000000122823b981 */ /* 0x0000e8000c1e1100 */
[----:B------:R-:W3:Y:S01]  /*fe10*/  LDL R57, [R1+0xc20] ;  /* 0x000c200001397983 */ /* 0x000ee20000100800 */
[----:B0-----:R-:W-:-:S02]  /*fe20*/  @!P1 IMAD.MOV.U32 R40, RZ, RZ, R59 ;  /* 0x000000ffff289224 */ /* 0x001fc400078e003b */
[----:B------:R-:W-:Y:S01]  /*fe30*/  @!P1 IMAD.MOV.U32 R41, RZ, RZ, R58 ;  /* 0x000000ffff299224 */ /* 0x000fe200078e003a */
[----:B------:R-:W3:Y:S04]  /*fe40*/  LDL R59, [R1+0xca0] ;  /* 0x000ca000013b7983 */ /* 0x000ee80000100800 */
[----:B------:R0:W3:Y:S04]  /*fe50*/  @!P1 LDG.E.U8 R32, desc[UR18][R40.64] ;  /* 0x0000001228209981 */ /* 0x0000e8000c1e1100 */
[----:B------:R-:W3:Y:S04]  /*fe60*/  LDL R58, [R1+0xc9c] ;  /* 0x000c9c00013a7983 */ /* 0x000ee80000100800 */
[----:B------:R-:W0:Y:S04]  /*fe70*/  LDL R40, [R1+0xc5c] ;  /* 0x000c5c0001287983 */ /* 0x000e280000100800 */
[----:B------:R-:W0:Y:S01]  /*fe80*/  LDL R41, [R1+0xc60] ;  /* 0x000c600001297983 */ /* 0x000e220000100800 */
[----:B------:R-:W-:-:S02]  /*fe90*/  PRMT R7, RZ, 0x7610, R7 ;  /* 0x00007610ff077816 */ /* 0x000fc40000000007 */
[----:B--2---:R-:W-:-:S04]  /*fea0*/  @!P4 LOP3.LUT R61, R61, R60, RZ, 0x3c, !PT ;  /* 0x0000003c3d3dc212 */ /* 0x004fc800078e3cff */
[----:B------:R-:W-:-:S04]  /*feb0*/  @!P4 LOP3.LUT R60, R61, R60, RZ, 0x3c, !PT ;  /* 0x0000003c3d3cc212 */ /* 0x000fc800078e3cff */
[----:B------:R-:W-:Y:S01]  /*fec0*/  @!P4 LOP3.LUT R61, R61, R60, RZ, 0x3c, !PT ;  /* 0x0000003c3d3dc212 */ /* 0x000fe200078e3cff */
[----:B------:R-:W-:Y:S04]  /*fed0*/  STL [R1+0x390], R39 ;  /* 0x0003902701007387 */ /* 0x000fe80000100800 */
[----:B------:R1:W2:Y:S04]  /*fee0*/  @!P4 LDG.E.U8 R28, desc[UR18][R60.64] ;  /* 0x000000123c1cc981 */ /* 0x0002a8000c1e1100 */
[----:B------:R-:W1:Y:S01]  /*fef0*/  LDL R60, [R1+0xcdc] ;  /* 0x000cdc00013c7983 */ /* 0x000e620000100800 */
[----:B----4-:R-:W-:-:S03]  /*ff00*/  @!P6 LOP3.LUT R55, R55, R54, RZ, 0x3c, !PT ;  /* 0x000000363737e212 */ /* 0x010fc600078e3cff */
[----:B------:R-:W1:Y:S01]  /*ff10*/  LDL R61, [R1+0xce0] ;  /* 0x000ce000013d7983 */ /* 0x000e620000100800 */
[----:B------:R-:W-:-:S04]  /*ff20*/  @!P6 LOP3.LUT R54, R55, R54, RZ, 0x3c, !PT ;  /* 0x000000363736e212 */ /* 0x000fc800078e3cff */
[----:B------:R-:W-:-:S05]  /*ff30*/  @!P6 LOP3.LUT R55, R55, R54, RZ, 0x3c, !PT ;  /* 0x000000363737e212 */ /* 0x000fca00078e3cff */
[----:B------:R-:W4:Y:S01]  /*ff40*/  @!P6 LDG.E.U8 R7, desc[UR18][R54.64] ;  /* 0x000000123607e981 */ /* 0x000f22000c1e1100 */
[----:B------:R-:W-:-:S05]  /*ff50*/  VIADD R37, R34, 0xffffffb9 ;  /* 0xffffffb922257836 */ /* 0x000fca0000000000 */
[----:B------:R-:W-:Y:S01]  /*ff60*/  ISETP.GE.U32.AND P5, PT, R37, 0x7fffff3a, PT ;  /* 0x7fffff3a2500780c */ /* 0x000fe20003fa6070 */
[----:B------:R-:W-:-:S05]  /*ff70*/  VIADD R37, R34, 0xffffffb1 ;  /* 0xffffffb122257836 */ /* 0x000fca0000000000 */
[----:B------:R-:W-:Y:S01]  /*ff80*/  ISETP.GE.U32.AND P0, PT, R37, 0x7fffff32, PT ;  /* 0x7fffff322500780c */ /* 0x000fe20003f06070 */
[----:B------:R-:W-:-:S05]  /*ff90*/  VIADD R37, R34, 0xffffffa9 ;  /* 0xffffffa922257836 */ /* 0x000fca0000000000 */
[----:B------:R-:W-:Y:S01]  /*ffa0*/  ISETP.GE.U32.AND P3, PT, R37, 0x7fffff2a, PT ;  /* 0x7fffff2a2500780c */ /* 0x000fe20003f66070 */
[----:B------:R-:W-:-:S05]  /*ffb0*/  VIADD R37, R34, 0xffffffa1 ;  /* 0xffffffa122257836 */ /* 0x000fca0000000000 */
[----:B------:R-:W-:Y:S02]  /*ffc0*/  ISETP.GE.U32.AND P1, PT, R37, 0x7fffff22, PT ;  /* 0x7fffff222500780c */ /* 0x000fe40003f26070 */
[----:B---3--:R-:W-:-:S04]  /*ffd0*/  @!P5 LOP3.LUT R57, R57, R56, RZ, 0x3c, !PT ;  /* 0x000000383939d212 */ /* 0x008fc800078e3cff */
[C---:B------:R-:W-:Y:S02]  /*ffe0*/  @!P5 LOP3.LUT R56, R57.reuse, R56, RZ, 0x3c, !PT ;  /* 0x000000383938d212 */ /* 0x040fe400078e3cff */
[----:B------:R-:W-:Y:S02]  /*fff0*/  PRMT R21, RZ, 0x7610, R21 ;  /* 0x00007610ff157816 */ /* 0x000fe40000000015 */
[----:B------:R-:W-:Y:S02]  /*10000*/  @!P5 LOP3.LUT R57, R57, R56, RZ, 0x3c, !PT ;  /* 0x000000383939d212 */ /* 0x000fe400078e3cff */
[----:B------:R-:W-:Y:S02]  /*10010*/  PRMT R24, RZ, 0x7610, R24 ;  /* 0x00007610ff187816 */ /* 0x000fe40000000018 */
[----:B------:R-:W-:Y:S01]  /*10020*/  PRMT R33, RZ, 0x7610, R33 ;  /* 0x00007610ff217816 */ /* 0x000fe20000000021 */
[----:B------:R-:W3:Y:S04]  /*10030*/  @!P5 LDG.E.U8 R21, desc[UR18][R56.64] ;  /* 0x000000123815d981 */ /* 0x000ee8000c1e1100 */
[----:B------:R-:W-:Y:S04]  /*10040*/  STL [R1+0x38c], R36 ;  /* 0x00038c2401007387 */ /* 0x000fe80000100800 */
[----:B------:R-:W3:Y:S01]  /*10050*/  LDL.LU.64 R54, [R1+0x1670] ;  /* 0x0016700001367983 */ /* 0x000ee20000300a00 */
[----:B0-----:R-:W-:-:S04]  /*10060*/  @!P0 LOP3.LUT R41, R41, R40, RZ, 0x3c, !PT ;  /* 0x0000002829298212 */ /* 0x001fc800078e3cff */
[----:B------:R-:W-:-:S04]  /*10070*/  @!P0 LOP3.LUT R40, R41, R40, RZ, 0x3c, !PT ;  /* 0x0000002829288212 */ /* 0x000fc800078e3cff */
[----:B------:R-:W-:Y:S01]  /*10080*/  @!P0 LOP3.LUT R41, R41, R40, RZ, 0x3c, !PT ;  /* 0x0000002829298212 */ /* 0x000fe200078e3cff */
[----:B------:R0:W-:Y:S04]  /*10090*/  STL [R1+0x384], R32 ;  /* 0x0003842001007387 */ /* 0x0001e80000100800 */
[----:B------:R-:W3:Y:S04]  /*100a0*/  @!P0 LDG.E.U8 R33, desc[UR18][R40.64] ;  /* 0x0000001228218981 */ /* 0x000ee8000c1e1100 */
[----:B0-----:R-:W3:Y:S01]  /*100b0*/  LDL R32, [R1+0xd1c] ;  /* 0x000d1c0001207983 */ /* 0x001ee20000100800 */
[----:B-1----:R-:W-:-:S04]  /*100c0*/  @!P1 LOP3.LUT R61, R61, R60, RZ, 0x3c, !PT ;  /* 0x0000003c3d3d9212 */ /* 0x002fc800078e3cff */
[----:B------:R-:W-:-:S04]  /*100d0*/  @!P1 LOP3.LUT R60, R61, R60, RZ, 0x3c, !PT ;  /* 0x0000003c3d3c9212 */ /* 0x000fc800078e3cff */
[----:B------:R-:W-:Y:S01]  /*100e0*/  @!P1 LOP3.LUT R61, R61, R60, RZ, 0x3c, !PT ;  /* 0x0000003c3d3d9212 */ /* 0x000fe200078e3cff */
[----:B----4-:R0:W-:Y:S04]  /*100f0*/  STL [R1+0x37c], R7 ;  /* 0x00037c0701007387 */ /* 0x0101e80000100800 */
[----:B------:R-:W4:Y:S04]  /*10100*/  @!P1 LDG.E.U8 R24, desc[UR18][R60.64] ;  /* 0x000000123c189981 */ /* 0x000f28000c1e1100 */
[----:B0-----:R-:W4:Y:S01]  /*10110*/  LDL R7, [R1+0xd20] ;  /* 0x000d200001077983 */ /* 0x001f220000100800 */
[----:B------:R-:W-:Y:S01]  /*10120*/  @!P3 LOP3.LUT R59, R59, R58, RZ, 0x3c, !PT ;  /* 0x0000003a3b3bb212 */ /* 0x000fe200078e3cff */
[----:B------:R-:W-:-:S03]  /*10130*/  VIADD R37, R34, 0xffffff99 ;  /* 0xffffff9922257836 */ /* 0x000fc60000000000 */
[----:B------:R-:W-:Y:S02]  /*10140*/  @!P3 LOP3.LUT R58, R59, R58, RZ, 0x3c, !PT ;  /* 0x0000003a3b3ab212 */ /* 0x000fe400078e3cff */
[----:B------:R-:W-:Y:S01]  /*10150*/  ISETP.GE.U32.AND P4, PT, R37, 0x7fffff1a, PT ;  /* 0x7fffff1a2500780c */ /* 0x000fe20003f86070 */
[----:B------:R-:W-:Y:S01]  /*10160*/  STL [R1+0x388], R35 ;  /* 0x0003882301007387 */ /* 0x000fe20000100800 */
[----:B------:R-:W-:Y:S02]  /*10170*/  PRMT R31, RZ, 0x7610, R31 ;  /* 0x00007610ff1f7816 */ /* 0x000fe4000000001f */
[----:B------:R-:W-:Y:S01]  /*10180*/  @!P3 LOP3.LUT R59, R59, R58, RZ, 0x3c, !PT ;  /* 0x0000003a3b3bb212 */ /* 0x000fe200078e3cff */
[----:B------:R-:W4:Y:S04]  /*10190*/  LDL.LU.64 R56, [R1+0x1668] ;  /* 0x0016680001387983 */ /* 0x000f280000300a00 */
[----:B--2---:R0:W-:Y:S04]  /*101a0*/  STL [R1+0x380], R28 ;  /* 0x0003801c01007387 */ /* 0x0041e80000100800 */
[----:B------:R-:W2:Y:S04]  /*101b0*/  @!P3 LDG.E.U8 R31, desc[UR18][R58.64] ;  /* 0x000000123a1fb981 */ /* 0x000ea8000c1e1100 */
[----:B0-----:R-:W2:Y:S01]  /*101c0*/  LDL R28, [R1+0xd54] ;  /* 0x000d5400011c7983 */ /* 0x001ea20000100800 */
[----:B------:R-:W-:-:S03]  /*101d0*/  PRMT R6, RZ, 0x7610, R6 ;  /* 0x00007610ff067816 */ /* 0x000fc60000000006 */
[----:B---3--:R0:W-:Y:S04]  /*101e0*/  STL [R1+0x360], R21 ;  /* 0x0003601501007387 */ /* 0x0081e80000100800 */
[----:B------:R-:W3:Y:S04]  /*101f0*/  LDL R40, [R1+0xd8c] ;  /* 0x000d8c0001287983 */ /* 0x000ee80000100800 */
[----:B------:R-:W3:Y:S04]  /*10200*/  LDL R41, [R1+0xd90] ;  /* 0x000d900001297983 */ /* 0x000ee80000100800 */
[----:B0-----:R-:W3:Y:S04]  /*10210*/  LDL R21, [R1+0xd58] ;  /* 0x000d580001157983 */ /* 0x001ee80000100800 */
[----:B------:R-:W3:Y:S04]  /*10220*/  LDL.LU.64 R58, [R1+0x1660] ;  /* 0x00166000013a7983 */ /* 0x000ee80000300a00 */
[----:B------:R-:W3:Y:S04]  /*10230*/  LDL.LU.64 R60, [R1+0x1658] ;  /* 0x00165800013c7983 */ /* 0x000ee80000300a00 */
[----:B----4-:R0:W-:Y:S04]  /*10240*/  STL [R1+0x354], R24 ;  /* 0x0003541801007387 */ /* 0x0101e80000100800 */
[----:B0-----:R-:W4:Y:S04]  /*10250*/  LDL R24, [R1+0xdc8] ;  /* 0x000dc80001187983 */ /* 0x001f280000100800 */
[----:B------:R0:W-:Y:S02]  /*10260*/  STL [R1+0x35c], R33 ;  /* 0x00035c2101007387 */ /* 0x0001e40000100800 */
[----:B0-----:R-:W-:-:S02]  /*10270*/  @!P4 IMAD.MOV.U32 R33, RZ, RZ, R32 ;  /* 0x000000ffff21c224 */ /* 0x001fc400078e0020 */
[----:B------:R-:W-:-:S05]  /*10280*/  @!P4 IMAD.MOV.U32 R32, RZ, RZ, R7 ;  /* 0x000000ffff20c224 */ /* 0x000fca00078e0007 */
[----:B------:R2:W4:Y:S01]  /*10290*/  @!P4 LDG.E.U8 R6, desc[UR18][R32.64] ;  /* 0x000000122006c981 */ /* 0x000522000c1e1100 */
[----:B------:R-:W-:-:S05]  /*102a0*/  VIADD R37, R34, 0xffffff91 ;  /* 0xffffff9122257836 */ /* 0x000fca0000000000 */
[----:B------:R-:W-:Y:S02]  /*102b0*/  ISETP.GE.U32.AND P6, PT, R37, 0x7fffff12, PT ;  /* 0x7fffff122500780c */ /* 0x000fe40003fc6070 */
[----:B------:R-:W-:-:S11]  /*102c0*/  PRMT R8, RZ, 0x7610, R8 ;  /* 0x00007610ff087816 */ /* 0x000fd60000000008 */
[----:B--2---:R-:W-:Y:S02]  /*102d0*/  @!P6 IMAD.MOV.U32 R33, RZ, RZ, R28 ;  /* 0x000000ffff21e224 */ /* 0x004fe400078e001c */
[----:B---3--:R-:W-:-:S05]  /*102e0*/  @!P6 IMAD.MOV.U32 R32, RZ, RZ, R21 ;  /* 0x000000ffff20e224 */ /* 0x008fca00078e0015 */
[----:B------:R-:W2:Y:S01]  /*102f0*/  @!P6 LDG.E.U8 R8, desc[UR18][R32.64] ;  /* 0x000000122008e981 */ /* 0x000ea2000c1e1100 */
[----:B------:R-:W-:-:S03]  /*10300*/  VIADD R37, R34, 0xffffff89 ;  /* 0xffffff8922257836 */ /* 0x000fc60000000000 */
[----:B----4-:R0:W-:Y:S04]  /*10310*/  STL [R1+0x350], R6 ;  /* 0x0003500601007387 */ /* 0x0101e80000100800 */
[----:B------:R-:W3:Y:S04]  /*10320*/  LDL R7, [R1+0x208] ;  /* 0x0002080001077983 */ /* 0x000ee80000100800 */
[----:B------:R-:W4:Y:S04]  /*10330*/  LDL R33, [R1+0x244] ;  /* 0x0002440001217983 */ /* 0x000f280000100800 */
[----:B0-----:R-:W3:Y:S04]  /*10340*/  LDL R6, [R1+0x204] ;  /* 0x0002040001067983 */ /* 0x001ee80000100800 */
[----:B------:R-:W4:Y:S01]  /*10350*/  LDL R32, [R1+0x248] ;  /* 0x0002480001207983 */ /* 0x000f220000100800 */
[----:B------:R-:W-:Y:S01]  /*10360*/  ISETP.GE.U32.AND P5, PT, R37, 0x7fffff0a, PT ;  /* 0x7fffff0a2500780c */ /* 0x000fe20003fa6070 */
[C---:B------:R-:W-:Y:S01]  /*10370*/  VIADD R37, R34.reuse, 0xffffff81 ;  /* 0xffffff8122257836 */ /* 0x040fe20000000000 */
[----:B------:R-:W-:Y:S01]  /*10380*/  PRMT R27, RZ, 0x7610, R27 ;  /* 0x00007610ff1b7816 */ /* 0x000fe2000000001b */
[----:B------:R-:W4:Y:S03]  /*10390*/  LDL R21, [R1+0xaa4] ;  /* 0x000aa40001157983 */ /* 0x000f260000100800 */
[----:B------:R-:W-:Y:S01]  /*103a0*/  ISETP.GE.U32.AND P0, PT, R37, 0x7fffff02, PT ;  /* 0x7fffff022500780c */ /* 0x000fe20003f06070 */
[----:B------:R-:W-:-:S05]  /*103b0*/  VIADD R37, R34, 0xfffffff8 ;  /* 0xfffffff822257836 */ /* 0x000fca0000000000 */
[----:B------:R-:W-:Y:S02]  /*103c0*/  ISETP.GE.U32.AND P3, PT, R37, 0x7fffff79, PT ;  /* 0x7fffff792500780c */ /* 0x000fe40003f66070 */
[----:B------:R-:W-:Y:S01]  /*103d0*/  @!P5 LOP3.LUT R41, R41, R40, RZ, 0x3c, !PT ;  /* 0x000000282929d212 */ /* 0x000fe200078e3cff */
[----:B------:R-:W-:-:S03]  /*103e0*/  VIADD R37, R34, 0xfffffff0 ;  /* 0xfffffff022257836 */ /* 0x000fc60000000000 */
[----:B------:R-:W-:Y:S02]  /*103f0*/  @!P5 LOP3.LUT R40, R41, R40, RZ, 0x3c, !PT ;  /* 0x000000282928d212 */ /* 0x000fe400078e3cff */
[----:B------:R-:W-:Y:S02]  /*10400*/  ISETP.GE.U32.AND P1, PT, R37, 0x7fffff71, PT ;  /* 0x7fffff712500780c */ /* 0x000fe40003f26070 */
[----:B------:R-:W-:Y:S02]  /*10410*/  @!P5 LOP3.LUT R41, R41, R40, RZ, 0x3c, !PT ;  /* 0x000000282929d212 */ /* 0x000fe400078e3cff */
[----:B------:R-:W-:Y:S02]  /*10420*/  PRMT R22, RZ, 0x7610, R22 ;  /* 0x00007610ff167816 */ /* 0x000fe40000000016 */
[----:B------:R-:W-:Y:S01]  /*10430*/  PRMT R23, RZ, 0x7610, R23 ;  /* 0x00007610ff177816 */ /* 0x000fe20000000017 */
[----:B------:R-:W4:Y:S01]  /*10440*/  @!P5 LDG.E.U8 R27, desc[UR18][R40.64] ;  /* 0x00000012281bd981 */ /* 0x000f22000c1e1100 */
[----:B------:R-:W-:-:S04]  /*10450*/  PRMT R30, RZ, 0x7610, R30 ;  /* 0x00007610ff1e7816 */ /* 0x000fc8000000001e */
[----:B------:R-:W4:Y:S04]  /*10460*/  @!P0 LDG.E.U8 R23, desc[UR18][R24.64] ;  /* 0x0000001218178981 */ /* 0x000f28000c1e1100 */
[----:B--2---:R0:W-:Y:S04]  /*10470*/  STL [R1+0x34c], R8 ;  /* 0x00034c0801007387 */ /* 0x0041e80000100800 */
[----:B0-----:R-:W2:Y:S01]  /*10480*/  LDL R8, [R1+0xaa8] ;  /* 0x000aa80001087983 */ /* 0x001ea20000100800 */
[----:B---3--:R-:W-:-:S04]  /*10490*/  @!P3 LOP3.LUT R7, R7, R6, RZ, 0x3c, !PT ;  /* 0x000000060707b212 */ /* 0x008fc800078e3cff */
[C---:B------:R-:W-:Y:S01]  /*104a0*/  @!P3 LOP3.LUT R6, R7.reuse, R6, RZ, 0x3c, !PT ;  /* 0x000000060706b212 */ /* 0x040fe200078e3cff */
[----:B----4-:R-:W3:Y:S03]  /*104b0*/  @!P1 LDG.E.U8 R30, desc[UR18][R32.64] ;  /* 0x00000012201e9981 */ /* 0x010ee6000c1e1100 */
[----:B------:R-:W-:-:S05]  /*104c0*/  @!P3 LOP3.LUT R7, R7, R6, RZ, 0x3c, !PT ;  /* 0x000000060707b212 */ /* 0x000fca00078e3cff */
[----:B------:R-:W4:Y:S01]  /*104d0*/  @!P3 LDG.E.U8 R22, desc[UR18][R6.64] ;  /* 0x000000120616b981 */ /* 0x000f22000c1e1100 */
[----:B------:R-:W-:-:S03]  /*104e0*/  VIADD R37, R34, 0xffffffe8 ;  /* 0xffffffe822257836 */ /* 0x000fc60000000000 */
[----:B------:R-:W-:Y:S02]  /*104f0*/  STL [R1+0x358], R31 ;  /* 0x0003581f01007387 */ /* 0x000fe40000100800 */
[----:B------:R-:W-:Y:S02]  /*10500*/  ISETP.GE.U32.AND P4, PT, R37, 0x7fffff69, PT ;  /* 0x7fffff692500780c */ /* 0x000fe40003f86070 */
[----:B------:R-:W2:Y:S04]  /*10510*/  LDL.LU.64 R40, [R1+0x1650] ;  /* 0x0016500001287983 */ /* 0x000ea80000300a00 */
[----:B------:R-:W2:Y:S04]  /*10520*/  LDL R28, [R1+0xae4] ;  /* 0x000ae400011c7983 */ /* 0x000ea80000100800 */
[----:B------:R0:W-:Y:S04]  /*10530*/  STL [R1+0x348], R27 ;  /* 0x0003481b01007387 */ /* 0x0001e80000100800 */
[----:B------:R-:W2:Y:S04]  /*10540*/  LDL R25, [R1+0xb24] ;  /* 0x000b240001197983 */ /* 0x000ea80000100800 */
[----:B------:R-:W2:Y:S04]  /*10550*/  LDL R24, [R1+0xb28] ;  /* 0x000b280001187983 */ /* 0x000ea80000100800 */
[----:B0-----:R-:W2:Y:S04]  /*10560*/  LDL R27, [R1+0xae8] ;  /* 0x000ae800011b7983 */ /* 0x001ea80000100800 */
[----:B------:R-:W2:Y:S01]  /*10570*/  LDL.LU.64 R6, [R1+0x1648] ;  /* 0x0016480001067983 */ /* 0x000ea20000300a00 */
[----:B------:R-:W-:Y:S01]  /*10580*/  PRMT R29, RZ, 0x7610, R29 ;  /* 0x00007610ff1d7816 */ /* 0x000fe2000000001d */
[----:B------:R-:W-:-:S02]  /*10590*/  @!P4 IMAD.MOV.U32 R31, RZ, RZ, R21 ;  /* 0x000000ffff1fc224 */ /* 0x000fc400078e0015 */
[----:B----4-:R0:W-:Y:S04]  /*105a0*/  STL [R1+0x340], R22 ;  /* 0x0003401601007387 */ /* 0x0101e80000100800 */
[----:B0-----:R-:W4:Y:S04]  /*105b0*/  LDL R22, [R1+0xb64] ;  /* 0x000b640001167983 */ /* 0x001f280000100800 */
[----:B------:R0:W-:Y:S04]  /*105c0*/  STL [R1+0x344], R23 ;  /* 0x0003441701007387 */ /* 0x0001e80000100800 */
[----:B0-----:R-:W4:Y:S04]  /*105d0*/  LDL R23, [R1+0xb68] ;  /* 0x000b680001177983 */ /* 0x001f280000100800 */
[----:B---3--:R2:W-:Y:S01]  /*105e0*/  STL [R1+0x33c], R30 ;  /* 0x00033c1e01007387 */ /* 0x0085e20000100800 */
[----:B------:R-:W-:Y:S01]  /*105f0*/  VIADD R37, R34, 0xffffffe0 ;  /* 0xffffffe022257836 */ /* 0x000fe20000000000 */
[----:B------:R-:W-:-:S02]  /*10600*/  PRMT R26, RZ, 0x7610, R26 ;  /* 0x00007610ff1a7816 */ /* 0x000fc4000000001a */
[----:B------:R-:W3:Y:S01]  /*10610*/  LDL R21, [R1+0xba4] ;  /* 0x000ba40001157983 */ /* 0x000ee20000100800 */
[----:B--2---:R-:W-:Y:S01]  /*10620*/  @!P4 IMAD.MOV.U32 R30, RZ, RZ, R8 ;  /* 0x000000ffff1ec224 */ /* 0x004fe200078e0008 */
[----:B------:R-:W-:Y:S02]  /*10630*/  ISETP.GE.U32.AND P6, PT, R37, 0x7fffff61, PT ;  /* 0x7fffff612500780c */ /* 0x000fe40003fc6070 */
[----:B------:R-:W2:Y:S04]  /*10640*/  LDL R8, [R1+0xba8] ;  /* 0x000ba80001087983 */ /* 0x000ea80000100800 */
[----:B------:R-:W2:Y:S01]  /*10650*/  @!P4 LDG.E.U8 R29, desc[UR18][R30.64] ;  /* 0x000000121e1dc981 */ /* 0x000ea2000c1e1100 */
[----:B------:R-:W-:-:S05]  /*10660*/  VIADD R37, R34, 0xffffffd8 ;  /* 0xffffffd822257836 */ /* 0x000fca0000000000 */
[----:B------:R-:W-:Y:S02]  /*10670*/  ISETP.GE.U32.AND P5, PT, R37, 0x7fffff59, PT ;  /* 0x7fffff592500780c */ /* 0x000fe40003fa6070 */
[----:B------:R-:W-:-:S11]  /*10680*/  PRMT R17, RZ, 0x7610, R17 ;  /* 0x00007610ff117816 */ /* 0x000fd60000000011 */
[----:B------:R-:W3:Y:S04]  /*10690*/  @!P5 LDG.E.U8 R17, desc[UR18][R24.64] ;  /* 0x000000121811d981 */ /* 0x000ee8000c1e1100 */
[----:B--2---:R0:W-:Y:S02]  /*106a0*/  STL [R1+0x300], R29 ;  /* 0x0003001d01007387 */ /* 0x0041e40000100800 */
[----:B0-----:R-:W-:Y:S02]  /*106b0*/  @!P6 IMAD.MOV.U32 R29, RZ, RZ, R28 ;  /* 0x000000ffff1de224 */ /* 0x001fe400078e001c */
[----:B------:R-:W-:-:S05]  /*106c0*/  @!P6 IMAD.MOV.U32 R28, RZ, RZ, R27 ;  /* 0x000000ffff1ce224 */ /* 0x000fca00078e001b */
[----:B------:R4:W2:Y:S01]  /*106d0*/  @!P6 LDG.E.U8 R26, desc[UR18][R28.64] ;  /* 0x000000121c1ae981 */ /* 0x0008a2000c1e1100 */
[----:B------:R-:W-:-:S05]  /*106e0*/  VIADD R37, R34, 0xffffffd0 ;  /* 0xffffffd022257836 */ /* 0x000fca0000000000 */
[----:B------:R-:W-:Y:S02]  /*106f0*/  ISETP.GE.U32.AND P0, PT, R37, 0x7fffff51, PT ;  /* 0x7fffff512500780c */ /* 0x000fe40003f06070 */
[----:B------:R-:W-:-:S11]  /*10700*/  PRMT R20, RZ, 0x7610, R20 ;  /* 0x00007610ff147816 */ /* 0x000fd60000000014 */
[----:B----4-:R-:W-:Y:S02]  /*10710*/  @!P0 IMAD.MOV.U32 R29, RZ, RZ, R22 ;  /* 0x000000ffff1d8224 */ /* 0x010fe400078e0016 */
[----:B------:R-:W-:-:S05]  /*10720*/  @!P0 IMAD.MOV.U32 R28, RZ, RZ, R23 ;  /* 0x000000ffff1c8224 */ /* 0x000fca00078e0017 */
[----:B------:R0:W4:Y:S04]  /*10730*/  @!P0 LDG.E.U8 R20, desc[UR18][R28.64] ;  /* 0x000000121c148981 */ /* 0x000128000c1e1100 */
[----:B--2---:R1:W-:Y:S04]  /*10740*/  STL [R1+0x2fc], R26 ;  /* 0x0002fc1a01007387 */ /* 0x0043e80000100800 */
[----:B------:R-:W2:Y:S04]  /*10750*/  LDL R27, [R1+0xbe8] ;  /* 0x000be800011b7983 */ /* 0x000ea80000100800 */
[----:B------:R-:W2:Y:S04]  /*10760*/  LDL R25, [R1+0xc24] ;  /* 0x000c240001197983 */ /* 0x000ea80000100800 */
[----:B-1----:R-:W2:Y:S04]  /*10770*/  LDL R26, [R1+0xbe4] ;  /* 0x000be400011a7983 */ /* 0x002ea80000100800 */
[----:B---3--:R1:W-:Y:S04]  /*10780*/  STL [R1+0x2f8], R17 ;  /* 0x0002f81101007387 */ /* 0x0083e80000100800 */
[----:B------:R-:W3:Y:S04]  /*10790*/  LDL R24, [R1+0xc64] ;  /* 0x000c640001187983 */ /* 0x000ee80000100800 */
[----:B------:R-:W3:Y:S04]  /*107a0*/  LDL R22, [R1+0xc68] ;  /* 0x000c680001167983 */ /* 0x000ee80000100800 */
[----:B-1----:R-:W3:Y:S01]  /*107b0*/  LDL R17, [R1+0xc28] ;  /* 0x000c280001117983 */ /* 0x002ee20000100800 */
[----:B------:R-:W-:Y:S01]  /*107c0*/  VIADD R37, R34, 0xffffffc8 ;  /* 0xffffffc822257836 */ /* 0x000fe20000000000 */
[----:B------:R-:W-:-:S02]  /*107d0*/  PRMT R16, RZ, 0x7610, R16 ;  /* 0x00007610ff107816 */ /* 0x000fc40000000010 */
[----:B------:R-:W-:Y:S01]  /*107e0*/  PRMT R18, RZ, 0x7610, R18 ;  /* 0x00007610ff127816 */ /* 0x000fe20000000012 */
[----:B------:R-:W3:Y:S01]  /*107f0*/  LDL R23, [R1+0x1294] ;  /* 0x0012940001177983 */ /* 0x000ee20000100800 */
[----:B------:R-:W-:Y:S01]  /*10800*/  ISETP.GE.U32.AND P3, PT, R37, 0x7fffff49, PT ;  /* 0x7fffff492500780c */ /* 0x000fe20003f66070 */
[----:B------:R-:W-:-:S05]  /*10810*/  VIADD R37, R34, 0xffffffc0 ;  /* 0xffffffc022257836 */ /* 0x000fca0000000000 */
[----:B------:R-:W-:Y:S01]  /*10820*/  ISETP.GE.U32.AND P1, PT, R37, 0x7fffff41, PT ;  /* 0x7fffff412500780c */ /* 0x000fe20003f26070 */
[----:B------:R-:W-:-:S05]  /*10830*/  VIADD R37, R34, 0xffffffb8 ;  /* 0xffffffb822257836 */ /* 0x000fca0000000000 */
[----:B------:R-:W-:Y:S01]  /*10840*/  ISETP.GE.U32.AND P4, PT, R37, 0x7fffff39, PT ;  /* 0x7fffff392500780c */ /* 0x000fe20003f86070 */
[----:B------:R-:W-:Y:S02]  /*10850*/  VIADD R37, R34, 0xffffffb0 ;  /* 0xffffffb022257836 */ /* 0x000fe40000000000 */
[----:B0-----:R-:W-:-:S03]  /*10860*/  @!P3 IMAD.MOV.U32 R28, RZ, RZ, R8 ;  /* 0x000000ffff1cb224 */ /* 0x001fc600078e0008 */
[----:B------:R-:W-:Y:S01]  /*10870*/  ISETP.GE.U32.AND P6, PT, R37, 0x7fffff31, PT ;  /* 0x7fffff312500780c */ /* 0x000fe20003fc6070 */
[----:B------:R-:W-:Y:S01]  /*10880*/  @!P3 IMAD.MOV.U32 R29, RZ, RZ, R21 ;  /* 0x000000ffff1db224 */ /* 0x000fe200078e0015 */
[----:B------:R-:W-:-:S04]  /*10890*/  PRMT R5, RZ, 0x7610, R5 ;  /* 0x00007610ff057816 */ /* 0x000fc80000000005 */
[----:B------:R-:W3:Y:S01]  /*108a0*/  @!P3 LDG.E.U8 R18, desc[UR18][R28.64] ;  /* 0x000000121c12b981 */ /* 0x000ee2000c1e1100 */
[----:B------:R-:W-:-:S03]  /*108b0*/  PRMT R9, RZ, 0x7610, R9 ;  /* 0x00007610ff097816 */ /* 0x000fc60000000009 */
[----:B----4-:R0:W-:Y:S04]  /*108c0*/  STL [R1+0x2f4], R20 ;  /* 0x0002f41401007387 */ /* 0x0101e80000100800 */
[----:B------:R-:W4:Y:S04]  /*108d0*/  LDL R8, [R1+0xca8] ;  /* 0x000ca80001087983 */ /* 0x000f280000100800 */
[----:B------:R-:W4:Y:S04]  /*108e0*/  LDL R21, [R1+0xca4] ;  /* 0x000ca40001157983 */ /* 0x000f280000100800 */
[----:B0-----:R-:W4:Y:S01]  /*108f0*/  LDL R20, [R1+0x1260] ;  /* 0x0012600001147983 */ /* 0x001f220000100800 */
[----:B--2---:R-:W-:-:S04]  /*10900*/  @!P1 LOP3.LUT R27, R27, R26, RZ, 0x3c, !PT ;  /* 0x0000001a1b1b9212 */ /* 0x004fc800078e3cff */
[----:B------:R-:W-:-:S04]  /*10910*/  @!P1 LOP3.LUT R26, R27, R26, RZ, 0x3c, !PT ;  /* 0x0000001a1b1a9212 */ /* 0x000fc800078e3cff */
[----:B------:R-:W-:-:S05]  /*10920*/  @!P1 LOP3.LUT R27, R27, R26, RZ, 0x3c, !PT ;  /* 0x0000001a1b1b9212 */ /* 0x000fca00078e3cff */
[----:B------:R3:W2:Y:S02]  /*10930*/  @!P1 LDG.E.U8 R16, desc[UR18][R26.64] ;  /* 0x000000121a109981 */ /* 0x0006a4000c1e1100 */
[----:B---3--:R-:W-:Y:S02]  /*10940*/  @!P4 IMAD.MOV.U32 R26, RZ, RZ, R17 ;  /* 0x000000ffff1ac224 */ /* 0x008fe400078e0011 */
[----:B------:R-:W-:Y:S02]  /*10950*/  @!P4 IMAD.MOV.U32 R27, RZ, RZ, R25 ;  /* 0x000000ffff1bc224 */ /* 0x000fe400078e0019 */
[----:B------:R-:W-:-:S03]  /*10960*/  @!P6 IMAD.MOV.U32 R25, RZ, RZ, R24 ;  /* 0x000000ffff19e224 */ /* 0x000fc600078e0018 */
[----:B------:R-:W3:Y:S01]  /*10970*/  @!P4 LDG.E.U8 R5, desc[UR18][R26.64] ;  /* 0x000000121a05c981 */ /* 0x000ee2000c1e1100 */
[----:B------:R-:W-:-:S05]  /*10980*/  @!P6 IMAD.MOV.U32 R24, RZ, RZ, R22 ;  /* 0x000000ffff18e224 */ /* 0x000fca00078e0016 */
[----:B------:R-:W4:Y:S01]  /*10990*/  @!P6 LDG.E.U8 R9, desc[UR18][R24.64] ;  /* 0x000000121809e981 */ /* 0x000f22000c1e1100 */
[----:B------:R-:W-:-:S05]  /*109a0*/  VIADD R37, R34, 0xffffffa8 ;  /* 0xffffffa822257836 */ /* 0x000fca0000000000 */
[----:B------:R-:W-:Y:S01]  /*109b0*/  ISETP.GE.U32.AND P5, PT, R37, 0x7fffff29, PT ;  /* 0x7fffff292500780c */ /* 0x000fe20003fa6070 */
[----:B------:R-:W-:-:S05]  /*109c0*/  VIADD R37, R34, 0xffffffa0 ;  /* 0xffffffa022257836 */ /* 0x000fca0000000000 */
[----:B------:R-:W-:Y:S01]  /*109d0*/  ISETP.GE.U32.AND P0, PT, R37, 0x7fffff21, PT ;  /* 0x7fffff212500780c */ /* 0x000fe20003f06070 */
[----:B------:R-:W-:-:S05]  /*109e0*/  VIADD R37, R34, 0xffffff98 ;  /* 0xffffff9822257836 */ /* 0x000fca0000000000 */
[----:B------:R-:W-:Y:S01]  /*109f0*/  ISETP.GE.U32.AND P3, PT, R37, 0x7fffff19, PT ;  /* 0x7fffff192500780c */ /* 0x000fe20003f66070 */
[----:B------:R-:W-:Y:S01]  /*10a00*/  VIADD R37, R34, 0xffffff90 ;  /* 0xffffff9022257836 */ /* 0x000fe20000000000 */
[----:B------:R0:W-:Y:S04]  /*10a10*/  STL [R1+0x2f0], R18 ;  /* 0x0002f01201007387 */ /* 0x0001e80000100800 */
[----:B------:R-:W-:Y:S01]  /*10a20*/  ISETP.GE.U32.AND P1, PT, R37, 0x7fffff11, PT ;  /* 0x7fffff112500780c */ /* 0x000fe20003f26070 */
[----:B------:R-:W-:Y:S01]  /*10a30*/  IMAD R37, R4, 0x5f, RZ ;  /* 0x0000005f04257824 */ /* 0x000fe200078e02ff */
[----:B0-----:R-:W4:Y:S01]  /*10a40*/  LDL R18, [R1+0x1228] ;  /* 0x0012280001127983 */ /* 0x001f220000100800 */
[----:B------:R-:W-:-:S03]  /*10a50*/  PRMT R19, RZ, 0x7610, R19 ;  /* 0x00007610ff137816 */ /* 0x000fc60000000013 */
[----:B--2---:R0:W-:Y:S04]  /*10a60*/  STL [R1+0x2ec], R16 ;  /* 0x0002ec1001007387 */ /* 0x0041e80000100800 */
[----:B------:R-:W2:Y:S04]  /*10a70*/  LDL R17, [R1+0x1160] ;  /* 0x0011600001117983 */ /* 0x000ea80000100800 */
[----:B0-----:R-:W2:Y:S04]  /*10a80*/  LDL R16, [R1+0x11b8] ;  /* 0x0011b80001107983 */ /* 0x001ea80000100800 */
[----:B---3--:R0:W-:Y:S02]  /*10a90*/  STL [R1+0x2e8], R5 ;  /* 0x0002e80501007387 */ /* 0x0081e40000100800 */
[----:B0-----:R-:W-:-:S05]  /*10aa0*/  IADD3 R5, P4, PT, R37, R2, RZ ;  /* 0x0000000225057210 */ /* 0x001fca0007f9e0ff */
[----:B------:R-:W-:Y:S04]  /*10ab0*/  STL [R1+0xce8], R5 ;  /* 0x000ce80501007387 */ /* 0x000fe80000100800 */
[----:B----4-:R0:W-:Y:S02]  /*10ac0*/  STL [R1+0x2e4], R9 ;  /* 0x0002e40901007387 */ /* 0x0101e40000100800 */
[----:B0-----:R-:W-:Y:S02]  /*10ad0*/  LEA.HI.X.SX32 R9, R37, R3, 0x1, P4 ;  /* 0x0000000325097211 */ /* 0x001fe400020f0eff */
[----:B------:R-:W-:Y:S01]  /*10ae0*/  ISETP.GE.AND P4, PT, R20, RZ, PT ;  /* 0x000000ff1400720c */ /* 0x000fe20003f86270 */
[----:B------:R-:W-:-:S05]  /*10af0*/  @!P5 IMAD.MOV.U32 R20, RZ, RZ, R8 ;  /* 0x000000ffff14d224 */ /* 0x000fca00078e0008 */
[----:B------:R-:W3:Y:S01]  /*10b00*/  @!P5 LDG.E.U8 R19, desc[UR18][R20.64] ;  /* 0x000000121413d981 */ /* 0x000ee2000c1e1100 */
[----:B------:R-:W-:Y:S02]  /*10b10*/  ISETP.GE.AND P6, PT, R23, RZ, PT ;  /* 0x000000ff1700720c */ /* 0x000fe40003fc6270 */
[----:B------:R-:W-:Y:S01]  /*10b20*/  ISETP.GE.AND P5, PT, R18, RZ, PT ;  /* 0x000000ff1200720c */ /* 0x000fe20003fa6270 */
[----:B------:R-:W-:Y:S01]  /*10b30*/  STL [R1+0xce4], R9 ;  /* 0x000ce40901007387 */ /* 0x000fe20000100800 */
[----:B------:R-:W-:Y:S01]  /*10b40*/  PRMT R0, RZ, 0x7610, R0 ;  /* 0x00007610ff007816 */ /* 0x000fe20000000000 */
[----:B------:R-:W-:Y:S02]  /*10b50*/  @!P0 IMAD.MOV.U32 R18, RZ, RZ, R5 ;  /* 0x000000ffff128224 */ /* 0x000fe400078e0005 */
[----:B------:R-:W4:Y:S06]  /*10b60*/  LDL.LU R8, [R1+0x3c] ;  /* 0x00003c0001087983 */ /* 0x000f2c0000300800 */
[----:B------:R-:W-:-:S02]  /*10b70*/  @!P6 IMAD.MOV R13, RZ, RZ, -R13 ;  /* 0x000000ffff0de224 */ /* 0x000fc400078e0a0d */
[----:B------:R-:W-:Y:S01]  /*10b80*/  @!P5 IMAD.MOV R15, RZ, RZ, -R15 ;  /* 0x000000ffff0fd224 */ /* 0x000fe200078e0a0f */
[----:B------:R-:W0:Y:S01]  /*10b90*/  S2R R33, SR_TID.X ;  /* 0x0000000000217919 */ /* 0x000e220000002100 */
[----:B---3--:R1:W-:Y:S02]  /*10ba0*/  STL [R1+0x2e0], R19 ;  /* 0x0002e01301007387 */ /* 0x0083e40000100800 */
[----:B-1----:R-:W-:-:S05]  /*10bb0*/  @!P0 IMAD.MOV.U32 R19, RZ, RZ, R9 ;  /* 0x000000ffff138224 */ /* 0x002fca00078e0009 */
[----:B------:R1:W3:Y:S01]  /*10bc0*/  @!P0 LDG.E.U8 R0, desc[UR18][R18.64] ;  /* 0x0000001212008981 */ /* 0x0002e2000c1e1100 */
[----:B--2---:R-:W-:-:S03]  /*10bd0*/  ISETP.GE.AND P0, PT, R16, RZ, PT ;  /* 0x000000ff1000720c */ /* 0x004fc60003f06270 */
[----:B------:R-:W-:Y:S04]  /*10be0*/  STL [R1+0x1538], R13 ;  /* 0x0015380d01007387 */ /* 0x000fe80000100800 */
[----:B------:R2:W-:Y:S04]  /*10bf0*/  STL [R1+0x153c], R15 ;  /* 0x00153c0f01007387 */ /* 0x0005e80000100800 */
[----:B------:R-:W3:Y:S04]  /*10c00*/  LDL.LU R16, [R1+0x38] ;  /* 0x0000380001107983 */ /* 0x000ee80000300800 */
[----:B------:R-:W3:Y:S01]  /*10c10*/  LDL.LU R21, [R1+0x34] ;  /* 0x0000340001157983 */ /* 0x000ee20000300800 */
[----:B------:R-:W-:Y:S01]  /*10c20*/  ISETP.GE.AND P5, PT, R17, RZ, PT ;  /* 0x000000ff1100720c */ /* 0x000fe20003fa6270 */
[----:B------:R-:W-:Y:S01]  /*10c30*/  @!P4 IMAD.MOV R12, RZ, RZ, -R12 ;  /* 0x000000ffff0cc224 */ /* 0x000fe200078e0a0c */
[----:B------:R-:W-:-:S02]  /*10c40*/  ISETP.NE.AND P4, PT, R11, RZ, PT ;  /* 0x000000ff0b00720c */ /* 0x000fc40003f85270 */
[----:B------:R-:W-:-:S04]  /*10c50*/  LOP3.LUT R11, RZ, R11, RZ, 0x33, !PT ;  /* 0x0000000bff0b7212 */ /* 0x000fc800078e33ff */
[----:B----4-:R-:W-:Y:S01]  /*10c60*/  SEL R37, R11, R8, !P4 ;  /* 0x000000080b257207 */ /* 0x010fe20006000000 */
[----:B------:R-:W-:Y:S01]  /*10c70*/  VIADD R8, R34, 0xffffff88 ;  /* 0xffffff8822087836 */ /* 0x000fe20000000000 */
[----:B0-----:R-:W-:-:S03]  /*10c80*/  LOP3.LUT R33, R33, 0x7f, RZ, 0xc0, !PT ;  /* 0x0000007f21217812 */ /* 0x001fc600078ec0ff */
[----:B------:R-:W-:Y:S02]  /*10c90*/  @!P5 IMAD.MOV R10, RZ, RZ, -R10 ;  /* 0x000000ffff0ad224 */ /* 0x000fe400078e0a0a */
[C---:B------:R-:W-:Y:S01]  /*10ca0*/  IMAD R17, R4.reuse, 0x67, RZ ;  /* 0x0000006704117824 */ /* 0x040fe200078e02ff */
[C---:B------:R-:W-:Y:S01]  /*10cb0*/  SEL R90, R11.reuse, R90, !P4 ;  /* 0x0000005a0b5a7207 */ /* 0x040fe20006000000 */
[C---:B-1----:R-:W-:Y:S01]  /*10cc0*/  IMAD R18, R4.reuse, 0x6f, RZ ;  /* 0x0000006f04127824 */ /* 0x042fe200078e02ff */
[C---:B------:R-:W-:Y:S02]  /*10cd0*/  SEL R88, R11.reuse, R88, !P4 ;  /* 0x000000580b587207 */ /* 0x040fe40006000000 */
[C---:B------:R-:W-:Y:S02]  /*10ce0*/  SEL R84, R11.reuse, R84, !P4 ;  /* 0x000000540b547207 */ /* 0x040fe40006000000 */
[----:B------:R-:W-:Y:S01]  /*10cf0*/  SEL R82, R11, R82, !P4 ;  /* 0x000000520b527207 */ /* 0x000fe20006000000 */
[----:B------:R-:W-:Y:S01]  /*10d00*/  IMAD R22, R37, UR11, RZ ;  /* 0x0000000b25167c24 */ /* 0x000fe2000f8e02ff */
[----:B------:R-:W-:Y:S01]  /*10d10*/  SEL R67, R11, R67, !P4 ;  /* 0x000000430b437207 */ /* 0x000fe20006000000 */
[----:B------:R-:W-:-:S02]  /*10d20*/  IMAD R9, R4, 0x77, RZ ;  /* 0x0000007704097824 */ /* 0x000fc400078e02ff */
[----:B------:R-:W-:Y:S01]  /*10d30*/  @!P0 IMAD.MOV R14, RZ, RZ, -R14 ;  /* 0x000000ffff0e8224 */ /* 0x000fe200078e0a0e */
[----:B------:R-:W-:-:S05]  /*10d40*/  SEL R39, R11, R91, !P4 ;  /* 0x0000005b0b277207 */ /* 0x000fca0006000000 */
[----:B------:R-:W-:Y:S01]  /*10d50*/  IMAD R39, R39, UR5, RZ ;  /* 0x0000000527277c24 */ /* 0x000fe2000f8e02ff */
[C---:B------:R-:W-:Y:S01]  /*10d60*/  SEL R91, R11.reuse, R43, !P4 ;  /* 0x0000002b0b5b7207 */ /* 0x040fe20006000000 */
[----:B------:R-:W-:Y:S01]  /*10d70*/  IMAD R43, R90, UR13, RZ ;  /* 0x0000000d5a2b7c24 */ /* 0x000fe2000f8e02ff */
[C---:B------:R-:W-:Y:S01]  /*10d80*/  SEL R5, R11.reuse, R49, !P4 ;  /* 0x000000310b057207 */ /* 0x040fe20006000000 */
[----:B------:R-:W-:Y:S01]  /*10d90*/  IMAD R49, R82, UR21, RZ ;  /* 0x0000001552317c24 */ /* 0x000fe2000f8e02ff */
[C---:B------:R-:W-:Y:S01]  /*10da0*/  SEL R69, R11.reuse, R69, !P4 ;  /* 0x000000450b457207 */ /* 0x040fe20006000000 */
[----:B------:R-:W0:Y:S01]  /*10db0*/  LDCU UR5, c[0x0][0x3b0] ;  /* 0x00007600ff0577ac */ /* 0x000e220008000800 */
[----:B------:R-:W-:-:S03]  /*10dc0*/  SEL R71, R11, R71, !P4 ;  /* 0x000000470b477207 */ /* 0x000fc60006000000 */
[----:B------:R-:W-:Y:S01]  /*10dd0*/  IMAD R69, R69, UR25, RZ ;  /* 0x0000001945457c24 */ /* 0x000fe2000f8e02ff */
[----:B------:R-:W-:Y:S01]  /*10de0*/  SEL R86, R11, R86, !P4 ;  /* 0x000000560b567207 */ /* 0x000fe20006000000 */
[----:B------:R-:W-:Y:S01]  /*10df0*/  IMAD R71, R71, UR27, RZ ;  /* 0x0000001b47477c24 */ /* 0x000fe2000f8e02ff */
[----:B------:R-:W-:Y:S01]  /*10e00*/  SEL R73, R11, R73, !P4 ;  /* 0x000000490b497207 */ /* 0x000fe20006000000 */
[----:B------:R-:W1:Y:S04]  /*10e10*/  LDCU UR13, c[0x0][0x3b0] ;  /* 0x00007600ff0d77ac */ /* 0x000e680008000800 */
[----:B------:R-:W-:Y:S01]  /*10e20*/  IMAD R73, R73, UR29, RZ ;  /* 0x0000001d49497c24 */ /* 0x000fe2000f8e02ff */
[C---:B------:R-:W-:Y:S02]  /*10e30*/  SEL R87, R11.reuse, R87, !P4 ;  /* 0x000000570b577207 */ /* 0x040fe40006000000 */
[----:B------:R-:W-:-:S02]  /*10e40*/  SEL R75, R11, R75, !P4 ;  /* 0x0000004b0b4b7207 */ /* 0x000fc40006000000 */
[----:B------:R-:W-:-:S03]  /*10e50*/  SEL R76, R11, R76, !P4 ;  /* 0x0000004c0b4c7207 */ /* 0x000fc60006000000 */
[----:B------:R-:W-:Y:S01]  /*10e60*/  IMAD R75, R75, UR31, RZ ;  /* 0x0000001f4b4b7c24 */ /* 0x000fe2000f8e02ff */
[C---:B--2---:R-:W-:Y:S01]  /*10e70*/  SEL R15, R11.reuse, R55, !P4 ;  /* 0x000000370b0f7207 */ /* 0x044fe20006000000 */
[----:B------:R-:W-:Y:S01]  /*10e80*/  IMAD R76, R76, UR33, RZ ;  /* 0x000000214c4c7c24 */ /* 0x000fe2000f8e02ff */
[----:B------:R-:W-:Y:S01]  /*10e90*/  SEL R78, R11, R78, !P4 ;  /* 0x0000004e0b4e7207 */ /* 0x000fe20006000000 */
[----:B------:R-:W-:Y:S01]  /*10ea0*/  IMAD R55, R87, UR14, RZ ;  /* 0x0000000e57377c24 */ /* 0x000fe2000f8e02ff */
[C---:B------:R-:W-:Y:S01]  /*10eb0*/  SEL R66, R11.reuse, R66, !P4 ;  /* 0x000000420b427207 */ /* 0x040fe20006000000 */
[----:B------:R-:W2:Y:S02]  /*10ec0*/  LDCU UR14, c[0x0][0x3b0] ;  /* 0x00007600ff0e77ac */ /* 0x000ea40008000800 */
[----:B------:R-:W-:Y:S01]  /*10ed0*/  IMAD R78, R78, UR35, RZ ;  /* 0x000000234e4e7c24 */ /* 0x000fe2000f8e02ff */
[C---:B------:R-:W-:Y:S01]  /*10ee0*/  SEL R64, R11.reuse, R64, !P4 ;  /* 0x000000400b407207 */ /* 0x040fe20006000000 */
[----:B------:R-:W-:Y:S01]  /*10ef0*/  IMAD R66, R66, UR37, RZ ;  /* 0x0000002542427c24 */ /* 0x000fe2000f8e02ff */
[----:B------:R-:W-:-:S02]  /*10f00*/  SEL R42, R11, R42, !P4 ;  /* 0x0000002a0b2a7207 */ /* 0x000fc40006000000 */
[C---:B------:R-:W-:Y:S01]  /*10f10*/  SEL R83, R11.reuse, R83, !P4 ;  /* 0x000000530b537207 */ /* 0x040fe20006000000 */
[----:B------:R-:W-:Y:S01]  /*10f20*/  IMAD R64, R64, UR39, RZ ;  /* 0x0000002740407c24 */ /* 0x000fe2000f8e02ff */
[C---:B------:R-:W-:Y:S01]  /*10f30*/  SEL R44, R11.reuse, R44, !P4 ;  /* 0x0000002c0b2c7207 */ /* 0x040fe20006000000 */
[----:B------:R-:W-:Y:S01]  /*10f40*/  IMAD R42, R42, UR41, RZ ;  /* 0x000000292a2a7c24 */ /* 0x000fe2000f8e02ff */
[C---:B------:R-:W-:Y:S02]  /*10f50*/  SEL R46, R11.reuse, R46, !P4 ;  /* 0x0000002e0b2e7207 */ /* 0x040fe40006000000 */
[C---:B------:R-:W-:Y:S01]  /*10f60*/  SEL R81, R11.reuse, R81, !P4 ;  /* 0x000000510b517207 */ /* 0x040fe20006000000 */
[----:B------:R-:W-:Y:S01]  /*10f70*/  IMAD R44, R44, UR43, RZ ;  /* 0x0000002b2c2c7c24 */ /* 0x000fe2000f8e02ff */
[C---:B------:R-:W-:Y:S01]  /*10f80*/  SEL R48, R11.reuse, R48, !P4 ;  /* 0x000000300b307207 */ /* 0x040fe20006000000 */
[----:B------:R-:W-:Y:S01]  /*10f90*/  IMAD R46, R46, UR45, RZ ;  /* 0x0000002d2e2e7c24 */ /* 0x000fe2000f8e02ff */
[----:B------:R-:W-:-:S02]  /*10fa0*/  SEL R92, R11, R92, !P4 ;  /* 0x0000005c0b5c7207 */ /* 0x000fc40006000000 */
[C---:B------:R-:W-:Y:S02]  /*10fb0*/  SEL R89, R11.reuse, R89, !P4 ;  /* 0x000000590b597207 */ /* 0x040fe40006000000 */
[C---:B------:R-:W-:Y:S02]  /*10fc0*/  SEL R68, R11.reuse, R68, !P4 ;  /* 0x000000440b447207 */ /* 0x040fe40006000000 */
[C---:B------:R-:W-:Y:S02]  /*10fd0*/  SEL R70, R11.reuse, R70, !P4 ;  /* 0x000000460b467207 */ /* 0x040fe40006000000 */
[C---:B------:R-:W-:Y:S02]  /*10fe0*/  SEL R72, R11.reuse, R72, !P4 ;  /* 0x000000480b487207 */ /* 0x040fe40006000000 */
[C---:B------:R-:W-:Y:S02]  /*10ff0*/  SEL R74, R11.reuse, R74, !P4 ;  /* 0x0000004a0b4a7207 */ /* 0x040fe40006000000 */
        /* <DEDUP_REMOVED lines=17> */
[C---:B------:R-:W-:Y:S01]  /*11110*/  SEL R38, R11.reuse, R38, !P4 ;  /* 0x000000260b267207 */ /* 0x040fe20006000000 */
[----:B---3--:R-:W-:Y:S04]  /*11120*/  STL [R1+0x2dc], R0 ;  /* 0x0002dc0001007387 */ /* 0x008fe80000100800 */
[----:B------:R-:W-:Y:S04]  /*11130*/  STL [R1+0x12c0], R4 ;  /* 0x0012c00401007387 */ /* 0x000fe80000100800 */
[----:B------:R-:W-:Y:S04]  /*11140*/  STL [R1+0x131c], R4 ;  /* 0x00131c0401007387 */ /* 0x000fe80000100800 */
[----:B------:R-:W-:Y:S04]  /*11150*/  STL [R1+0x1334], R4 ;  /* 0x0013340401007387 */ /* 0x000fe80000100800 */
[----:B------:R-:W-:Y:S04]  /*11160*/  STL [R1+0x1368], R4 ;  /* 0x0013680401007387 */ /* 0x000fe80000100800 */
[----:B------:R-:W-:Y:S04]  /*11170*/  STL [R1+0x13a0], R4 ;  /* 0x0013a00401007387 */ /* 0x000fe80000100800 */
[----:B------:R-:W-:Y:S01]  /*11180*/  STL [R1+0x13d8], R4 ;  /* 0x0013d80401007387 */ /* 0x000fe20000100800 */
[----:B------:R-:W-:-:S03]  /*11190*/  SEL R16, R11, R16, !P4 ;  /* 0x000000100b107207 */ /* 0x000fc60006000000 */
[----:B------:R-:W-:Y:S04]  /*111a0*/  STL [R1+0x1410], R4 ;  /* 0x0014100401007387 */ /* 0x000fe80000100800 */
[----:B------:R-:W-:Y:S04]  /*111b0*/  STL [R1+0x1490], R4 ;  /* 0x0014900401007387 */ /* 0x000fe80000100800 */
[----:B------:R-:W-:Y:S04]  /*111c0*/  STL [R1+0x1624], R4 ;  /* 0x0016240401007387 */ /* 0x000fe80000100800 */
[----:B------:R-:W-:Y:S04]  /*111d0*/  STL [R1+0x163c], R8 ;  /* 0x00163c0801007387 */ /* 0x000fe80000100800 */
[----:B------:R-:W-:Y:S04]  /*111e0*/  STL [R1+0x1640], R34 ;  /* 0x0016402201007387 */ /* 0x000fe80000100800 */
[----:B------:R-:W-:Y:S04]  /*111f0*/  STL [R1+0x1540], R33 ;  /* 0x0015402101007387 */ /* 0x000fe80000100800 */
[----:B------:R3:W-:Y:S01]  /*11200*/  STL [R1+0x1544], R10 ;  /* 0x0015440a01007387 */ /* 0x0007e20000100800 */
[----:B------:R-:W-:-:S03]  /*11210*/  SEL R37, R11, R21, !P4 ;  /* 0x000000150b257207 */ /* 0x000fc60006000000 */
[----:B------:R-:W-:Y:S01]  /*11220*/  STL [R1+0x1548], R11 ;  /* 0x0015480b01007387 */ /* 0x000fe20000100800 */
[----:B---3--:R-:W-:Y:S01]  /*11230*/  SEL R10, R11, R59, !P4 ;  /* 0x0000003b0b0a7207 */ /* 0x008fe20006000000 */
[----:B------:R-:W-:Y:S01]  /*11240*/  IMAD R59, R16, UR11, RZ ;  /* 0x0000000b103b7c24 */ /* 0x000fe2000f8e02ff */
[CC--:B------:R-:W-:Y:S01]  /*11250*/  IADD3 R16, P5, PT, R17.reuse, R2.reuse, RZ ;  /* 0x0000000211107210 */ /* 0x0c0fe20007fbe0ff */
[----:B------:R-:W-:Y:S03]  /*11260*/  STL [R1+0x15ac], R90 ;  /* 0x0015ac5a01007387 */ /* 0x000fe60000100800 */
[----:B------:R-:W-:Y:S01]  /*11270*/  LEA.HI.X.SX32 R17, R17, R3, 0x1, P5 ;  /* 0x0000000311117211 */ /* 0x000fe200028f0eff */
[----:B------:R-:W-:Y:S01]  /*11280*/  STL [R1+0x15a4], R88 ;  /* 0x0015a45801007387 */ /* 0x000fe20000100800 */
[----:B------:R-:W-:Y:S01]  /*11290*/  IADD3 R21, P5, PT, R18, R2, RZ ;  /* 0x0000000212157210 */ /* 0x000fe20007fbe0ff */
[----:B------:R-:W-:-:S02]  /*112a0*/  VIADD R0, R34, 0x7f ;  /* 0x0000007f22007836 */ /* 0x000fc40000000000 */
[----:B------:R-:W-:Y:S01]  /*112b0*/  STL [R1+0x160c], R84 ;  /* 0x00160c5401007387 */ /* 0x000fe20000100800 */
[----:B------:R-:W-:-:S03]  /*112c0*/  LEA.HI.X.SX32 R18, R18, R3, 0x1, P5 ;  /* 0x0000000312127211 */ /* 0x000fc600028f0eff */
[----:B------:R-:W-:Y:S04]  /*112d0*/  STL [R1+0x1608], R82 ;  /* 0x0016085201007387 */ /* 0x000fe80000100800 */
[----:B------:R-:W-:Y:S01]  /*112e0*/  STL [R1+0x1558], R67 ;  /* 0x0015584301007387 */ /* 0x000fe20000100800 */
[----:B------:R-:W-:-:S03]  /*112f0*/  IADD3 R19, P5, PT, R9, R2, RZ ;  /* 0x0000000209137210 */ /* 0x000fc60007fbe0ff */
[----:B------:R-:W-:Y:S01]  /*11300*/  STL [R1+0x268], R16 ;  /* 0x0002681001007387 */ /* 0x000fe20000100800 */
[----:B------:R-:W-:-:S03]  /*11310*/  ISETP.GT.AND P0, PT, R0, 0x7f, PT ;  /* 0x0000007f0000780c */ /* 0x000fc60003f04270 */
[----:B------:R-:W-:Y:S01]  /*11320*/  STL [R1+0x154c], R16 ;  /* 0x00154c1001007387 */ /* 0x000fe20000100800 */
[----:B------:R-:W-:-:S03]  /*11330*/  IMAD R0, R4, 0x7f, RZ ;  /* 0x0000007f04007824 */ /* 0x000fc600078e02ff */
[----:B------:R-:W-:Y:S04]  /*11340*/  STL [R1+0x264], R17 ;  /* 0x0002641101007387 */ /* 0x000fe80000100800 */
[----:B------:R-:W-:Y:S01]  /*11350*/  STL [R1+0x1550], R17 ;  /* 0x0015501101007387 */ /* 0x000fe20000100800 */
[----:B------:R-:W-:-:S03]  /*11360*/  LEA.HI.X.SX32 R20, R9, R3, 0x1, P5 ;  /* 0x0000000309147211 */ /* 0x000fc600028f0eff */
        /* <DEDUP_REMOVED lines=21> */
[----:B------:R-:W-:-:S03]  /*114c0*/  LEA.HI.X.SX32 R0, R0, R3, 0x1, P5 ;  /* 0x0000000300007211 */ /* 0x000fc600028f0eff */
        /* <DEDUP_REMOVED lines=9> */
[----:B------:R3:W-:Y:S04]  /*11560*/  STL [R1+0x156c], R0 ;  /* 0x00156c0001007387 */ /* 0x0007e80000100800 */
[----:B------:R-:W-:Y:S04]  /*11570*/  STL [R1+0x1370], R3 ;  /* 0x0013700301007387 */ /* 0x000fe80000100800 */
[----:B------:R-:W-:Y:S01]  /*11580*/  STL [R1+0x1384], R3 ;  /* 0x0013840301007387 */ /* 0x000fe20000100800 */
[----:B------:R-:W-:-:S03]  /*11590*/  IMAD R37, R37, UR11, RZ ;  /* 0x0000000b25257c24 */ /* 0x000fc6000f8e02ff */
[----:B------:R-:W-:Y:S01]  /*115a0*/  STL [R1+0x13a8], R3 ;  /* 0x0013a80301007387 */ /* 0x000fe20000100800 */
[----:B---3--:R-:W-:-:S03]  /*115b0*/  IADD3 R0, P5, PT, R22, R7, RZ ;  /* 0x0000000716007210 */ /* 0x008fc60007fbe0ff */
        /* <DEDUP_REMOVED lines=8> */
[----:B------:R3:W-:Y:S04]  /*11640*/  STL [R1+0x288], R0 ;  /* 0x0002880001007387 */ /* 0x0007e80000100800 */
[----:B------:R-:W-:Y:S01]  /*11650*/  STL [R1+0x2c8], R4 ;  /* 0x0002c80401007387 */ /* 0x000fe20000100800 */
[----:B---3--:R-:W-:-:S02]  /*11660*/  LEA.HI.X.SX32 R0, R22, R6, 0x1, P5 ;  /* 0x0000000616007211 */ /* 0x008fc400028f0eff */
[----:B------:R-:W-:-:S03]  /*11670*/  IADD3 R3, P5, PT, R39, R7, RZ ;  /* 0x0000000727037210 */ /* 0x000fc60007fbe0ff */
[----:B------:R3:W-:Y:S01]  /*11680*/  STL [R1+0x284], R0 ;  /* 0x0002840001007387 */ /* 0x0007e20000100800 */
[----:B------:R-:W-:Y:S02]  /*11690*/  ISETP.LT.AND P0, PT, R33, R34, P0 ;  /* 0x000000222100720c */ /* 0x000fe40000701270 */
[----:B------:R-:W-:Y:S01]  /*116a0*/  SEL R34, R11, R45, !P4 ;  /* 0x0000002d0b227207 */ /* 0x000fe20006000000 */
[----:B------:R-:W-:Y:S01]  /*116b0*/  STL [R1+0x328], R3 ;  /* 0x0003280301007387 */ /* 0x000fe20000100800 */
[----:B---3--:R-:W-:Y:S01]  /*116c0*/  LEA.HI.X.SX32 R0, R37, R6, 0x1, P6 ;  /* 0x0000000625007211 */ /* 0x008fe200030f0eff */
[----:B------:R-:W-:Y:S01]  /*116d0*/  IMAD R45, R88, UR15, RZ ;  /* 0x0000000f582d7c24 */ /* 0x000fe2000f8e02ff */
[----:B------:R-:W-:Y:S02]  /*116e0*/  IADD3 R4, P6, PT, R43, R7, RZ ;  /* 0x000000072b047210 */ /* 0x000fe40007fde0ff */
[C---:B------:R-:W-:Y:S01]  /*116f0*/  SEL R8, R11.reuse, R47, !P4 ;  /* 0x0000002f0b087207 */ /* 0x040fe20006000000 */
[----:B------:R3:W-:Y:S01]  /*11700*/  STL [R1+0x2c4], R0 ;  /* 0x0002c40001007387 */ /* 0x0007e20000100800 */
[----:B------:R-:W-:Y:S01]  /*11710*/  IMAD R47, R84, UR17, RZ ;  /* 0x00000011542f7c24 */ /* 0x000fe2000f8e02ff */
[----:B------:R-:W-:-:S02]  /*11720*/  SEL R33, R11, R51, !P4 ;  /* 0x000000330b217207 */ /* 0x000fc40006000000 */
[C---:B------:R-:W-:Y:S01]  /*11730*/  SEL R12, R11.reuse, R12, !P4 ;  /* 0x0000000c0b0c7207 */ /* 0x040fe20006000000 */
[----:B------:R4:W-:Y:S01]  /*11740*/  STL [R1+0x368], R4 ;  /* 0x0003680401007387 */ /* 0x0009e20000100800 */
[----:B------:R-:W-:Y:S01]  /*11750*/  SEL R14, R11, R14, !P4 ;  /* 0x0000000e0b0e7207 */ /* 0x000fe20006000000 */
[----:B------:R-:W-:Y:S02]  /*11760*/  IMAD R48, R48, UR47, RZ ;  /* 0x0000002f30307c24 */ /* 0x000fe4000f8e02ff */
[----:B------:R-:W-:Y:S01]  /*11770*/  IMAD R62, R62, UR49, RZ ;  /* 0x000000313e3e7c24 */ /* 0x000fe2000f8e02ff */
[----:B---3--:R-:W-:Y:S01]  /*11780*/  LEA.HI.X.SX32 R0, R39, R6, 0x1, P5 ;  /* 0x0000000627007211 */ /* 0x008fe200028f0eff */
[----:B------:R-:W-:Y:S02]  /*11790*/  IMAD R52, R52, UR51, RZ ;  /* 0x0000003334347c24 */ /* 0x000fe4000f8e02ff */
[----:B------:R-:W-:Y:S02]  /*117a0*/  IMAD R54, R54, UR53, RZ ;  /* 0x0000003536367c24 */ /* 0x000fe4000f8e02ff */
[----:B------:R-:W-:Y:S01]  /*117b0*/  IMAD R56, R56, UR55, RZ ;  /* 0x0000003738387c24 */ /* 0x000fe2000f8e02ff */
[----:B----4-:R-:W-:Y:S01]  /*117c0*/  IADD3 R4, P5, PT, R45, R7, RZ ;  /* 0x000000072d047210 */ /* 0x010fe20007fbe0ff */
[----:B------:R3:W-:Y:S01]  /*117d0*/  STL [R1+0x324], R0 ;  /* 0x0003240001007387 */ /* 0x0007e20000100800 */
[----:B------:R-:W-:-:S02]  /*117e0*/  IMAD R58, R58, UR57, RZ ;  /* 0x000000393a3a7c24 */ /* 0x000fc4000f8e02ff */
[----:B------:R-:W-:Y:S01]  /*117f0*/  IMAD R60, R60, UR59, RZ ;  /* 0x0000003b3c3c7c24 */ /* 0x000fe2000f8e02ff */
[----:B------:R-:W-:Y:S01]  /*11800*/  STL [R1+0x3a8], R4 ;  /* 0x0003a80401007387 */ /* 0x000fe20000100800 */
[----:B------:R-:W-:Y:S02]  /*11810*/  IMAD R50, R50, UR61, RZ ;  /* 0x0000003d32327c24 */ /* 0x000fe4000f8e02ff */
[----:B------:R-:W-:Y:S02]  /*11820*/  IMAD R41, R41, UR62, RZ ;  /* 0x0000003e29297c24 */ /* 0x000fe4000f8e02ff */
[----:B------:R-:W-:Y:S01]  /*11830*/  IMAD R40, R40, UR63, RZ ;  /* 0x0000003f28287c24 */ /* 0x000fe2000f8e02ff */
[----:B---3--:R-:W-:Y:S01]  /*11840*/  LEA.HI.X.SX32 R0, R43, R6, 0x1, P6 ;  /* 0x000000062b007211 */ /* 0x008fe200030f0eff */
[----:B------:R-:W-:Y:S01]  /*11850*/  IMAD R38, R38, UR64, RZ ;  /* 0x0000004026267c24 */ /* 0x000fe2000f8e02ff */
[----:B------:R-:W-:Y:S01]  /*11860*/  IADD3 R9, P6, PT, R47, R7, RZ ;  /* 0x000000072f097210 */ /* 0x000fe20007fde0ff */
[----:B------:R-:W-:-:S02]  /*11870*/  IMAD R92, R92, UR11, RZ ;  /* 0x0000000b5c5c7c24 */ /* 0x000fc4000f8e02ff */
[----:B------:R-:W-:Y:S01]  /*11880*/  IMAD R57, R86, UR12, RZ ;  /* 0x0000000c56397c24 */ /* 0x000fe2000f8e02ff */
[----:B------:R3:W-:Y:S01]  /*11890*/  STL [R1+0x364], R0 ;  /* 0x0003640001007387 */ /* 0x0007e20000100800 */
[----:B------:R-:W-:Y:S02]  /*118a0*/  IMAD R51, R67, UR23, RZ ;  /* 0x0000001743337c24 */ /* 0x000fe4000f8e02ff */
[----:B------:R-:W-:Y:S01]  /*118b0*/  IMAD R53, R89, UR16, RZ ;  /* 0x0000001059357c24 */ /* 0x000fe2000f8e02ff */
[----:B------:R4:W-:Y:S01]  /*118c0*/  STL [R1+0x3e8], R9 ;  /* 0x0003e80901007387 */ /* 0x0009e20000100800 */
[----:B------:R-:W-:Y:S01]  /*118d0*/  IMAD R12, R12, UR65, RZ ;  /* 0x000000410c0c7c24 */ /* 0x000fe2000f8e02ff */
[----:B------:R-:W-:Y:S01]  /*118e0*/  PRMT R2, RZ, 0x7610, R2 ;  /* 0x00007610ff027816 */ /* 0x000fe20000000002 */
[----:B------:R-:W-:Y:S01]  /*118f0*/  IMAD R14, R14, UR66, RZ ;  /* 0x000000420e0e7c24 */ /* 0x000fe2000f8e02ff */
[----:B------:R-:W0:Y:S01]  /*11900*/  LDCU UR12, c[0x0][0x3b0] ;  /* 0x00007600ff0c77ac */ /* 0x000e220008000800 */
[----:B---3--:R-:W-:-:S02]  /*11910*/  LEA.HI.X.SX32 R0, R45, R6, 0x1, P5 ;  /* 0x000000062d007211 */ /* 0x008fc400028f0eff */
[----:B------:R-:W-:Y:S01]  /*11920*/  IADD3 R85, P5, PT, R49, R7, RZ ;  /* 0x0000000731557210 */ /* 0x000fe20007fbe0ff */
[----:B------:R-:W-:Y:S01]  /*11930*/  IMAD R37, R79, UR36, RZ ;  /* 0x000000244f257c24 */ /* 0x000fe2000f8e02ff */
[----:B------:R-:W3:Y:S01]  /*11940*/  LDCU UR15, c[0x0][0x3b0] ;  /* 0x00007600ff0f77ac */ /* 0x000ee20008000800 */
[----:B------:R1:W-:Y:S01]  /*11950*/  STL [R1+0x3a4], R0 ;  /* 0x0003a40001007387 */ /* 0x0003e20000100800 */
[----:B----4-:R-:W-:-:S03]  /*11960*/  LEA.HI.X.SX32 R9, R49, R6, 0x1, P5 ;  /* 0x0000000631097211 */ /* 0x010fc600028f0eff */
[----:B------:R-:W-:Y:S01]  /*11970*/  STL [R1+0x428], R85 ;  /* 0x0004285501007387 */ /* 0x000fe20000100800 */
[----:B-1----:R-:W-:Y:S02]  /*11980*/  LEA.HI.X.SX32 R0, R47, R6, 0x1, P6 ;  /* 0x000000062f007211 */ /* 0x002fe400030f0eff */
[----:B------:R-:W-:-:S03]  /*11990*/  IADD3 R35, P6, PT, R51, R7, RZ ;  /* 0x0000000733237210 */ /* 0x000fc60007fde0ff */
[----:B------:R1:W-:Y:S01]  /*119a0*/  STL [R1+0x3e4], R0 ;  /* 0x0003e40001007387 */ /* 0x0003e20000100800 */
[----:B------:R-:W-:-:S03]  /*119b0*/  LEA.HI.X.SX32 R93, R51, R6, 0x1, P6 ;  /* 0x00000006335d7211 */ /* 0x000fc600030f0eff */
[----:B------:R4:W-:Y:S01]  /*119c0*/  STL [R1+0x424], R9 ;  /* 0x0004240901007387 */ /* 0x0009e20000100800 */
[----:B-1----:R-:W-:-:S03]  /*119d0*/  IADD3 R0, P5, PT, R69, R7, RZ ;  /* 0x0000000745007210 */ /* 0x002fc60007fbe0ff */
[----:B------:R-:W-:Y:S01]  /*119e0*/  STL [R1+0x468], R35 ;  /* 0x0004682301007387 */ /* 0x000fe20000100800 */
[----:B----4-:R-:W-:-:S03]  /*119f0*/  IADD3 R9, P6, PT, R71, R7, RZ ;  /* 0x0000000747097210 */ /* 0x010fc60007fde0ff */
[----:B------:R1:W-:Y:S04]  /*11a00*/  STL [R1+0x4a8], R0 ;  /* 0x0004a80001007387 */ /* 0x0003e80000100800 */
[----:B------:R-:W-:Y:S04]  /*11a10*/  STL [R1+0x159c], R86 ;  /* 0x00159c5601007387 */ /* 0x000fe80000100800 */
[----:B------:R-:W-:Y:S01]  /*11a20*/  STL [R1+0x1570], R69 ;  /* 0x0015704501007387 */ /* 0x000fe20000100800 */
[----:B-1----:R-:W-:-:S03]  /*11a30*/  LEA.HI.X.SX32 R0, R69, R6, 0x1, P5 ;  /* 0x0000000645007211 */ /* 0x002fc600028f0eff */
[----:B------:R-:W-:Y:S04]  /*11a40*/  STL [R1+0x4e8], R9 ;  /* 0x0004e80901007387 */ /* 0x000fe80000100800 */
[----:B------:R-:W-:Y:S04]  /*11a50*/  STL [R1+0x464], R93 ;  /* 0x0004645d01007387 */ /* 0x000fe80000100800 */
[----:B------:R1:W-:Y:S04]  /*11a60*/  STL [R1+0x4a4], R0 ;  /* 0x0004a40001007387 */ /* 0x0003e80000100800 */
[----:B------:R-:W-:Y:S01]  /*11a70*/  STL [R1+0x1610], R87 ;  /* 0x0016105701007387 */ /* 0x000fe20000100800 */
[----:B-1----:R-:W-:-:S05]  /*11a80*/  IADD3 R0, P5, PT, R73, R7, RZ ;  /* 0x0000000749007210 */ /* 0x002fca0007fbe0ff */
[----:B------:R1:W-:Y:S04]  /*11a90*/  STL [R1+0x528], R0 ;  /* 0x0005280001007387 */ /* 0x0003e80000100800 */
[----:B------:R-:W-:Y:S01]  /*11aa0*/  STL [R1+0x1574], R71 ;  /* 0x0015744701007387 */ /* 0x000fe20000100800 */
[----:B-1----:R-:W-:Y:S02]  /*11ab0*/  LEA.HI.X.SX32 R0, R71, R6, 0x1, P6 ;  /* 0x0000000647007211 */ /* 0x002fe400030f0eff */
[----:B------:R-:W-:-:S03]  /*11ac0*/  IADD3 R87, P6, PT, R75, R7, RZ ;  /* 0x000000074b577210 */ /* 0x000fc60007fde0ff */
[----:B------:R1:W-:Y:S04]  /*11ad0*/  STL [R1+0x4e4], R0 ;  /* 0x0004e40001007387 */ /* 0x0003e80000100800 */
[----:B------:R-:W-:Y:S01]  /*11ae0*/  STL [R1+0x1578], R73 ;  /* 0x0015784901007387 */ /* 0x000fe20000100800 */
[----:B-1----:R-:W-:Y:S02]  /*11af0*/  LEA.HI.X.SX32 R0, R73, R6, 0x1, P5 ;  /* 0x0000000649007211 */ /* 0x002fe400028f0eff */
[----:B------:R-:W-:-:S03]  /*11b00*/  IADD3 R84, P5, PT, R76, R7, RZ ;  /* 0x000000074c547210 */ /* 0x000fc60007fbe0ff */
[----:B------:R1:W-:Y:S01]  /*11b10*/  STL [R1+0x524], R0 ;  /* 0x0005240001007387 */ /* 0x0003e20000100800 */
[----:B------:R-:W-:-:S03]  /*11b20*/  LEA.HI.X.SX32 R9, R76, R6, 0x1, P5 ;  /* 0x000000064c097211 */ /* 0x000fc600028f0eff */
[----:B------:R-:W-:Y:S01]  /*11b30*/  STL [R1+0x568], R87 ;  /* 0x0005685701007387 */ /* 0x000fe20000100800 */
[----:B-1----:R-:W-:-:S03]  /*11b40*/  LEA.HI.X.SX32 R0, R75, R6, 0x1, P6 ;  /* 0x000000064b007211 */ /* 0x002fc600030f0eff */
[----:B------:R-:W-:Y:S01]  /*11b50*/  STL [R1+0x157c], R75 ;  /* 0x00157c4b01007387 */ /* 0x000fe20000100800 */
[----:B------:R-:W-:-:S03]  /*11b60*/  IADD3 R82, P6, PT, R78, R7, RZ ;  /* 0x000000074e527210 */ /* 0x000fc60007fde0ff */
[----:B------:R-:W-:Y:S04]  /*11b70*/  STL [R1+0x5a8], R84 ;  /* 0x0005a85401007387 */ /* 0x000fe80000100800 */
[----:B------:R1:W-:Y:S04]  /*11b80*/  STL [R1+0x564], R0 ;  /* 0x0005640001007387 */ /* 0x0003e80000100800 */
[----:B------:R-:W-:Y:S01]  /*11b90*/  STL [R1+0x1600], R76 ;  /* 0x0016004c01007387 */ /* 0x000fe20000100800 */
[----:B-1----:R-:W-:-:S03]  /*11ba0*/  IADD3 R0, P5, PT, R66, R7, RZ ;  /* 0x0000000742007210 */ /* 0x002fc60007fbe0ff */
[----:B------:R1:W-:Y:S04]  /*11bb0*/  STL [R1+0x5a4], R9 ;  /* 0x0005a40901007387 */ /* 0x0003e80000100800 */
[----:B------:R-:W-:Y:S04]  /*11bc0*/  STL [R1+0x5e8], R82 ;  /* 0x0005e85201007387 */ /* 0x000fe80000100800 */
[----:B------:R4:W-:Y:S01]  /*11bd0*/  STL [R1+0x628], R0 ;  /* 0x0006280001007387 */ /* 0x0009e20000100800 */
[----:B-1----:R-:W-:-:S03]  /*11be0*/  LEA.HI.X.SX32 R9, R78, R6, 0x1, P6 ;  /* 0x000000064e097211 */ /* 0x002fc600030f0eff */
[----:B------:R-:W-:Y:S04]  /*11bf0*/  STL [R1+0x1594], R83 ;  /* 0x0015945301007387 */ /* 0x000fe80000100800 */
[----:B------:R1:W-:Y:S01]  /*11c00*/  STL [R1+0x1604], R78 ;  /* 0x0016044e01007387 */ /* 0x0003e20000100800 */
[----:B----4-:R-:W-:-:S03]  /*11c10*/  IADD3 R0, P6, PT, R64, R7, RZ ;  /* 0x0000000740007210 */ /* 0x010fc60007fde0ff */
[----:B------:R4:W-:Y:S04]  /*11c20*/  STL [R1+0x5e4], R9 ;  /* 0x0005e40901007387 */ /* 0x0009e80000100800 */
[----:B------:R-:W-:Y:S01]  /*11c30*/  STL [R1+0x15f8], R66 ;  /* 0x0015f84201007387 */ /* 0x000fe20000100800 */
[-C--:B-1----:R-:W-:Y:S02]  /*11c40*/  LEA.HI.X.SX32 R78, R66, R6.reuse, 0x1, P5 ;  /* 0x00000006424e7211 */ /* 0x082fe400028f0eff */
[C---:B------:R-:W-:Y:S01]  /*11c50*/  IADD3 R76, P5, PT, R42.reuse, R7, RZ ;  /* 0x000000072a4c7210 */ /* 0x040fe20007fbe0ff */
[----:B------:R1:W-:Y:S04]  /*11c60*/  STL [R1+0x668], R0 ;  /* 0x0006680001007387 */ /* 0x0003e80000100800 */
[----:B------:R-:W-:Y:S01]  /*11c70*/  STL [R1+0x624], R78 ;  /* 0x0006244e01007387 */ /* 0x000fe20000100800 */
[----:B----4-:R-:W-:-:S03]  /*11c80*/  LEA.HI.X.SX32 R9, R42, R6, 0x1, P5 ;  /* 0x000000062a097211 */ /* 0x010fc600028f0eff */
[----:B------:R-:W-:Y:S01]  /*11c90*/  STL [R1+0x158c], R81 ;  /* 0x00158c5101007387 */ /* 0x000fe20000100800 */
[----:B-1----:R-:W-:-:S03]  /*11ca0*/  LEA.HI.X.SX32 R0, R64, R6, 0x1, P6 ;  /* 0x0000000640007211 */ /* 0x002fc600030f0eff */
[----:B------:R-:W-:Y:S01]  /*11cb0*/  STL [R1+0x6a8], R76 ;  /* 0x0006a84c01007387 */ /* 0x000fe20000100800 */
[----:B------:R-:W-:-:S03]  /*11cc0*/  IADD3 R11, P6, PT, R44, R7, RZ ;  /* 0x000000072c0b7210 */ /* 0x000fc60007fde0ff */
[----:B------:R-:W-:Y:S04]  /*11cd0*/  STL [R1+0x15f4], R64 ;  /* 0x0015f44001007387 */ /* 0x000fe80000100800 */
[----:B------:R1:W-:Y:S04]  /*11ce0*/  STL [R1+0x664], R0 ;  /* 0x0006640001007387 */ /* 0x0003e80000100800 */
[----:B------:R4:W-:Y:S01]  /*11cf0*/  STL [R1+0x6e8], R11 ;  /* 0x0006e80b01007387 */ /* 0x0009e20000100800 */
[----:B-1----:R-:W-:-:S03]  /*11d00*/  IADD3 R0, P5, PT, R46, R7, RZ ;  /* 0x000000072e007210 */ /* 0x002fc60007fbe0ff */
[----:B------:R1:W-:Y:S01]  /*11d10*/  STL [R1+0x6a4], R9 ;  /* 0x0006a40901007387 */ /* 0x0003e20000100800 */
[----:B----4-:R-:W-:-:S03]  /*11d20*/  LEA.HI.X.SX32 R11, R44, R6, 0x1, P6 ;  /* 0x000000062c0b7211 */ /* 0x010fc600030f0eff */
[----:B------:R-:W-:Y:S04]  /*11d30*/  STL [R1+0x15fc], R68 ;  /* 0x0015fc4401007387 */ /* 0x000fe80000100800 */
[----:B------:R4:W-:Y:S01]  /*11d40*/  STL [R1+0x728], R0 ;  /* 0x0007280001007387 */ /* 0x0009e20000100800 */
[----:B-1----:R-:W-:-:S03]  /*11d50*/  IADD3 R9, P6, PT, R48, R7, RZ ;  /* 0x0000000730097210 */ /* 0x002fc60007fde0ff */
[----:B------:R-:W-:Y:S01]  /*11d60*/  STL [R1+0x6e4], R11 ;  /* 0x0006e40b01007387 */ /* 0x000fe20000100800 */
[----:B----4-:R-:W-:-:S03]  /*11d70*/  LEA.HI.X.SX32 R0, R46, R6, 0x1, P5 ;  /* 0x000000062e007211 */ /* 0x010fc600028f0eff */
[----:B------:R-:W-:Y:S01]  /*11d80*/  STL [R1+0x768], R9 ;  /* 0x0007680901007387 */ /* 0x000fe20000100800 */
[----:B------:R-:W-:-:S03]  /*11d90*/  IADD3 R66, P5, PT, R62, R7, RZ ;  /* 0x000000073e427210 */ /* 0x000fc60007fbe0ff */
[----:B------:R1:W-:Y:S01]  /*11da0*/  STL [R1+0x724], R0 ;  /* 0x0007240001007387 */ /* 0x0003e20000100800 */
[----:B------:R-:W-:Y:S01]  /*11db0*/  IMAD R47, R68, UR24, RZ ;  /* 0x00000018442f7c24 */ /* 0x000fe2000f8e02ff */
[-C--:B------:R-:W-:Y:S02]  /*11dc0*/  LEA.HI.X.SX32 R68, R62, R6.reuse, 0x1, P5 ;  /* 0x000000063e447211 */ /* 0x080fe400028f0eff */
[----:B------:R-:W-:Y:S01]  /*11dd0*/  STL [R1+0x7a8], R66 ;  /* 0x0007a84201007387 */ /* 0x000fe20000100800 */
[----:B-1----:R-:W-:Y:S02]  /*11de0*/  LEA.HI.X.SX32 R0, R48, R6, 0x1, P6 ;  /* 0x0000000630007211 */ /* 0x002fe400030f0eff */
[----:B------:R-:W-:-:S03]  /*11df0*/  IADD3 R64, P6, PT, R52, R7, RZ ;  /* 0x0000000734407210 */ /* 0x000fc60007fde0ff */
[----:B------:R1:W-:Y:S01]  /*11e00*/  STL [R1+0x764], R0 ;  /* 0x0007640001007387 */ /* 0x0003e20000100800 */
[----:B------:R-:W-:-:S03]  /*11e10*/  LEA.HI.X.SX32 R9, R52, R6, 0x1, P6 ;  /* 0x0000000634097211 */ /* 0x000fc600030f0eff */
[----:B------:R4:W-:Y:S01]  /*11e20*/  STL [R1+0x15f0], R62 ;  /* 0x0015f03e01007387 */ /* 0x0009e20000100800 */
[----:B-1----:R-:W-:-:S03]  /*11e30*/  IADD3 R0, P5, PT, R54, R7, RZ ;  /* 0x0000000736007210 */ /* 0x002fc60007fbe0ff */
[----:B------:R-:W-:Y:S04]  /*11e40*/  STL [R1+0x7e8], R64 ;  /* 0x0007e84001007387 */ /* 0x000fe80000100800 */
[----:B------:R-:W-:Y:S04]  /*11e50*/  STL [R1+0x7a4], R68 ;  /* 0x0007a44401007387 */ /* 0x000fe80000100800 */
[----:B------:R1:W-:Y:S01]  /*11e60*/  STL [R1+0x828], R0 ;  /* 0x0008280001007387 */ /* 0x0003e20000100800 */
[----:B----4-:R-:W-:-:S03]  /*11e70*/  LEA.HI.X.SX32 R62, R54, R6, 0x1, P5 ;  /* 0x00000006363e7211 */ /* 0x010fc600028f0eff */
[----:B------:R-:W-:Y:S01]  /*11e80*/  STL [R1+0x1580], R52 ;  /* 0x0015803401007387 */ /* 0x000fe20000100800 */
[----:B-1----:R-:W-:-:S03]  /*11e90*/  IADD3 R0, P6, PT, R56, R7, RZ ;  /* 0x0000000738007210 */ /* 0x002fc60007fde0ff */
[----:B------:R1:W-:Y:S04]  /*11ea0*/  STL [R1+0x7e4], R9 ;  /* 0x0007e40901007387 */ /* 0x0003e80000100800 */
[----:B------:R-:W-:Y:S04]  /*11eb0*/  STL [R1+0x1584], R54 ;  /* 0x0015843601007387 */ /* 0x000fe80000100800 */
[----:B------:R4:W-:Y:S01]  /*11ec0*/  STL [R1+0x868], R0 ;  /* 0x0008680001007387 */ /* 0x0009e20000100800 */
[----:B-1----:R-:W-:-:S03]  /*11ed0*/  LEA.HI.X.SX32 R9, R56, R6, 0x1, P6 ;  /* 0x0000000638097211 */ /* 0x002fc600030f0eff */
[----:B------:R-:W-:Y:S01]  /*11ee0*/  STL [R1+0x824], R62 ;  /* 0x0008243e01007387 */ /* 0x000fe20000100800 */
[----:B----4-:R-:W-:-:S05]  /*11ef0*/  IADD3 R0, P5, PT, R58, R7, RZ ;  /* 0x000000073a007210 */ /* 0x010fca0007fbe0ff */
[----:B------:R1:W-:Y:S04]  /*11f00*/  STL [R1+0x8a8], R0 ;  /* 0x0008a80001007387 */ /* 0x0003e80000100800 */
[----:B------:R-:W-:Y:S01]  /*11f10*/  STL [R1+0x15e8], R56 ;  /* 0x0015e83801007387 */ /* 0x000fe20000100800 */
[----:B-1----:R-:W-:-:S03]  /*11f20*/  IADD3 R0, P6, PT, R60, R7, RZ ;  /* 0x000000073c007210 */ /* 0x002fc60007fde0ff */
[----:B------:R1:W-:Y:S04]  /*11f30*/  STL [R1+0x864], R9 ;  /* 0x0008640901007387 */ /* 0x0003e80000100800 */
[----:B------:R4:W-:Y:S04]  /*11f40*/  STL [R1+0x15ec], R58 ;  /* 0x0015ec3a01007387 */ /* 0x0009e80000100800 */
[----:B------:R0:W-:Y:S01]  /*11f50*/  STL [R1+0x8e8], R0 ;  /* 0x0008e80001007387 */ /* 0x0001e20000100800 */
[-C--:B-1----:R-:W-:Y:S02]  /*11f60*/  LEA.HI.X.SX32 R9, R58, R6.reuse, 0x1, P5 ;  /* 0x000000063a097211 */ /* 0x082fe400028f0eff */
[----:B----4-:R-:W-:-:S03]  /*11f70*/  LEA.HI.X.SX32 R58, R60, R6, 0x1, P6 ;  /* 0x000000063c3a7211 */ /* 0x010fc600030f0eff */
[----:B------:R1:W-:Y:S01]  /*11f80*/  STL [R1+0x8a4], R9 ;  /* 0x0008a40901007387 */ /* 0x0003e20000100800 */
[----:B0-----:R-:W-:-:S05]  /*11f90*/  IADD3 R0, P5, PT, R50, R7, RZ ;  /* 0x0000000732007210 */ /* 0x001fca0007fbe0ff */
[----:B------:R0:W-:Y:S01]  /*11fa0*/  STL [R1+0x928], R0 ;  /* 0x0009280001007387 */ /* 0x0001e20000100800 */
[----:B-1----:R-:W-:-:S03]  /*11fb0*/  IADD3 R9, P6, PT, R41, R7, RZ ;  /* 0x0000000729097210 */ /* 0x002fc60007fde0ff */
[----:B------:R-:W-:Y:S01]  /*11fc0*/  STL [R1+0x1588], R50 ;  /* 0x0015883201007387 */ /* 0x000fe20000100800 */
[----:B0-----:R-:W-:-:S03]  /*11fd0*/  LEA.HI.X.SX32 R0, R50, R6, 0x1, P5 ;  /* 0x0000000632007211 */ /* 0x001fc600028f0eff */
[----:B------:R-:W-:Y:S01]  /*11fe0*/  STL [R1+0x968], R9 ;  /* 0x0009680901007387 */ /* 0x000fe20000100800 */
[----:B------:R-:W-:-:S03]  /*11ff0*/  IADD3 R32, P5, PT, R40, R7, RZ ;  /* 0x0000000728207210 */ /* 0x000fc60007fbe0ff */
[----:B------:R-:W-:Y:S04]  /*12000*/  STL [R1+0x8e4], R58 ;  /* 0x0008e43a01007387 */ /* 0x000fe80000100800 */
[----:B------:R0:W-:Y:S01]  /*12010*/  STL [R1+0x924], R0 ;  /* 0x0009240001007387 */ /* 0x0001e20000100800 */
[----:B------:R-:W-:-:S03]  /*12020*/  LEA.HI.X.SX32 R56, R40, R6, 0x1, P5 ;  /* 0x0000000628387211 */ /* 0x000fc600028f0eff */
[----:B------:R-:W-:Y:S01]  /*12030*/  STL [R1+0x1590], R77 ;  /* 0x0015904d01007387 */ /* 0x000fe20000100800 */
[-C--:B------:R-:W-:Y:S02]  /*12040*/  IADD3 R23, P5, PT, R12, R7.reuse, RZ ;  /* 0x000000070c177210 */ /* 0x080fe40007fbe0ff */
[-C--:B0-----:R-:W-:Y:S02]  /*12050*/  LEA.HI.X.SX32 R0, R41, R6.reuse, 0x1, P6 ;  /* 0x0000000629007211 */ /* 0x081fe400030f0eff */
[C---:B------:R-:W-:Y:S01]  /*12060*/  IADD3 R30, P6, PT, R38.reuse, R7, RZ ;  /* 0x00000007261e7210 */ /* 0x040fe20007fde0ff */
[----:B------:R-:W-:Y:S04]  /*12070*/  STL [R1+0x9a8], R32 ;  /* 0x0009a82001007387 */ /* 0x000fe80000100800 */
[----:B------:R0:W-:Y:S04]  /*12080*/  STL [R1+0x964], R0 ;  /* 0x0009640001007387 */ /* 0x0001e80000100800 */
[----:B------:R-:W-:Y:S04]  /*12090*/  STL [R1+0x9e8], R30 ;  /* 0x0009e81e01007387 */ /* 0x000fe80000100800 */
[----:B------:R-:W-:Y:S01]  /*120a0*/  STL [R1+0x9a4], R56 ;  /* 0x0009a43801007387 */ /* 0x000fe20000100800 */
[----:B0-----:R-:W-:-:S03]  /*120b0*/  LEA.HI.X.SX32 R0, R38, R6, 0x1, P6 ;  /* 0x0000000626007211 */ /* 0x001fc600030f0eff */
[----:B------:R-:W-:Y:S04]  /*120c0*/  STL [R1+0x1598], R79 ;  /* 0x0015984f01007387 */ /* 0x000fe80000100800 */
[----:B------:R-:W-:Y:S01]  /*120d0*/  STL [R1+0xa20], R23 ;  /* 0x000a201701007387 */ /* 0x000fe20000100800 */
[----:B------:R-:W-:-:S03]  /*120e0*/  IADD3 R22, P6, PT, R14, R7, RZ ;  /* 0x000000070e167210 */ /* 0x000fc60007fde0ff */
[----:B------:R0:W-:Y:S02]  /*120f0*/  STL [R1+0x9e4], R0 ;  /* 0x0009e40001007387 */ /* 0x0001e40000100800 */
[----:B0-----:R-:W-:Y:S02]  /*12100*/  LEA.HI.X.SX32 R0, R12, R6, 0x1, P5 ;  /* 0x000000060c007211 */ /* 0x001fe400028f0eff */
[----:B------:R-:W-:-:S03]  /*12110*/  IADD3 R24, P5, PT, R59, R7, RZ ;  /* 0x000000073b187210 */ /* 0x000fc60007fbe0ff */
[----:B------:R0:W-:Y:S04]  /*12120*/  STL [R1+0xa1c], R0 ;  /* 0x000a1c0001007387 */ /* 0x0001e80000100800 */
[----:B------:R-:W-:Y:S01]  /*12130*/  STL [R1+0xa58], R22 ;  /* 0x000a581601007387 */ /* 0x000fe20000100800 */
[----:B0-----:R-:W-:-:S03]  /*12140*/  LEA.HI.X.SX32 R0, R14, R6, 0x1, P6 ;  /* 0x000000060e007211 */ /* 0x001fc600030f0eff */
[----:B------:R-:W-:Y:S01]  /*12150*/  STL [R1+0x15a0], R65 ;  /* 0x0015a04101007387 */ /* 0x000fe20000100800 */
[----:B------:R-:W-:-:S03]  /*12160*/  IADD3 R27, P6, PT, R92, R7, RZ ;  /* 0x000000075c1b7210 */ /* 0x000fc60007fde0ff */
[----:B------:R-:W-:Y:S04]  /*12170*/  STL [R1+0x290], R24 ;  /* 0x0002901801007387 */ /* 0x000fe80000100800 */
[----:B------:R0:W-:Y:S01]  /*12180*/  STL [R1+0xa54], R0 ;  /* 0x000a540001007387 */ /* 0x0001e20000100800 */
[-C--:B------:R-:W-:Y:S02]  /*12190*/  LEA.HI.X.SX32 R25, R92, R6.reuse, 0x1, P6 ;  /* 0x000000065c197211 */ /* 0x080fe400030f0eff */
[-C--:B------:R-:W-:Y:S02]  /*121a0*/  IADD3 R36, P6, PT, R55, R7.reuse, RZ ;  /* 0x0000000737247210 */ /* 0x080fe40007fde0ff */
[----:B0-----:R-:W-:Y:S02]  /*121b0*/  LEA.HI.X.SX32 R0, R59, R6, 0x1, P5 ;  /* 0x000000063b007211 */ /* 0x001fe400028f0eff */
[----:B------:R-:W-:-:S03]  /*121c0*/  IADD3 R26, P5, PT, R57, R7, RZ ;  /* 0x00000007391a7210 */ /* 0x000fc60007fbe0ff */
[----:B------:R0:W-:Y:S01]  /*121d0*/  STL [R1+0x28c], R0 ;  /* 0x00028c0001007387 */ /* 0x0001e20000100800 */
[----:B------:R-:W-:-:S03]  /*121e0*/  LEA.HI.X.SX32 R9, R57, R6, 0x1, P5 ;  /* 0x0000000639097211 */ /* 0x000fc600028f0eff */
[----:B------:R-:W-:Y:S04]  /*121f0*/  STL [R1+0x2d0], R27 ;  /* 0x0002d01b01007387 */ /* 0x000fe80000100800 */
[----:B------:R-:W-:Y:S01]  /*12200*/  STL [R1+0x15a8], R63 ;  /* 0x0015a83f01007387 */ /* 0x000fe20000100800 */
[----:B0-----:R-:W-:-:S03]  /*12210*/  IADD3 R0, P5, PT, R53, R7, RZ ;  /* 0x0000000735007210 */ /* 0x001fc60007fbe0ff */
[----:B------:R-:W-:Y:S04]  /*12220*/  STL [R1+0x330], R26 ;  /* 0x0003301a01007387 */ /* 0x000fe80000100800 */
[----:B------:R-:W-:Y:S04]  /*12230*/  STL [R1+0x15b4], R92 ;  /* 0x0015b45c01007387 */ /* 0x000fe80000100800 */
[----:B------:R-:W-:Y:S04]  /*12240*/  STL [R1+0x2cc], R25 ;  /* 0x0002cc1901007387 */ /* 0x000fe80000100800 */
[----:B------:R-:W-:Y:S04]  /*12250*/  STL [R1+0x32c], R9 ;  /* 0x00032c0901007387 */ /* 0x000fe80000100800 */
[----:B------:R-:W-:Y:S04]  /*12260*/  STL [R1+0x370], R36 ;  /* 0x0003702401007387 */ /* 0x000fe80000100800 */
[----:B------:R0:W-:Y:S01]  /*12270*/  STL [R1+0x3b0], R0 ;  /* 0x0003b00001007387 */ /* 0x0001e20000100800 */
[----:B------:R-:W-:-:S03]  /*12280*/  IMAD R51, R83, UR20, RZ ;  /* 0x0000001453337c24 */ /* 0x000fc6000f8e02ff */
[----:B------:R-:W-:Y:S01]  /*12290*/  STL [R1+0x15b0], R55 ;  /* 0x0015b03701007387 */ /* 0x000fe20000100800 */
[----:B0-----:R-:W-:Y:S01]  /*122a0*/  LEA.HI.X.SX32 R0, R55, R6, 0x1, P6 ;  /* 0x0000000637007211 */ /* 0x001fe200030f0eff */
[----:B------:R-:W-:Y:S01]  /*122b0*/  IMAD R49, R81, UR22, RZ ;  /* 0x0000001651317c24 */ /* 0x000fe2000f8e02ff */
[----:B------:R-:W-:-:S03]  /*122c0*/  IADD3 R28, P6, PT, R51, R7, RZ ;  /* 0x00000007331c7210 */ /* 0x000fc60007fde0ff */
[----:B------:R0:W-:Y:S04]  /*122d0*/  STL [R1+0x36c], R0 ;  /* 0x00036c0001007387 */ /* 0x0001e80000100800 */
[----:B------:R-:W-:Y:S01]  /*122e0*/  STL [R1+0x15b8], R53 ;  /* 0x0015b83501007387 */ /* 0x000fe20000100800 */
[----:B0-----:R-:W-:Y:S02]  /*122f0*/  LEA.HI.X.SX32 R0, R53, R6, 0x1, P5 ;  /* 0x0000000635007211 */ /* 0x001fe400028f0eff */
[----:B------:R-:W-:-:S03]  /*12300*/  IADD3 R29, P5, PT, R49, R7, RZ ;  /* 0x00000007311d7210 */ /* 0x000fc60007fbe0ff */
[----:B------:R0:W-:Y:S01]  /*12310*/  STL [R1+0x3ac], R0 ;  /* 0x0003ac0001007387 */ /* 0x0001e20000100800 */
[----:B------:R-:W-:-:S03]  /*12320*/  IMAD R46, R34, UR44, RZ ;  /* 0x0000002c222e7c24 */ /* 0x000fc6000f8e02ff */
[----:B------:R-:W-:Y:S04]  /*12330*/  STL [R1+0x3f0], R28 ;  /* 0x0003f01c01007387 */ /* 0x000fe80000100800 */
[----:B------:R-:W4:Y:S01]  /*12340*/  LDL.LU R34, [R1+0x1640] ;  /* 0x0016400001227983 */ /* 0x000f220000300800 */
[----:B0-----:R-:W-:-:S03]  /*12350*/  LEA.HI.X.SX32 R0, R51, R6, 0x1, P6 ;  /* 0x0000000633007211 */ /* 0x001fc600030f0eff */
[----:B------:R-:W-:Y:S04]  /*12360*/  STL [R1+0x430], R29 ;  /* 0x0004301d01007387 */ /* 0x000fe80000100800 */
[----:B------:R0:W-:Y:S01]  /*12370*/  STL [R1+0x3ec], R0 ;  /* 0x0003ec0001007387 */ /* 0x0001e20000100800 */
[----:B------:R-:W-:Y:S01]  /*12380*/  IMAD R41, R8, UR46, RZ ;  /* 0x0000002e08297c24 */ /* 0x000fe2000f8e02ff */
[----:B0-----:R-:W-:-:S05]  /*12390*/  LEA.HI.X.SX32 R0, R49, R6, 0x1, P5 ;  /* 0x0000000631007211 */ /* 0x001fca00028f0eff */
[----:B------:R0:W-:Y:S04]  /*123a0*/  STL [R1+0x42c], R0 ;  /* 0x00042c0001007387 */ /* 0x0001e80000100800 */
[----:B------:R-:W2:Y:S01]  /*123b0*/  LDL.LU R8, [R1+0x163c] ;  /* 0x00163c0001087983 */ /* 0x000ea20000300800 */
[----:B------:R-:W-:Y:S01]  /*123c0*/  IMAD R45, R70, UR26, RZ ;  /* 0x0000001a462d7c24 */ /* 0x000fe2000f8e02ff */
[-C--:B------:R-:W-:Y:S01]  /*123d0*/  IADD3 R92, P6, PT, R47, R7.reuse, RZ ;  /* 0x000000072f5c7210 */ /* 0x080fe20007fde0ff */
[----:B------:R-:W-:Y:S02]  /*123e0*/  IMAD R44, R72, UR28, RZ ;  /* 0x0000001c482c7c24 */ /* 0x000fe4000f8e02ff */
[----:B------:R-:W-:Y:S01]  /*123f0*/  IMAD R43, R74, UR30, RZ ;  /* 0x0000001e4a2b7c24 */ /* 0x000fe2000f8e02ff */
[----:B------:R-:W-:Y:S01]  /*12400*/  IADD3 R90, P5, PT, R45, R7, RZ ;  /* 0x000000072d5a7210 */ /* 0x000fe20007fbe0ff */
[----:B------:R-:W-:Y:S01]  /*12410*/  IMAD R42, R80, UR32, RZ ;  /* 0x00000020502a7c24 */ /* 0x000fe2000f8e02ff */
[----:B------:R-:W-:-:S02]  /*12420*/  LEA.HI.X.SX32 R53, R47, R6, 0x1, P6 ;  /* 0x000000062f357211 */ /* 0x000fc400030f0eff */
[CC--:B------:R-:W-:Y:S01]  /*12430*/  IADD3 R88, P6, PT, R44.reuse, R7.reuse, RZ ;  /* 0x000000072c587210 */ /* 0x0c0fe20007fde0ff */
[----:B------:R-:W-:Y:S01]  /*12440*/  IMAD R39, R77, UR34, RZ ;  /* 0x000000224d277c24 */ /* 0x000fe2000f8e02ff */
[-C--:B------:R-:W-:Y:S01]  /*12450*/  LEA.HI.X.SX32 R55, R45, R6.reuse, 0x1, P5 ;  /* 0x000000062d377211 */ /* 0x080fe200028f0eff */
[----:B------:R-:W-:Y:S01]  /*12460*/  IMAD R14, R63, UR40, RZ ;  /* 0x000000283f0e7c24 */ /* 0x000fe2000f8e02ff */
[-C--:B------:R-:W-:Y:S01]  /*12470*/  IADD3 R86, P5, PT, R43, R7.reuse, RZ ;  /* 0x000000072b567210 */ /* 0x080fe20007fbe0ff */
[----:B------:R-:W-:Y:S01]  /*12480*/  IMAD R12, R65, UR38, RZ ;  /* 0x00000026410c7c24 */ /* 0x000fe2000f8e02ff */
[-C--:B------:R-:W-:Y:S02]  /*12490*/  LEA.HI.X.SX32 R63, R44, R6.reuse, 0x1, P6 ;  /* 0x000000062c3f7211 */ /* 0x080fe400030f0eff */
[CC--:B------:R-:W-:Y:S02]  /*124a0*/  IADD3 R83, P6, PT, R42.reuse, R7.reuse, RZ ;  /* 0x000000072a537210 */ /* 0x0c0fe40007fde0ff */
[-C--:B------:R-:W-:Y:S01]  /*124b0*/  LEA.HI.X.SX32 R65, R43, R6.reuse, 0x1, P5 ;  /* 0x000000062b417211 */ /* 0x080fe200028f0eff */
[----:B------:R-:W-:Y:S01]  /*124c0*/  STL [R1+0x470], R92 ;  /* 0x0004705c01007387 */ /* 0x000fe20000100800 */
[-C--:B------:R-:W-:Y:S01]  /*124d0*/  IADD3 R81, P5, PT, R39, R7.reuse, RZ ;  /* 0x0000000727517210 */ /* 0x080fe20007fbe0ff */
[----:B------:R-:W-:Y:S01]  /*124e0*/  IMAD R40, R5, UR48, RZ ;  /* 0x0000003005287c24 */ /* 0x000fe2000f8e02ff */
[-C--:B------:R-:W-:Y:S01]  /*124f0*/  LEA.HI.X.SX32 R79, R42, R6.reuse, 0x1, P6 ;  /* 0x000000062a4f7211 */ /* 0x080fe200030f0eff */
[----:B------:R-:W-:Y:S01]  /*12500*/  STL [R1+0x4b0], R90 ;  /* 0x0004b05a01007387 */ /* 0x000fe20000100800 */
[-C--:B------:R-:W-:Y:S01]  /*12510*/  IADD3 R54, P6, PT, R37, R7.reuse, RZ ;  /* 0x0000000725367210 */ /* 0x080fe20007fde0ff */
[----:B------:R-:W-:Y:S01]  /*12520*/  IMAD R48, R91, UR42, RZ ;  /* 0x0000002a5b307c24 */ /* 0x000fe2000f8e02ff */
[----:B------:R-:W-:Y:S01]  /*12530*/  LEA.HI.X.SX32 R77, R39, R6, 0x1, P5 ;  /* 0x00000006274d7211 */ /* 0x000fe200028f0eff */
[----:B------:R-:W-:Y:S01]  /*12540*/  STL [R1+0x46c], R53 ;  /* 0x00046c3501007387 */ /* 0x000fe20000100800 */
[----:B------:R-:W-:-:S03]  /*12550*/  IADD3 R75, P5, PT, R12, R7, RZ ;  /* 0x000000070c4b7210 */ /* 0x000fc60007fbe0ff */
[----:B------:R-:W3:Y:S01]  /*12560*/  LDL.LU R5, [R1+0x1638] ;  /* 0x0016380001057983 */ /* 0x000ee20000300800 */
[----:B------:R-:W-:-:S03]  /*12570*/  LEA.HI.X.SX32 R50, R37, R6, 0x1, P6 ;  /* 0x0000000625327211 */ /* 0x000fc600030f0eff */
[----:B------:R-:W-:Y:S01]  /*12580*/  STL [R1+0x4f0], R88 ;  /* 0x0004f05801007387 */ /* 0x000fe20000100800 */
[----:B------:R-:W-:-:S03]  /*12590*/  IADD3 R71, P6, PT, R14, R7, RZ ;  /* 0x000000070e477210 */ /* 0x000fc60007fde0ff */
[----:B------:R-:W-:Y:S01]  /*125a0*/  STL [R1+0x4ac], R55 ;  /* 0x0004ac3701007387 */ /* 0x000fe20000100800 */
[----:B------:R-:W-:-:S03]  /*125b0*/  LEA.HI.X.SX32 R52, R12, R6, 0x1, P5 ;  /* 0x000000060c347211 */ /* 0x000fc600028f0eff */
[----:B------:R-:W-:Y:S01]  /*125c0*/  STL [R1+0x530], R86 ;  /* 0x0005305601007387 */ /* 0x000fe20000100800 */
[----:B0-----:R-:W-:-:S03]  /*125d0*/  IADD3 R0, P5, PT, R48, R7, RZ ;  /* 0x0000000730007210 */ /* 0x001fc60007fbe0ff */
[----:B------:R-:W-:Y:S01]  /*125e0*/  STL [R1+0x4ec], R63 ;  /* 0x0004ec3f01007387 */ /* 0x000fe20000100800 */
[----:B------:R-:W-:-:S03]  /*125f0*/  LEA.HI.X.SX32 R73, R14, R6, 0x1, P6 ;  /* 0x000000060e497211 */ /* 0x000fc600030f0eff */
[----:B------:R-:W-:Y:S01]  /*12600*/  STL [R1+0x570], R83 ;  /* 0x0005705301007387 */ /* 0x000fe20000100800 */
[----:B------:R-:W-:-:S03]  /*12610*/  IADD3 R20, P6, PT, R46, R7, RZ ;  /* 0x000000072e147210 */ /* 0x000fc60007fde0ff */
[----:B------:R-:W-:Y:S01]  /*12620*/  STL [R1+0x52c], R65 ;  /* 0x00052c4101007387 */ /* 0x000fe20000100800 */
[----:B------:R-:W-:-:S03]  /*12630*/  LEA.HI.X.SX32 R69, R48, R6, 0x1, P5 ;  /* 0x0000000630457211 */ /* 0x000fc600028f0eff */
[----:B------:R-:W-:Y:S01]  /*12640*/  STL [R1+0x5b0], R81 ;  /* 0x0005b05101007387 */ /* 0x000fe20000100800 */
[----:B------:R-:W-:-:S03]  /*12650*/  IMAD R38, R33, UR50, RZ ;  /* 0x0000003221267c24 */ /* 0x000fc6000f8e02ff */
        /* <DEDUP_REMOVED lines=11> */
[----:B------:R-:W-:Y:S01]  /*12710*/  IMAD R39, R15, UR54, RZ ;  /* 0x000000360f277c24 */ /* 0x000fe2000f8e02ff */
[----:B------:R-:W-:Y:S02]  /*12720*/  IADD3 R17, P5, PT, R38, R7, RZ ;  /* 0x0000000726117210 */ /* 0x000fe40007fbe0ff */
        /* <DEDUP_REMOVED lines=20> */
[----:B------:R-:W-:-:S03]  /*12870*/  IADD3 R31, P5, PT, R14, R7, RZ ;  /* 0x000000070e1f7210 */ /* 0x000fc60007fbe0ff */
[----:B------:R-:W-:Y:S01]  /*12880*/  STL [R1+0x76c], R40 ;  /* 0x00076c2801007387 */ /* 0x000fe20000100800 */
[----:B------:R-:W-:-:S03]  /*12890*/  LEA.HI.X.SX32 R15, R37, R6, 0x1, P6 ;  /* 0x00000006250f7211 */ /* 0x000fc600030f0eff */
[----:B------:R-:W-:Y:S01]  /*128a0*/  STL [R1+0x7f0], R11 ;  /* 0x0007f00b01007387 */ /* 0x000fe20000100800 */
[----:B------:R-:W-:-:S03]  /*128b0*/  IADD3 R37, P6, PT, R12, R7, RZ ;  /* 0x000000070c257210 */ /* 0x000fc60007fde0ff */
[----:B------:R-:W-:Y:S04]  /*128c0*/  STL [R1+0x7ac], R21 ;  /* 0x0007ac1501007387 */ /* 0x000fe80000100800 */
[----:B------:R-:W-:Y:S04]  /*128d0*/  STL [R1+0x830], R33 ;  /* 0x0008302101007387 */ /* 0x000fe80000100800 */
[----:B------:R-:W3:Y:S04]  /*128e0*/  LDL R39, [R1+0x288] ;  /* 0x0002880001277983 */ /* 0x000ee80000100800 */
[----:B------:R-:W-:Y:S04]  /*128f0*/  STL [R1+0x7ec], R16 ;  /* 0x0007ec1001007387 */ /* 0x000fe80000100800 */
[----:B------:R-:W-:Y:S04]  /*12900*/  STL [R1+0x870], R13 ;  /* 0x0008700d01007387 */ /* 0x000fe80000100800 */
[----:B------:R-:W-:Y:S04]  /*12910*/  STL [R1+0x82c], R10 ;  /* 0x00082c0a01007387 */ /* 0x000fe80000100800 */
[----:B------:R-:W-:Y:S04]  /*12920*/  STL [R1+0x8b0], R31 ;  /* 0x0008b01f01007387 */ /* 0x000fe80000100800 */
[----:B------:R-:W-:Y:S04]  /*12930*/  STL [R1+0x86c], R15 ;  /* 0x00086c0f01007387 */ /* 0x000fe80000100800 */
[----:B------:R-:W-:Y:S01]  /*12940*/  STL [R1+0x8f0], R37 ;  /* 0x0008f02501007387 */ /* 0x000fe20000100800 */
[----:B----4-:R-:W-:Y:S01]  /*12950*/  VIADD R38, R34, 0xffffff80 ;  /* 0xffffff8022267836 */ /* 0x010fe20000000000 */
[----:B------:R-:W-:-:S05]  /*12960*/  LEA.HI.X.SX32 R34, R14, R6, 0x1, P5 ;  /* 0x000000060e227211 */ /* 0x000fca00028f0eff */
[----:B------:R-:W-:Y:S01]  /*12970*/  STL [R1+0x8ac], R34 ;  /* 0x0008ac2201007387 */ /* 0x000fe20000100800 */
[----:B--2---:R-:W-:Y:S02]  /*12980*/  ISETP.GE.U32.AND P5, PT, R8, 0x7fffff09, PT ;  /* 0x7fffff090800780c */ /* 0x004fe40003fa6070 */
[----:B------:R-:W-:Y:S02]  /*12990*/  LEA.HI.X.SX32 R8, R12, R6, 0x1, P6 ;  /* 0x000000060c087211 */ /* 0x000fe400030f0eff */
[----:B------:R-:W-:Y:S01]  /*129a0*/  ISETP.GE.U32.AND P6, PT, R38, 0x7fffff01, PT ;  /* 0x7fffff012600780c */ /* 0x000fe20003fc6070 */
[----:B------:R-:W2:Y:S04]  /*129b0*/  LDL R12, [R1+0x424] ;  /* 0x00042400010c7983 */ /* 0x000ea80000100800 */
[----:B------:R-:W3:Y:S02]  /*129c0*/  LDL R38, [R1+0x284] ;  /* 0x0002840001267983 */ /* 0x000ee40000100800 */
[----:B---3--:R-:W-:-:S04]  /*129d0*/  @P0 LOP3.LUT R39, R39, R38, RZ, 0x3c, !PT ;  /* 0x0000002627270212 */ /* 0x008fc800078e3cff */
[----:B------:R-:W-:-:S04]  /*129e0*/  @P0 LOP3.LUT R38, R39, R38, RZ, 0x3c, !PT ;  /* 0x0000002627260212 */ /* 0x000fc800078e3cff */
[----:B------:R-:W-:-:S05]  /*129f0*/  @P0 LOP3.LUT R39, R39, R38, RZ, 0x3c, !PT ;  /* 0x0000002627270212 */ /* 0x000fca00078e3cff */
[----:B------:R-:W3:Y:S04]  /*12a00*/  @P0 LDG.E.U8 R2, desc[UR18][R38.64] ;  /* 0x0000001226020981 */ /* 0x000ee8000c1e1100 */
[----:B------:R-:W-:Y:S04]  /*12a10*/  STL [R1+0x8ec], R8 ;  /* 0x0008ec0801007387 */ /* 0x000fe80000100800 */
[----:B---3--:R0:W-:Y:S04]  /*12a20*/  STL [R1+0x2bc], R2 ;  /* 0x0002bc0201007387 */ /* 0x0081e80000100800 */
[----:B0-----:R-:W3:Y:S04]  /*12a30*/  LDL.LU R2, [R1+0x1634] ;  /* 0x0016340001027983 */ /* 0x001ee80000300800 */
[----:B------:R-:W4:Y:S04]  /*12a40*/  LDL R38, [R1+0x2c4] ;  /* 0x0002c40001267983 */ /* 0x000f280000100800 */
[----:B------:R-:W4:Y:S01]  /*12a50*/  LDL R39, [R1+0x2c8] ;  /* 0x0002c80001277983 */ /* 0x000f220000100800 */
[----:B------:R-:W-:-:S02]  /*12a60*/  PRMT R5, RZ, 0x7610, R5 ;  /* 0x00007610ff057816 */ /* 0x000fc40000000005 */
[----:B----4-:R-:W-:-:S04]  /*12a70*/  @P0 LOP3.LUT R39, R39, R38, RZ, 0x3c, !PT ;  /* 0x0000002627270212 */ /* 0x010fc800078e3cff */
[----:B------:R-:W-:-:S04]  /*12a80*/  @P0 LOP3.LUT R38, R39, R38, RZ, 0x3c, !PT ;  /* 0x0000002627260212 */ /* 0x000fc800078e3cff */
[----:B------:R-:W-:-:S05]  /*12a90*/  @P0 LOP3.LUT R39, R39, R38, RZ, 0x3c, !PT ;  /* 0x0000002627270212 */ /* 0x000fca00078e3cff */
[----:B------:R-:W4:Y:S01]  /*12aa0*/  @P0 LDG.E.U8 R5, desc[UR18][R38.64] ;  /* 0x0000001226050981 */ /* 0x000f22000c1e1100 */
[----:B------:R-:W-:-:S03]  /*12ab0*/  PRMT R14, RZ, 0x7610, R14 ;  /* 0x00007610ff0e7816 */ /* 0x000fc6000000000e */
[----:B----4-:R0:W-:Y:S04]  /*12ac0*/  STL [R1+0x2b4], R5 ;  /* 0x0002b40501007387 */ /* 0x0101e80000100800 */
[----:B0-----:R-:W4:Y:S04]  /*12ad0*/  LDL.LU R5, [R1+0x1630] ;  /* 0x0016300001057983 */ /* 0x001f280000300800 */
[----:B------:R-:W2:Y:S01]  /*12ae0*/  LDL R39, [R1+0x324] ;  /* 0x0003240001277983 */ /* 0x000ea20000100800 */
[----:B------:R-:W-:-:S03]  /*12af0*/  @P0 IMAD.MOV.U32 R38, RZ, RZ, R3 ;  /* 0x000000ffff260224 */ /* 0x000fc600078e0003 */
[----:B------:R-:W3:Y:S04]  /*12b00*/  LDL.LU R3, [R1+0x162c] ;  /* 0x00162c0001037983 */ /* 0x000ee80000300800 */
[----:B--2---:R0:W2:Y:S04]  /*12b10*/  @P0 LDG.E.U8 R14, desc[UR18][R38.64] ;  /* 0x00000012260e0981 */ /* 0x0040a8000c1e1100 */
[----:B------:R-:W0:Y:S04]  /*12b20*/  LDL R38, [R1+0x364] ;  /* 0x0003640001267983 */ /* 0x000e280000100800 */
[----:B------:R-:W0:Y:S01]  /*12b30*/  LDL R39, [R1+0x368] ;  /* 0x0003680001277983 */ /* 0x000e220000100800 */
[----:B---3--:R-:W-:-:S02]  /*12b40*/  PRMT R2, RZ, 0x7610, R2 ;  /* 0x00007610ff027816 */ /* 0x008fc40000000002 */
[----:B0-----:R-:W-:-:S04]  /*12b50*/  @P0 LOP3.LUT R39, R39, R38, RZ, 0x3c, !PT ;  /* 0x0000002627270212 */ /* 0x001fc800078e3cff */
[----:B------:R-:W-:-:S04]  /*12b60*/  @P0 LOP3.LUT R38, R39, R38, RZ, 0x3c, !PT ;  /* 0x0000002627260212 */ /* 0x000fc800078e3cff */
[----:B------:R-:W-:-:S05]  /*12b70*/  @P0 LOP3.LUT R39, R39, R38, RZ, 0x3c, !PT ;  /* 0x0000002627270212 */ /* 0x000fca00078e3cff */
[----:B------:R-:W3:Y:S04]  /*12b80*/  @P0 LDG.E.U8 R2, desc[UR18][R38.64] ;  /* 0x0000001226020981 */ /* 0x000ee8000c1e1100 */
[----:B--2---:R0:W-:Y:S04]  /*12b90*/  STL [R1+0x2a4], R14 ;  /* 0x0002a40e01007387 */ /* 0x0041e80000100800 */
[----:B0-----:R-:W2:Y:S04]  /*12ba0*/  LDL R14, [R1+0x528] ;  /* 0x00052800010e7983 */ /* 0x001ea80000100800 */
[----:B---3--:R0:W-:Y:S04]  /*12bb0*/  STL [R1+0x29c], R2 ;  /* 0x00029c0201007387 */ /* 0x0081e80000100800 */
[----:B0-----:R-:W3:Y:S04]  /*12bc0*/  LDL.LU R2, [R1+0x1628] ;  /* 0x0016280001027983 */ /* 0x001ee80000300800 */
[----:B------:R-:W2:Y:S01]  /*12bd0*/  LDL R39, [R1+0x3a4] ;  /* 0x0003a40001277983 */ /* 0x000ea20000100800 */
[----:B----4-:R-:W-:Y:S01]  /*12be0*/  PRMT R5, RZ, 0x7610, R5 ;  /* 0x00007610ff057816 */ /* 0x010fe20000000005 */
[----:B------:R-:W-:-:S02]  /*12bf0*/  @P0 IMAD.MOV.U32 R38, RZ, RZ, R4 ;  /* 0x000000ffff260224 */ /* 0x000fc400078e0004 */
[----:B------:R-:W4:Y:S04]  /*12c00*/  LDL.LU R4, [R1+0x1624] ;  /* 0x0016240001047983 */ /* 0x000f280000300800 */
[----:B--2---:R-:W2:Y:S04]  /*12c10*/  @P0 LDG.E.U8 R5, desc[UR18][R38.64] ;  /* 0x0000001226050981 */ /* 0x004ea8000c1e1100 */
[----:B--2---:R0:W-:Y:S04]  /*12c20*/  STL [R1+0x7c], R5 ;  /* 0x00007c0501007387 */ /* 0x0041e80000100800 */
[----:B0-----:R-:W2:Y:S04]  /*12c30*/  LDL.LU R5, [R1+0x1620] ;  /* 0x0016200001057983 */ /* 0x001ea80000300800 */
[----:B------:R-:W2:Y:S04]  /*12c40*/  LDL R38, [R1+0x3e4] ;  /* 0x0003e40001267983 */ /* 0x000ea80000100800 */
[----:B------:R-:W2:Y:S01]  /*12c50*/  LDL R39, [R1+0x3e8] ;  /* 0x0003e80001277983 */ /* 0x000ea20000100800 */
[----:B------:R-:W-:-:S02]  /*12c60*/  PRMT R3, RZ, 0x7610, R3 ;  /* 0x00007610ff037816 */ /* 0x000fc40000000003 */
[----:B---3--:R-:W-:Y:S02]  /*12c70*/  PRMT R2, RZ, 0x7610, R2 ;  /* 0x00007610ff027816 */ /* 0x008fe40000000002 */
[----:B--2---:R-:W-:-:S04]  /*12c80*/  @P0 LOP3.LUT R39, R39, R38, RZ, 0x3c, !PT ;  /* 0x0000002627270212 */ /* 0x004fc800078e3cff */
[----:B------:R-:W-:-:S04]  /*12c90*/  @P0 LOP3.LUT R38, R39, R38, RZ, 0x3c, !PT ;  /* 0x0000002627260212 */ /* 0x000fc800078e3cff */
[----:B------:R-:W-:-:S05]  /*12ca0*/  @P0 LOP3.LUT R39, R39, R38, RZ, 0x3c, !PT ;  /* 0x0000002627270212 */ /* 0x000fca00078e3cff */
[----:B------:R0:W2:Y:S02]  /*12cb0*/  @P0 LDG.E.U8 R3, desc[UR18][R38.64] ;  /* 0x0000001226030981 */ /* 0x0000a4000c1e1100 */
[----:B0-----:R-:W-:Y:S02]  /*12cc0*/  @P0 IMAD.MOV.U32 R38, RZ, RZ, R85 ;  /* 0x000000ffff260224 */ /* 0x001fe400078e0055 */
[----:B------:R-:W-:-:S05]  /*12cd0*/  @P0 IMAD.MOV.U32 R39, RZ, RZ, R12 ;  /* 0x000000ffff270224 */ /* 0x000fca00078e000c */
[----:B------:R0:W3:Y:S01]  /*12ce0*/  @P0 LDG.E.U8 R2, desc[UR18][R38.64] ;  /* 0x0000001226020981 */ /* 0x0000e2000c1e1100 */
[----:B----4-:R-:W-:Y:S01]  /*12cf0*/  PRMT R4, RZ, 0x7610, R4 ;  /* 0x00007610ff047816 */ /* 0x010fe20000000004 */
[----:B0-----:R-:W-:Y:S02]  /*12d00*/  @P0 IMAD.MOV.U32 R38, RZ, RZ, R35 ;  /* 0x000000ffff260224 */ /* 0x001fe400078e0023 */
[----:B------:R-:W-:-:S05]  /*12d10*/  @P0 IMAD.MOV.U32 R39, RZ, RZ, R93 ;  /* 0x000000ffff270224 */ /* 0x000fca00078e005d */
[----:B------:R-:W4:Y:S04]  /*12d20*/  @P0 LDG.E.U8 R4, desc[UR18][R38.64] ;  /* 0x0000001226040981 */ /* 0x000f28000c1e1100 */
[----:B--2---:R0:W-:Y:S04]  /*12d30*/  STL [R1+0x149c], R3 ;  /* 0x00149c0301007387 */ /* 0x0041e80000100800 */
[----:B0-----:R-:W2:Y:S04]  /*12d40*/  LDL R3, [R1+0x5a4] ;  /* 0x0005a40001037983 */ /* 0x001ea80000100800 */
[----:B------:R-:W2:Y:S04]  /*12d50*/  LDL.LU R85, [R1+0x161c] ;  /* 0x00161c0001557983 */ /* 0x000ea80000300800 */
[----:B---3--:R0:W-:Y:S04]  /*12d60*/  STL [R1+0x14a0], R2 ;  /* 0x0014a00201007387 */ /* 0x0081e80000100800 */
[----:B0-----:R-:W3:Y:S04]  /*12d70*/  LDL R2, [R1+0x564] ;  /* 0x0005640001027983 */ /* 0x001ee80000100800 */
[----:B------:R-:W2:Y:S04]  /*12d80*/  LDL.LU R93, [R1+0x1618] ;  /* 0x00161800015d7983 */ /* 0x000ea80000300800 */
[----:B------:R-:W2:Y:S04]  /*12d90*/  LDL.LU R35, [R1+0x1614] ;  /* 0x0016140001237983 */ /* 0x000ea80000300800 */
[----:B------:R-:W2:Y:S04]  /*12da0*/  LDL R38, [R1+0x4a4] ;  /* 0x0004a40001267983 */ /* 0x000ea80000100800 */
[----:B------:R-:W2:Y:S01]  /*12db0*/  LDL R39, [R1+0x4a8] ;  /* 0x0004a80001277983 */ /* 0x000ea20000100800 */
[----:B------:R-:W-:-:S03]  /*12dc0*/  PRMT R5, RZ, 0x7610, R5 ;  /* 0x00007610ff057816 */ /* 0x000fc60000000005 */
[----:B------:R-:W3:Y:S04]  /*12dd0*/  LDL R12, [R1+0x5e4] ;  /* 0x0005e400010c7983 */ /* 0x000ee80000100800 */
[----:B----4-:R0:W-:Y:S04]  /*12de0*/  STL [R1+0x14a4], R4 ;  /* 0x0014a40401007387 */ /* 0x0101e80000100800 */
[----:B0-----:R-:W4:Y:S01]  /*12df0*/  LDL R4, [R1+0x524] ;  /* 0x0005240001047983 */ /* 0x001f220000100800 */
[----:B--2---:R-:W-:-:S04]  /*12e00*/  @P0 LOP3.LUT R39, R39, R38, RZ, 0x3c, !PT ;  /* 0x0000002627270212 */ /* 0x004fc800078e3cff */
[----:B------:R-:W-:-:S04]  /*12e10*/  @P0 LOP3.LUT R38, R39, R38, RZ, 0x3c, !PT ;  /* 0x0000002627260212 */ /* 0x000fc800078e3cff */
[----:B------:R-:W-:-:S05]  /*12e20*/  @P0 LOP3.LUT R39, R39, R38, RZ, 0x3c, !PT ;  /* 0x0000002627270212 */ /* 0x000fca00078e3cff */
[----:B------:R0:W2:Y:S04]  /*12e30*/  @P0 LDG.E.U8 R5, desc[UR18][R38.64] ;  /* 0x0000001226050981 */ /* 0x0000a8000c1e1100 */
[----:B------:R-:W0:Y:S04]  /*12e40*/  LDL R38, [R1+0x4e4] ;  /* 0x0004e40001267983 */ /* 0x000e280000100800 */
[----:B------:R-:W0:Y:S01]  /*12e50*/  LDL R39, [R1+0x4e8] ;  /* 0x0004e80001277983 */ /* 0x000e220000100800 */
[----:B------:R-:W-:Y:S02]  /*12e60*/  PRMT R85, RZ, 0x7610, R85 ;  /* 0x00007610ff557816 */ /* 0x000fe40000000055 */
[----:B------:R-:W-:-:S02]  /*12e70*/  PRMT R93, RZ, 0x7610, R93 ;  /* 0x00007610ff5d7816 */ /* 0x000fc4000000005d */
[----:B------:R-:W-:Y:S02]  /*12e80*/  PRMT R35, RZ, 0x7610, R35 ;  /* 0x00007610ff237816 */ /* 0x000fe40000000023 */
[----:B------:R-:W-:Y:S02]  /*12e90*/  PRMT R91, RZ, 0x7610, R91 ;  /* 0x00007610ff5b7816 */ /* 0x000fe4000000005b */
[----:B0-----:R-:W-:-:S04]  /*12ea0*/  @P0 LOP3.LUT R39, R39, R38, RZ, 0x3c, !PT ;  /* 0x0000002627270212 */ /* 0x001fc800078e3cff */
[----:B------:R-:W-:-:S04]  /*12eb0*/  @P0 LOP3.LUT R38, R39, R38, RZ, 0x3c, !PT ;  /* 0x0000002627260212 */ /* 0x000fc800078e3cff */
[----:B------:R-:W-:-:S05]  /*12ec0*/  @P0 LOP3.LUT R39, R39, R38, RZ, 0x3c, !PT ;  /* 0x0000002627270212 */ /* 0x000fca00078e3cff */
[----:B------:R0:W2:Y:S02]  /*12ed0*/  @P0 LDG.E.U8 R85, desc[UR18][R38.64] ;  /* 0x0000001226550981 */ /* 0x0000a4000c1e1100 */
[----:B0-----:R-:W-:Y:S02]  /*12ee0*/  @P0 IMAD.MOV.U32 R38, RZ, RZ, R14 ;  /* 0x000000ffff260224 */ /* 0x001fe400078e000e */
[----:B----4-:R-:W-:-:S05]  /*12ef0*/  @P0 IMAD.MOV.U32 R39, RZ, RZ, R4 ;  /* 0x000000ffff270224 */ /* 0x010fca00078e0004 */
[----:B------:R0:W4:Y:S02]  /*12f00*/  @P0 LDG.E.U8 R93, desc[UR18][R38.64] ;  /* 0x00000012265d0981 */ /* 0x000124000c1e1100 */
[----:B0-----:R-:W-:Y:S02]  /*12f10*/  @P0 IMAD.MOV.U32 R38, RZ, RZ, R87 ;  /* 0x000000ffff260224 */ /* 0x001fe400078e0057 */
[----:B---3--:R-:W-:-:S05]  /*12f20*/  @P0 IMAD.MOV.U32 R39, RZ, RZ, R2 ;  /* 0x000000ffff270224 */ /* 0x008fca00078e0002 */
[----:B------:R0:W3:Y:S02]  /*12f30*/  @P0 LDG.E.U8 R35, desc[UR18][R38.64] ;  /* 0x0000001226230981 */ /* 0x0000e4000c1e1100 */
[----:B0-----:R-:W-:Y:S02]  /*12f40*/  @P0 IMAD.MOV.U32 R38, RZ, RZ, R84 ;  /* 0x000000ffff260224 */ /* 0x001fe400078e0054 */
[----:B------:R-:W-:-:S05]  /*12f50*/  @P0 IMAD.MOV.U32 R39, RZ, RZ, R3 ;  /* 0x000000ffff270224 */ /* 0x000fca00078e0003 */
[----:B------:R0:W3:Y:S04]  /*12f60*/  @P0 LDG.E.U8 R91, desc[UR18][R38.64] ;  /* 0x00000012265b0981 */ /* 0x0000e8000c1e1100 */
[----:B--2---:R1:W-:Y:S01]  /*12f70*/  STL [R1+0x14a8], R5 ;  /* 0x0014a80501007387 */ /* 0x0043e20000100800 */
[----:B------:R-:W-:Y:S01]  /*12f80*/  PRMT R89, RZ, 0x7610, R89 ;  /* 0x00007610ff597816 */ /* 0x000fe20000000059 */
[----:B0-----:R-:W-:Y:S02]  /*12f90*/  @P0 IMAD.MOV.U32 R38, RZ, RZ, R82 ;  /* 0x000000ffff260224 */ /* 0x001fe400078e0052 */
[----:B------:R-:W-:-:S05]  /*12fa0*/  @P0 IMAD.MOV.U32 R39, RZ, RZ, R12 ;  /* 0x000000ffff270224 */ /* 0x000fca00078e000c */
[----:B------:R0:W2:Y:S04]  /*12fb0*/  @P0 LDG.E.U8 R89, desc[UR18][R38.64] ;  /* 0x0000001226590981 */ /* 0x0000a8000c1e1100 */
[----:B------:R0:W-:Y:S04]  /*12fc0*/  STL [R1+0x14ac], R85 ;  /* 0x0014ac5501007387 */ /* 0x0001e80000100800 */
[----:B-1----:R-:W2:Y:S04]  /*12fd0*/  LDL R5, [R1+0x6e4] ;  /* 0x0006e40001057983 */ /* 0x002ea80000100800 */
[----:B------:R-:W2:Y:S04]  /*12fe0*/  LDL R14, [R1+0x6e8] ;  /* 0x0006e800010e7983 */ /* 0x000ea80000100800 */
[----:B0-----:R-:W2:Y:S04]  /*12ff0*/  LDL R85, [R1+0x6a4] ;  /* 0x0006a40001557983 */ /* 0x001ea80000100800 */
[----:B----4-:R0:W-:Y:S04]  /*13000*/  STL [R1+0x14b0], R93 ;  /* 0x0014b05d01007387 */ /* 0x0101e80000100800 */
[----:B0-----:R-:W4:Y:S04]  /*13010*/  LDL R93, [R1+0x668] ;  /* 0x00066800015d7983 */ /* 0x001f280000100800 */
[----:B------:R-:W2:Y:S04]  /*13020*/  LDL.LU R87, [R1+0x1610] ;  /* 0x0016100001577983 */ /* 0x000ea80000300800 */
[----:B---3--:R-:W-:Y:S04]  /*13030*/  STL [R1+0x14b4], R35 ;  /* 0x0014b42301007387 */ /* 0x008fe80000100800 */
[----:B------:R-:W3:Y:S04]  /*13040*/  LDL.LU R84, [R1+0x160c] ;  /* 0x00160c0001547983 */ /* 0x000ee80000300800 */
[----:B------:R-:W4:Y:S04]  /*13050*/  LDL R4, [R1+0x724] ;  /* 0x0007240001047983 */ /* 0x000f280000100800 */
[----:B------:R-:W4:Y:S04]  /*13060*/  LDL R2, [R1+0x728] ;  /* 0x0007280001027983 */ /* 0x000f280000100800 */
[----:B------:R0:W-:Y:S04]  /*13070*/  STL [R1+0x14b8], R91 ;  /* 0x0014b85b01007387 */ /* 0x0001e80000100800 */
[----:B0-----:R-:W4:Y:S04]  /*13080*/  LDL R91, [R1+0x664] ;  /* 0x00066400015b7983 */ /* 0x001f280000100800 */
[----:B------:R-:W4:Y:S04]  /*13090*/  LDL.LU R82, [R1+0x1608] ;  /* 0x0016080001527983 */ /* 0x000f280000300800 */
[----:B------:R-:W4:Y:S04]  /*130a0*/  LDL R39, [R1+0x628] ;  /* 0x0006280001277983 */ /* 0x000f280000100800 */
[----:B------:R-:W4:Y:S04]  /*130b0*/  LDL R3, [R1+0x764] ;  /* 0x0007640001037983 */ /* 0x000f280000100800 */
[----:B------:R-:W4:Y:S01]  /*130c0*/  LDL R12, [R1+0x768] ;  /* 0x00076800010c7983 */ /* 0x000f220000100800 */
[----:B--2---:R-:W-:-:S02]  /*130d0*/  PRMT R87, RZ, 0x7610, R87 ;  /* 0x00007610ff577816 */ /* 0x004fc40000000057 */
[----:B---3--:R-:W-:Y:S01]  /*130e0*/  PRMT R84, RZ, 0x7610, R84 ;  /* 0x00007610ff547816 */ /* 0x008fe20000000054 */
[----:B----4-:R-:W-:Y:S02]  /*130f0*/  @P0 IMAD.MOV.U32 R38, RZ, RZ, R39 ;  /* 0x000000ffff260224 */ /* 0x010fe400078e0027 */
[----:B------:R-:W-:-:S05]  /*13100*/  @P0 IMAD.MOV.U32 R39, RZ, RZ, R78 ;  /* 0x000000ffff270224 */ /* 0x000fca00078e004e */
[----:B------:R0:W2:Y:S02]  /*13110*/  @P0 LDG.E.U8 R87, desc[UR18][R38.64] ;  /* 0x0000001226570981 */ /* 0x0000a4000c1e1100 */
[----:B0-----:R-:W-:Y:S02]  /*13120*/  @P0 IMAD.MOV.U32 R38, RZ, RZ, R93 ;  /* 0x000000ffff260224 */ /* 0x001fe400078e005d */
[----:B------:R-:W-:-:S05]  /*13130*/  @P0 IMAD.MOV.U32 R39, RZ, RZ, R91 ;  /* 0x000000ffff270224 */ /* 0x000fca00078e005b */
[----:B------:R0:W3:Y:S04]  /*13140*/  @P0 LDG.E.U8 R84, desc[UR18][R38.64] ;  /* 0x0000001226540981 */ /* 0x0000e8000c1e1100 */
[----:B------:R-:W-:Y:S04]  /*13150*/  STL [R1+0x14bc], R89 ;  /* 0x0014bc5901007387 */ /* 0x000fe80000100800 */
[----:B------:R-:W4:Y:S01]  /*13160*/  LDL.LU R78, [R1+0x1604] ;  /* 0x00160400014e7983 */ /* 0x000f220000300800 */
[----:B0-----:R-:W-:-:S03]  /*13170*/  @P0 IMAD.MOV.U32 R38, RZ, RZ, R76 ;  /* 0x000000ffff260224 */ /* 0x001fc600078e004c */
[----:B--2---:R0:W-:Y:S04]  /*13180*/  STL [R1+0x14c0], R87 ;  /* 0x0014c05701007387 */ /* 0x0041e80000100800 */
[----:B0-----:R-:W2:Y:S04]  /*13190*/  LDL R87, [R1+0x7e4] ;  /* 0x0007e40001577983 */ /* 0x001ea80000100800 */
[----:B---3--:R-:W-:Y:S04]  /*131a0*/  STL [R1+0x14c4], R84 ;  /* 0x0014c45401007387 */ /* 0x008fe80000100800 */
[----:B------:R-:W3:Y:S01]  /*131b0*/  LDL.LU R76, [R1+0x1600] ;  /* 0x00160000014c7983 */ /* 0x000ee20000300800 */
[----:B------:R-:W-:Y:S01]  /*131c0*/  PRMT R82, RZ, 0x7610, R82 ;  /* 0x00007610ff527816 */ /* 0x000fe20000000052 */
[----:B------:R-:W-:Y:S01]  /*131d0*/  @P0 IMAD.MOV.U32 R39, RZ, RZ, R85 ;  /* 0x000000ffff270224 */ /* 0x000fe200078e0055 */
[----:B------:R-:W-:Y:S01]  /*131e0*/  PRMT R80, RZ, 0x7610, R80 ;  /* 0x00007610ff507816 */ /* 0x000fe20000000050 */
[----:B------:R-:W2:Y:S04]  /*131f0*/  LDL R89, [R1+0x828] ;  /* 0x0008280001597983 */ /* 0x000ea80000100800 */
[----:B------:R0:W2:Y:S01]  /*13200*/  @P0 LDG.E.U8 R82, desc[UR18][R38.64] ;  /* 0x0000001226520981 */ /* 0x0000a2000c1e1100 */
[----:B----4-:R-:W-:Y:S01]  /*13210*/  PRMT R78, RZ, 0x7610, R78 ;  /* 0x00007610ff4e7816 */ /* 0x010fe2000000004e */
[----:B0-----:R-:W-:-:S02]  /*13220*/  @P0 IMAD.MOV.U32 R38, RZ, RZ, R14 ;  /* 0x000000ffff260224 */ /* 0x001fc400078e000e */
[----:B------:R-:W-:-:S05]  /*13230*/  @P0 IMAD.MOV.U32 R39, RZ, RZ, R5 ;  /* 0x000000ffff270224 */ /* 0x000fca00078e0005 */
[----:B------:R0:W4:Y:S02]  /*13240*/  @P0 LDG.E.U8 R80, desc[UR18][R38.64] ;  /* 0x0000001226500981 */ /* 0x000124000c1e1100 */
[----:B0-----:R-:W-:Y:S02]  /*13250*/  @P0 IMAD.MOV.U32 R38, RZ, RZ, R2 ;  /* 0x000000ffff260224 */ /* 0x001fe400078e0002 */
[----:B------:R-:W-:-:S05]  /*13260*/  @P0 IMAD.MOV.U32 R39, RZ, RZ, R4 ;  /* 0x000000ffff270224 */ /* 0x000fca00078e0004 */
[----:B------:R0:W4:Y:S02]  /*13270*/  @P0 LDG.E.U8 R78, desc[UR18][R38.64] ;  /* 0x00000012264e0981 */ /* 0x000124000c1e1100 */
[----:B0-----:R-:W-:Y:S02]  /*13280*/  @P0 IMAD.MOV.U32 R38, RZ, RZ, R12 ;  /* 0x000000ffff260224 */ /* 0x001fe400078e000c */
[----:B------:R-:W-:Y:S01]  /*13290*/  @P0 IMAD.MOV.U32 R39, RZ, RZ, R3 ;  /* 0x000000ffff270224 */ /* 0x000fe200078e0003 */
[----:B------:R-:W-:Y:S02]  /*132a0*/  PRMT R74, RZ, 0x7610, R74 ;  /* 0x00007610ff4a7816 */ /* 0x000fe4000000004a */
[----:B------:R-:W-:Y:S02]  /*132b0*/  PRMT R72, RZ, 0x7610, R72 ;  /* 0x00007610ff487816 */ /* 0x000fe40000000048 */
[----:B---3--:R-:W-:-:S06]  /*132c0*/  PRMT R76, RZ, 0x7610, R76 ;  /* 0x00007610ff4c7816 */ /* 0x008fcc000000004c */
[----:B------:R0:W3:Y:S02]  /*132d0*/  @P0 LDG.E.U8 R76, desc[UR18][R38.64] ;  /* 0x00000012264c0981 */ /* 0x0000e4000c1e1100 */
[----:B0-----:R-:W-:Y:S02]  /*132e0*/  @P0 IMAD.MOV.U32 R38, RZ, RZ, R66 ;  /* 0x000000ffff260224 */ /* 0x001fe400078e0042 */
[----:B------:R-:W-:-:S05]  /*132f0*/  @P0 IMAD.MOV.U32 R39, RZ, RZ, R68 ;  /* 0x000000ffff270224 */ /* 0x000fca00078e0044 */
[----:B------:R0:W3:Y:S02]  /*13300*/  @P0 LDG.E.U8 R74, desc[UR18][R38.64] ;  /* 0x00000012264a0981 */ /* 0x0000e4000c1e1100 */
[----:B0-----:R-:W-:Y:S02]  /*13310*/  @P0 IMAD.MOV.U32 R38, RZ, RZ, R64 ;  /* 0x000000ffff260224 */ /* 0x001fe400078e0040 */
[----:B--2---:R-:W-:-:S05]  /*13320*/  @P0 IMAD.MOV.U32 R39, RZ, RZ, R87 ;  /* 0x000000ffff270224 */ /* 0x004fca00078e0057 */
[----:B------:R0:W2:Y:S04]  /*13330*/  @P0 LDG.E.U8 R72, desc[UR18][R38.64] ;  /* 0x0000001226480981 */ /* 0x0000a8000c1e1100 */
[----:B------:R-:W-:Y:S04]  /*13340*/  STL [R1+0x14c8], R82 ;  /* 0x0014c85201007387 */ /* 0x000fe80000100800 */
[----:B------:R-:W2:Y:S04]  /*13350*/  LDL R91, [R1+0x864] ;  /* 0x00086400015b7983 */ /* 0x000ea80000100800 */
[----:B------:R-:W2:Y:S04]  /*13360*/  LDL R14, [R1+0x868] ;  /* 0x00086800010e7983 */ /* 0x000ea80000100800 */
[----:B------:R-:W2:Y:S04]  /*13370*/  LDL R93, [R1+0x8a4] ;  /* 0x0008a400015d7983 */ /* 0x000ea80000100800 */
[----:B------:R-:W2:Y:S04]  /*13380*/  LDL R85, [R1+0x8a8] ;  /* 0x0008a80001557983 */ /* 0x000ea80000100800 */
[----:B----4-:R-:W-:Y:S04]  /*13390*/  STL [R1+0x14cc], R80 ;  /* 0x0014cc5001007387 */ /* 0x010fe80000100800 */
[----:B------:R-:W4:Y:S04]  /*133a0*/  LDL R5, [R1+0x8e8] ;  /* 0x0008e80001057983 */ /* 0x000f280000100800 */
[----:B------:R-:W-:Y:S04]  /*133b0*/  STL [R1+0x14d0], R78 ;  /* 0x0014d04e01007387 */ /* 0x000fe80000100800 */
[----:B------:R-:W4:Y:S04]  /*133c0*/  LDL R4, [R1+0x924] ;  /* 0x0009240001047983 */ /* 0x000f280000100800 */
[----:B------:R-:W4:Y:S01]  /*133d0*/  LDL R2, [R1+0x928] ;  /* 0x0009280001027983 */ /* 0x000f220000100800 */
[----:B0-----:R-:W-:-:S03]  /*133e0*/  @P0 IMAD.MOV.U32 R39, RZ, RZ, R62 ;  /* 0x000000ffff270224 */ /* 0x001fc600078e003e */
[----:B---3--:R-:W-:Y:S04]  /*133f0*/  STL [R1+0x14d4], R76 ;  /* 0x0014d44c01007387 */ /* 0x008fe80000100800 */
[----:B------:R-:W3:Y:S04]  /*13400*/  LDL.LU R68, [R1+0x15fc] ;  /* 0x0015fc0001447983 */ /* 0x000ee80000300800 */
[----:B------:R-:W4:Y:S04]  /*13410*/  LDL.LU R66, [R1+0x15f8] ;  /* 0x0015f80001427983 */ /* 0x000f280000300800 */
[----:B------:R-:W4:Y:S04]  /*13420*/  LDL R3, [R1+0x964] ;  /* 0x0009640001037983 */ /* 0x000f280000100800 */
[----:B------:R-:W4:Y:S04]  /*13430*/  LDL R12, [R1+0x968] ;  /* 0x00096800010c7983 */ /* 0x000f280000100800 */
[----:B------:R-:W-:Y:S04]  /*13440*/  STL [R1+0x14d8], R74 ;  /* 0x0014d84a01007387 */ /* 0x000fe80000100800 */
[----:B------:R-:W4:Y:S04]  /*13450*/  LDL.LU R64, [R1+0x15f4] ;  /* 0x0015f40001407983 */ /* 0x000f280000300800 */
[----:B--2---:R-:W-:Y:S04]  /*13460*/  STL [R1+0x14dc], R72 ;  /* 0x0014dc4801007387 */ /* 0x004fe80000100800 */
[----:B------:R-:W2:Y:S01]  /*13470*/  LDL.LU R62, [R1+0x15f0] ;  /* 0x0015f000013e7983 */ /* 0x000ea20000300800 */
[----:B------:R-:W-:Y:S01]  /*13480*/  PRMT R70, RZ, 0x7610, R70 ;  /* 0x00007610ff467816 */ /* 0x000fe20000000046 */
[----:B------:R-:W-:-:S05]  /*13490*/  @P0 IMAD.MOV.U32 R38, RZ, RZ, R89 ;  /* 0x000000ffff260224 */ /* 0x000fca00078e0059 */
[----:B------:R0:W2:Y:S02]  /*134a0*/  @P0 LDG.E.U8 R70, desc[UR18][R38.64] ;  /* 0x0000001226460981 */ /* 0x0000a4000c1e1100 */
[----:B0-----:R-:W-:Y:S02]  /*134b0*/  @P0 IMAD.MOV.U32 R38, RZ, RZ, R14 ;  /* 0x000000ffff260224 */ /* 0x001fe400078e000e */
[----:B------:R-:W-:Y:S01]  /*134c0*/  @P0 IMAD.MOV.U32 R39, RZ, RZ, R91 ;  /* 0x000000ffff270224 */ /* 0x000fe200078e005b */
[----:B------:R-:W-:Y:S02]  /*134d0*/  PRMT R60, RZ, 0x7610, R60 ;  /* 0x00007610ff3c7816 */ /* 0x000fe4000000003c */
[----:B---3--:R-:W-:Y:S02]  /*134e0*/  PRMT R68, RZ, 0x7610, R68 ;  /* 0x00007610ff447816 */ /* 0x008fe40000000044 */
[----:B----4-:R-:W-:-:S04]  /*134f0*/  PRMT R66, RZ, 0x7610, R66 ;  /* 0x00007610ff427816 */ /* 0x010fc80000000042 */
[----:B------:R0:W3:Y:S02]  /*13500*/  @P0 LDG.E.U8 R68, desc[UR18][R38.64] ;  /* 0x0000001226440981 */ /* 0x0000e4000c1e1100 */
[----:B0-----:R-:W-:Y:S02]  /*13510*/  @P0 IMAD.MOV.U32 R38, RZ, RZ, R85 ;  /* 0x000000ffff260224 */ /* 0x001fe400078e0055 */
[----:B------:R-:W-:Y:S01]  /*13520*/  @P0 IMAD.MOV.U32 R39, RZ, RZ, R93 ;  /* 0x000000ffff270224 */ /* 0x000fe200078e005d */
[----:B------:R-:W-:-:S04]  /*13530*/  PRMT R64, RZ, 0x7610, R64 ;  /* 0x00007610ff407816 */ /* 0x000fc80000000040 */
[----:B------:R0:W4:Y:S02]  /*13540*/  @P0 LDG.E.U8 R66, desc[UR18][R38.64] ;  /* 0x0000001226420981 */ /* 0x000124000c1e1100 */
[----:B0-----:R-:W-:Y:S02]  /*13550*/  @P0 IMAD.MOV.U32 R38, RZ, RZ, R5 ;  /* 0x000000ffff260224 */ /* 0x001fe400078e0005 */
[----:B------:R-:W-:Y:S01]  /*13560*/  @P0 IMAD.MOV.U32 R39, RZ, RZ, R58 ;  /* 0x000000ffff270224 */ /* 0x000fe200078e003a */
[----:B--2---:R-:W-:-:S04]  /*13570*/  PRMT R62, RZ, 0x7610, R62 ;  /* 0x00007610ff3e7816 */ /* 0x004fc8000000003e */
[----:B------:R0:W2:Y:S02]  /*13580*/  @P0 LDG.E.U8 R64, desc[UR18][R38.64] ;  /* 0x0000001226400981 */ /* 0x0000a4000c1e1100 */
[----:B0-----:R-:W-:Y:S02]  /*13590*/  @P0 IMAD.MOV.U32 R38, RZ, RZ, R2 ;  /* 0x000000ffff260224 */ /* 0x001fe400078e0002 */
[----:B------:R-:W-:-:S05]  /*135a0*/  @P0 IMAD.MOV.U32 R39, RZ, RZ, R4 ;  /* 0x000000ffff270224 */ /* 0x000fca00078e0004 */
[----:B------:R0:W2:Y:S02]  /*135b0*/  @P0 LDG.E.U8 R62, desc[UR18][R38.64] ;  /* 0x00000012263e0981 */ /* 0x0000a4000c1e1100 */
[----:B0-----:R-:W-:Y:S02]  /*135c0*/  @P0 IMAD.MOV.U32 R38, RZ, RZ, R12 ;  /* 0x000000ffff260224 */ /* 0x001fe400078e000c */
[----:B------:R-:W-:-:S05]  /*135d0*/  @P0 IMAD.MOV.U32 R39, RZ, RZ, R3 ;  /* 0x000000ffff270224 */ /* 0x000fca00078e0003 */
[----:B------:R0:W2:Y:S04]  /*135e0*/  @P0 LDG.E.U8 R60, desc[UR18][R38.64] ;  /* 0x00000012263c0981 */ /* 0x0000a8000c1e1100 */
[----:B------:R-:W-:Y:S04]  /*135f0*/  STL [R1+0x14e0], R70 ;  /* 0x0014e04601007387 */ /* 0x000fe80000100800 */
[----:B------:R-:W2:Y:S01]  /*13600*/  LDL R14, [R1+0x9e4] ;  /* 0x0009e400010e7983 */ /* 0x000ea20000100800 */
[----:B0-----:R-:W-:Y:S02]  /*13610*/  @P0 IMAD.MOV.U32 R39, RZ, RZ, R56 ;  /* 0x000000ffff270224 */ /* 0x001fe400078e0038 */
[----:B------:R-:W-:Y:S01]  /*13620*/  @P0 IMAD.MOV.U32 R38, RZ, RZ, R32 ;  /* 0x000000ffff260224 */ /* 0x000fe200078e0020 */
[----:B---3--:R-:W-:Y:S04]  /*13630*/  STL [R1+0x14e4], R68 ;  /* 0x0014e44401007387 */ /* 0x008fe80000100800 */
[----:B------:R-:W3:Y:S04]  /*13640*/  LDL R91, [R1+0xa1c] ;  /* 0x000a1c00015b7983 */ /* 0x000ee80000100800 */
[----:B----4-:R-:W-:Y:S04]  /*13650*/  STL [R1+0x14e8], R66 ;  /* 0x0014e84201007387 */ /* 0x010fe80000100800 */
[----:B------:R-:W4:Y:S04]  /*13660*/  LDL.LU R58, [R1+0x15ec] ;  /* 0x0015ec00013a7983 */ /* 0x000f280000300800 */
[----:B------:R-:W3:Y:S04]  /*13670*/  LDL R93, [R1+0xa54] ;  /* 0x000a5400015d7983 */ /* 0x000ee80000100800 */
[----:B------:R-:W3:Y:S04]  /*13680*/  LDL R85, [R1+0x28c] ;  /* 0x00028c0001557983 */ /* 0x000ee80000100800 */
[----:B--2---:R-:W-:Y:S04]  /*13690*/  STL [R1+0x14ec], R64 ;  /* 0x0014ec4001007387 */ /* 0x004fe80000100800 */
[----:B------:R-:W-:Y:S04]  /*136a0*/  STL [R1+0x14f0], R62 ;  /* 0x0014f03e01007387 */ /* 0x000fe80000100800 */
[----:B------:R-:W2:Y:S04]  /*136b0*/  LDL R5, [R1+0x32c] ;  /* 0x00032c0001057983 */ /* 0x000ea80000100800 */
[----:B------:R-:W2:Y:S04]  /*136c0*/  LDL R4, [R1+0x36c] ;  /* 0x00036c0001047983 */ /* 0x000ea80000100800 */
[----:B------:R-:W-:Y:S04]  /*136d0*/  STL [R1+0x14f4], R60 ;  /* 0x0014f43c01007387 */ /* 0x000fe80000100800 */
[----:B------:R-:W2:Y:S04]  /*136e0*/  LDL.LU R56, [R1+0x15e8] ;  /* 0x0015e80001387983 */ /* 0x000ea80000300800 */
[----:B------:R-:W2:Y:S01]  /*136f0*/  LDL.LU R32, [R1+0x15e4] ;  /* 0x0015e40001207983 */ /* 0x000ea20000300800 */
[----:B------:R-:W-:-:S02]  /*13700*/  PRMT R59, RZ, 0x7610, R59 ;  /* 0x00007610ff3b7816 */ /* 0x000fc4000000003b */
[----:B------:R-:W-:Y:S01]  /*13710*/  PRMT R57, RZ, 0x7610, R57 ;  /* 0x00007610ff397816 */ /* 0x000fe20000000039 */
[----:B------:R-:W2:Y:S04]  /*13720*/  LDL R2, [R1+0x3ac] ;  /* 0x0003ac0001027983 */ /* 0x000ea80000100800 */
[----:B------:R0:W2:Y:S04]  /*13730*/  @P0 LDG.E.U8 R59, desc[UR18][R38.64] ;  /* 0x00000012263b0981 */ /* 0x0000a8000c1e1100 */
[----:B------:R-:W2:Y:S04]  /*13740*/  LDL R3, [R1+0x3b0] ;  /* 0x0003b00001037983 */ /* 0x000ea80000100800 */
[----:B------:R-:W2:Y:S01]  /*13750*/  LDL R12, [R1+0x3ec] ;  /* 0x0003ec00010c7983 */ /* 0x000ea20000100800 */
[----:B0-----:R-:W-:-:S02]  /*13760*/  @P0 IMAD.MOV.U32 R38, RZ, RZ, R30 ;  /* 0x000000ffff260224 */ /* 0x001fc400078e001e */
[----:B------:R-:W-:Y:S01]  /*13770*/  @P0 IMAD.MOV.U32 R39, RZ, RZ, R14 ;  /* 0x000000ffff270224 */ /* 0x000fe200078e000e */
[----:B----4-:R-:W-:-:S06]  /*13780*/  PRMT R58, RZ, 0x7610, R58 ;  /* 0x00007610ff3a7816 */ /* 0x010fcc000000003a */
[----:B------:R0:W4:Y:S02]  /*13790*/  @P0 LDG.E.U8 R58, desc[UR18][R38.64] ;  /* 0x00000012263a0981 */ /* 0x000124000c1e1100 */
[----:B0-----:R-:W-:Y:S02]  /*137a0*/  @P0 IMAD.MOV.U32 R38, RZ, RZ, R23 ;  /* 0x000000ffff260224 */ /* 0x001fe400078e0017 */
[----:B---3--:R-:W-:-:S05]  /*137b0*/  @P0 IMAD.MOV.U32 R39, RZ, RZ, R91 ;  /* 0x000000ffff270224 */ /* 0x008fca00078e005b */
[----:B------:R0:W3:Y:S02]  /*137c0*/  @P0 LDG.E.U8 R57, desc[UR18][R38.64] ;  /* 0x0000001226390981 */ /* 0x0000e4000c1e1100 */
[----:B0-----:R-:W-:Y:S02]  /*137d0*/  @P0 IMAD.MOV.U32 R38, RZ, RZ, R22 ;  /* 0x000000ffff260224 */ /* 0x001fe400078e0016 */
[----:B------:R-:W-:Y:S01]  /*137e0*/  @P0 IMAD.MOV.U32 R39, RZ, RZ, R93 ;  /* 0x000000ffff270224 */ /* 0x000fe200078e005d */
[----:B--2---:R-:W-:-:S06]  /*137f0*/  PRMT R56, RZ, 0x7610, R56 ;  /* 0x00007610ff387816 */ /* 0x004fcc0000000038 */
[----:B------:R0:W2:Y:S01]  /*13800*/  @P0 LDG.E.U8 R56, desc[UR18][R38.64] ;  /* 0x0000001226380981 */ /* 0x0000a2000c1e1100 */
[----:B------:R-:W-:Y:S01]  /*13810*/  PRMT R32, RZ, 0x7610, R32 ;  /* 0x00007610ff207816 */ /* 0x000fe20000000020 */
[----:B0-----:R-:W-:Y:S02]  /*13820*/  @P0 IMAD.MOV.U32 R38, RZ, RZ, R24 ;  /* 0x000000ffff260224 */ /* 0x001fe400078e0018 */
[----:B------:R-:W-:-:S05]  /*13830*/  @P0 IMAD.MOV.U32 R39, RZ, RZ, R85 ;  /* 0x000000ffff270224 */ /* 0x000fca00078e0055 */
[----:B------:R0:W2:Y:S04]  /*13840*/  @P0 LDG.E.U8 R32, desc[UR18][R38.64] ;  /* 0x0000001226200981 */ /* 0x0000a8000c1e1100 */
[----:B------:R-:W-:Y:S04]  /*13850*/  STL [R1+0x14f8], R59 ;  /* 0x0014f83b01007387 */ /* 0x000fe80000100800 */
[----:B------:R-:W2:Y:S04]  /*13860*/  LDL.LU R30, [R1+0x15e0] ;  /* 0x0015e000011e7983 */ /* 0x000ea80000300800 */
[----:B------:R-:W2:Y:S01]  /*13870*/  LDL R14, [R1+0x42c] ;  /* 0x00042c00010e7983 */ /* 0x000ea20000100800 */
[----:B0-----:R-:W-:-:S03]  /*13880*/  @P0 IMAD.MOV.U32 R39, RZ, RZ, R25 ;  /* 0x000000ffff270224 */ /* 0x001fc600078e0019 */
[----:B----4-:R-:W-:Y:S04]  /*13890*/  STL [R1+0x14fc], R58 ;  /* 0x0014fc3a01007387 */ /* 0x010fe80000100800 */
[----:B------:R-:W4:Y:S04]  /*138a0*/  LDL.LU R23, [R1+0x15dc] ;  /* 0x0015dc0001177983 */ /* 0x000f280000300800 */
[----:B---3--:R-:W-:Y:S04]  /*138b0*/  STL [R1+0x1500], R57 ;  /* 0x0015003901007387 */ /* 0x008fe80000100800 */
[----:B------:R-:W3:Y:S04]  /*138c0*/  LDL.LU R22, [R1+0x15d8] ;  /* 0x0015d80001167983 */ /* 0x000ee80000300800 */
[----:B--2---:R-:W-:Y:S04]  /*138d0*/  STL [R1+0x1504], R56 ;  /* 0x0015043801007387 */ /* 0x004fe80000100800 */
[----:B------:R-:W2:Y:S04]  /*138e0*/  LDL.LU R24, [R1+0x15d4] ;  /* 0x0015d40001187983 */ /* 0x000ea80000300800 */
[----:B------:R0:W-:Y:S04]  /*138f0*/  STL [R1+0x1508], R32 ;  /* 0x0015082001007387 */ /* 0x0001e80000100800 */
[----:B------:R-:W2:Y:S01]  /*13900*/  LDL.LU R25, [R1+0x15d0] ;  /* 0x0015d00001197983 */ /* 0x000ea20000300800 */
[----:B------:R-:W-:-:S03]  /*13910*/  @P0 IMAD.MOV.U32 R38, RZ, RZ, R27 ;  /* 0x000000ffff260224 */ /* 0x000fc600078e001b */
[----:B------:R-:W2:Y:S01]  /*13920*/  LDL.LU R27, [R1+0x15cc] ;  /* 0x0015cc00011b7983 */ /* 0x000ea20000300800 */
[----:B------:R-:W-:-:S06]  /*13930*/  PRMT R30, RZ, 0x7610, R30 ;  /* 0x00007610ff1e7816 */ /* 0x000fcc000000001e */
[----:B------:R1:W2:Y:S02]  /*13940*/  @P0 LDG.E.U8 R30, desc[UR18][R38.64] ;  /* 0x00000012261e0981 */ /* 0x0002a4000c1e1100 */
[----:B-1----:R-:W-:Y:S02]  /*13950*/  @P0 IMAD.MOV.U32 R38, RZ, RZ, R26 ;  /* 0x000000ffff260224 */ /* 0x002fe400078e001a */
[----:B------:R-:W-:Y:S01]  /*13960*/  @P0 IMAD.MOV.U32 R39, RZ, RZ, R5 ;  /* 0x000000ffff270224 */ /* 0x000fe200078e0005 */
[----:B------:R-:W2:Y:S01]  /*13970*/  LDL.LU R26, [R1+0x15c8] ;  /* 0x0015c800011a7983 */ /* 0x000ea20000300800 */
[----:B----4-:R-:W-:-:S06]  /*13980*/  PRMT R23, RZ, 0x7610, R23 ;  /* 0x00007610ff177816 */ /* 0x010fcc0000000017 */
[----:B------:R1:W4:Y:S02]  /*13990*/  @P0 LDG.E.U8 R23, desc[UR18][R38.64] ;  /* 0x0000001226170981 */ /* 0x000324000c1e1100 */
[----:B-1----:R-:W-:Y:S01]  /*139a0*/  @P0 IMAD.MOV.U32 R38, RZ, RZ, R36 ;  /* 0x000000ffff260224 */ /* 0x002fe200078e0024 */
[----:B---3--:R-:W-:Y:S01]  /*139b0*/  PRMT R22, RZ, 0x7610, R22 ;  /* 0x00007610ff167816 */ /* 0x008fe20000000016 */
[----:B------:R-:W-:Y:S01]  /*139c0*/  @P0 IMAD.MOV.U32 R39, RZ, RZ, R4 ;  /* 0x000000ffff270224 */ /* 0x000fe200078e0004 */
[----:B------:R-:W3:Y:S04]  /*139d0*/  LDL.LU R36, [R1+0x15c4] ;  /* 0x0015c40001247983 */ /* 0x000ee80000300800 */
[----:B------:R1:W4:Y:S02]  /*139e0*/  @P0 LDG.E.U8 R22, desc[UR18][R38.64] ;  /* 0x0000001226160981 */ /* 0x000324000c1e1100 */
[----:B-1----:R-:W-:-:S02]  /*139f0*/  @P0 IMAD.MOV.U32 R38, RZ, RZ, R3 ;  /* 0x000000ffff260224 */ /* 0x002fc400078e0003 */
[----:B------:R-:W-:Y:S01]  /*13a00*/  @P0 IMAD.MOV.U32 R39, RZ, RZ, R2 ;  /* 0x000000ffff270224 */ /* 0x000fe200078e0002 */
[----:B--2---:R-:W-:-:S06]  /*13a10*/  PRMT R24, RZ, 0x7610, R24 ;  /* 0x00007610ff187816 */ /* 0x004fcc0000000018 */
[----:B------:R1:W2:Y:S02]  /*13a20*/  @P0 LDG.E.U8 R24, desc[UR18][R38.64] ;  /* 0x0000001226180981 */ /* 0x0002a4000c1e1100 */
[----:B-1----:R-:W-:Y:S02]  /*13a30*/  @P0 IMAD.MOV.U32 R38, RZ, RZ, R28 ;  /* 0x000000ffff260224 */ /* 0x002fe400078e001c */
[----:B------:R-:W2:Y:S01]  /*13a40*/  LDL.LU R28, [R1+0x15c0] ;  /* 0x0015c000011c7983 */ /* 0x000ea20000300800 */
[----:B------:R-:W-:Y:S01]  /*13a50*/  PRMT R25, RZ, 0x7610, R25 ;  /* 0x00007610ff197816 */ /* 0x000fe20000000019 */
[----:B------:R-:W-:-:S05]  /*13a60*/  @P0 IMAD.MOV.U32 R39, RZ, RZ, R12 ;  /* 0x000000ffff270224 */ /* 0x000fca00078e000c */
[----:B------:R1:W4:Y:S02]  /*13a70*/  @P0 LDG.E.U8 R25, desc[UR18][R38.64] ;  /* 0x0000001226190981 */ /* 0x000324000c1e1100 */
[----:B-1----:R-:W-:Y:S02]  /*13a80*/  @P0 IMAD.MOV.U32 R38, RZ, RZ, R29 ;  /* 0x000000ffff260224 */ /* 0x002fe400078e001d */
[----:B------:R-:W4:Y:S01]  /*13a90*/  LDL.LU R29, [R1+0x15bc] ;  /* 0x0015bc00011d7983 */ /* 0x000f220000300800 */
[----:B------:R-:W-:Y:S01]  /*13aa0*/  PRMT R27, RZ, 0x7610, R27 ;  /* 0x00007610ff1b7816 */ /* 0x000fe2000000001b */
[----:B------:R-:W-:-:S05]  /*13ab0*/  @P0 IMAD.MOV.U32 R39, RZ, RZ, R14 ;  /* 0x000000ffff270224 */ /* 0x000fca00078e000e */
[----:B------:R1:W4:Y:S01]  /*13ac0*/  @P0 LDG.E.U8 R27, desc[UR18][R38.64] ;  /* 0x00000012261b0981 */ /* 0x000322000c1e1100 */
[----:B------:R-:W-:Y:S01]  /*13ad0*/  PRMT R26, RZ, 0x7610, R26 ;  /* 0x00007610ff1a7816 */ /* 0x000fe2000000001a */
[----:B-1----:R-:W-:Y:S02]  /*13ae0*/  @P0 IMAD.MOV.U32 R39, RZ, RZ, R53 ;  /* 0x000000ffff270224 */ /* 0x002fe400078e0035 */
[----:B------:R-:W-:Y:S01]  /*13af0*/  @P0 IMAD.MOV.U32 R38, RZ, RZ, R92 ;  /* 0x000000ffff260224 */ /* 0x000fe200078e005c */
[----:B------:R-:W4:Y:S04]  /*13b00*/  LDL.LU R53, [R1+0x15b8] ;  /* 0x0015b80001357983 */ /* 0x000f280000300800 */
[----:B------:R-:W4:Y:S04]  /*13b10*/  LDL.LU R92, [R1+0x15b4] ;  /* 0x0015b400015c7983 */ /* 0x000f280000300800 */
[----:B------:R1:W4:Y:S02]  /*13b20*/  @P0 LDG.E.U8 R26, desc[UR18][R38.64] ;  /* 0x00000012261a0981 */ /* 0x000324000c1e1100 */
[----:B-1----:R-:W-:-:S02]  /*13b30*/  @P0 IMAD.MOV.U32 R38, RZ, RZ, R90 ;  /* 0x000000ffff260224 */ /* 0x002fc400078e005a */
[----:B------:R-:W-:Y:S02]  /*13b40*/  @P0 IMAD.MOV.U32 R39, RZ, RZ, R55 ;  /* 0x000000ffff270224 */ /* 0x000fe400078e0037 */
[----:B------:R-:W4:Y:S04]  /*13b50*/  LDL.LU R55, [R1+0x15b0] ;  /* 0x0015b00001377983 */ /* 0x000f280000300800 */
[----:B------:R-:W4:Y:S01]  /*13b60*/  LDL.LU R90, [R1+0x15ac] ;  /* 0x0015ac00015a7983 */ /* 0x000f220000300800 */
[----:B---3--:R-:W-:-:S06]  /*13b70*/  PRMT R36, RZ, 0x7610, R36 ;  /* 0x00007610ff247816 */ /* 0x008fcc0000000024 */
[----:B------:R1:W3:Y:S02]  /*13b80*/  @P0 LDG.E.U8 R36, desc[UR18][R38.64] ;  /* 0x0000001226240981 */ /* 0x0002e4000c1e1100 */
[----:B-1----:R-:W-:Y:S02]  /*13b90*/  @P0 IMAD.MOV.U32 R39, RZ, RZ, R63 ;  /* 0x000000ffff270224 */ /* 0x002fe400078e003f */
[----:B------:R-:W-:Y:S01]  /*13ba0*/  @P0 IMAD.MOV.U32 R38, RZ, RZ, R88 ;  /* 0x000000ffff260224 */ /* 0x000fe200078e0058 */
[----:B------:R-:W3:Y:S04]  /*13bb0*/  LDL.LU R63, [R1+0x15a8] ;  /* 0x0015a800013f7983 */ /* 0x000ee80000300800 */
[----:B------:R-:W3:Y:S01]  /*13bc0*/  LDL.LU R88, [R1+0x15a4] ;  /* 0x0015a40001587983 */ /* 0x000ee20000300800 */
[----:B--2---:R-:W-:-:S06]  /*13bd0*/  PRMT R28, RZ, 0x7610, R28 ;  /* 0x00007610ff1c7816 */ /* 0x004fcc000000001c */
[----:B------:R1:W2:Y:S02]  /*13be0*/  @P0 LDG.E.U8 R28, desc[UR18][R38.64] ;  /* 0x00000012261c0981 */ /* 0x0002a4000c1e1100 */
[----:B-1----:R-:W-:Y:S02]  /*13bf0*/  @P0 IMAD.MOV.U32 R39, RZ, RZ, R65 ;  /* 0x000000ffff270224 */ /* 0x002fe400078e0041 */
[----:B------:R-:W-:Y:S01]  /*13c00*/  @P0 IMAD.MOV.U32 R38, RZ, RZ, R86 ;  /* 0x000000ffff260224 */ /* 0x000fe200078e0056 */
[----:B------:R-:W2:Y:S04]  /*13c10*/  LDL.LU R65, [R1+0x15a0] ;  /* 0x0015a00001417983 */ /* 0x000ea80000300800 */
[----:B------:R-:W2:Y:S01]  /*13c20*/  LDL.LU R86, [R1+0x159c] ;  /* 0x00159c0001567983 */ /* 0x000ea20000300800 */
[----:B----4-:R-:W-:-:S06]  /*13c30*/  PRMT R29, RZ, 0x7610, R29 ;  /* 0x00007610ff1d7816 */ /* 0x010fcc000000001d */
[----:B------:R1:W4:Y:S02]  /*13c40*/  @P0 LDG.E.U8 R29, desc[UR18][R38.64] ;  /* 0x00000012261d0981 */ /* 0x000324000c1e1100 */
[----:B-1----:R-:W-:Y:S02]  /*13c50*/  @P0 IMAD.MOV.U32 R39, RZ, RZ, R79 ;  /* 0x000000ffff270224 */ /* 0x002fe400078e004f */
[----:B------:R-:W-:Y:S01]  /*13c60*/  @P0 IMAD.MOV.U32 R38, RZ, RZ, R83 ;  /* 0x000000ffff260224 */ /* 0x000fe200078e0053 */
[----:B------:R-:W4:Y:S04]  /*13c70*/  LDL.LU R79, [R1+0x1598] ;  /* 0x00159800014f7983 */ /* 0x000f280000300800 */
[----:B------:R-:W4:Y:S01]  /*13c80*/  LDL.LU R83, [R1+0x1594] ;  /* 0x0015940001537983 */ /* 0x000f220000300800 */
[----:B------:R-:W-:-:S06]  /*13c90*/  PRMT R92, RZ, 0x7610, R92 ;  /* 0x00007610ff5c7816 */ /* 0x000fcc000000005c */
        /* <DEDUP_REMOVED lines=20> */
[----:B------:R-:W2:Y:S01]  /*13de0*/  LDL.LU R73, [R1+0x1578] ;  /* 0x0015780001497983 */ /* 0x000ea20000300800 */
[----:B------:R-:W-:-:S03]  /*13df0*/  @P0 IMAD.MOV.U32 R38, RZ, RZ, R71 ;  /* 0x000000ffff260224 */ /* 0x000fc600078e0047 */
[----:B------:R-:W2:Y:S01]  /*13e00*/  LDL.LU R71, [R1+0x1574] ;  /* 0x0015740001477983 */ /* 0x000ea20000300800 */
[----:B----4-:R-:W-:-:S06]  /*13e10*/  PRMT R83, RZ, 0x7610, R83 ;  /* 0x00007610ff537816 */ /* 0x010fcc0000000053 */
[----:B------:R1:W4:Y:S02]  /*13e20*/  @P0 LDG.E.U8 R83, desc[UR18][R38.64] ;  /* 0x0000001226530981 */ /* 0x000324000c1e1100 */
[----:B-1----:R-:W-:Y:S02]  /*13e30*/  @P0 IMAD.MOV.U32 R39, RZ, RZ, R69 ;  /* 0x000000ffff270224 */ /* 0x002fe400078e0045 */
[----:B------:R-:W4:Y:S01]  /*13e40*/  LDL.LU R69, [R1+0x1570] ;  /* 0x0015700001457983 */ /* 0x000f220000300800 */
[----:B------:R-:W-:Y:S01]  /*13e50*/  @P0 IMAD.MOV.U32 R38, RZ, RZ, R0 ;  /* 0x000000ffff260224 */ /* 0x000fe200078e0000 */
[----:B------:R-:W-:Y:S02]  /*13e60*/  PRMT R79, RZ, 0x7610, R79 ;  /* 0x00007610ff4f7816 */ /* 0x000fe4000000004f */
[----:B------:R-:W-:Y:S01]  /*13e70*/  PRMT R77, RZ, 0x7610, R77 ;  /* 0x00007610ff4d7816 */ /* 0x000fe2000000004d */
[----:B------:R-:W4:Y:S01]  /*13e80*/  LDL.LU R0, [R1+0x156c] ;  /* 0x00156c0001007983 */ /* 0x000f220000300800 */
[----:B------:R-:W-:-:S03]  /*13e90*/  PRMT R81, RZ, 0x7610, R81 ;  /* 0x00007610ff517816 */ /* 0x000fc60000000051 */
[----:B------:R-:W4:Y:S04]  /*13ea0*/  LDL.LU R12, [R1+0x1c0] ;  /* 0x0001c000010c7983 */ /* 0x000f280000300800 */
[----:B------:R1:W4:Y:S02]  /*13eb0*/  @P0 LDG.E.U8 R81, desc[UR18][R38.64] ;  /* 0x0000001226510981 */ /* 0x000324000c1e1100 */
[----:B-1----:R-:W-:Y:S02]  /*13ec0*/  @P0 IMAD.MOV.U32 R38, RZ, RZ, R20 ;  /* 0x000000ffff260224 */ /* 0x002fe400078e0014 */
[----:B------:R-:W-:Y:S02]  /*13ed0*/  @P0 IMAD.MOV.U32 R39, RZ, RZ, R9 ;  /* 0x000000ffff270224 */ /* 0x000fe400078e0009 */
[----:B------:R-:W4:Y:S04]  /*13ee0*/  LDL.LU R9, [R1+0x1568] ;  /* 0x0015680001097983 */ /* 0x000f280000300800 */
[----:B------:R1:W4:Y:S04]  /*13ef0*/  @P0 LDG.E.U8 R79, desc[UR18][R38.64] ;  /* 0x00000012264f0981 */ /* 0x000328000c1e1100 */
[----:B------:R-:W4:Y:S01]  /*13f00*/  LDL.LU R20, [R1+0x1564] ;  /* 0x0015640001147983 */ /* 0x000f220000300800 */
[----:B-1----:R-:W-:-:S02]  /*13f10*/  @P0 IMAD.MOV.U32 R38, RZ, RZ, R18 ;  /* 0x000000ffff260224 */ /* 0x002fc400078e0012 */
[----:B------:R-:W-:Y:S02]  /*13f20*/  @P0 IMAD.MOV.U32 R39, RZ, RZ, R19 ;  /* 0x000000ffff270224 */ /* 0x000fe400078e0013 */
[----:B------:R-:W4:Y:S04]  /*13f30*/  LDL.LU R19, [R1+0x1560] ;  /* 0x0015600001137983 */ /* 0x000f280000300800 */
[----:B------:R-:W4:Y:S04]  /*13f40*/  LDL.LU R18, [R1+0x155c] ;  /* 0x00155c0001127983 */ /* 0x000f280000300800 */
[----:B------:R1:W4:Y:S04]  /*13f50*/  @P0 LDG.E.U8 R77, desc[UR18][R38.64] ;  /* 0x00000012264d0981 */ /* 0x000328000c1e1100 */
[----:B------:R-:W4:Y:S01]  /*13f60*/  LDL.LU R14, [R1+0x1bc] ;  /* 0x0001bc00010e7983 */ /* 0x000f220000300800 */
[----:B-1----:R-:W-:-:S03]  /*13f70*/  @P0 IMAD.MOV.U32 R38, RZ, RZ, R67 ;  /* 0x000000ffff260224 */ /* 0x002fc600078e0043 */
[----:B------:R-:W4:Y:S01]  /*13f80*/  LDL.LU R67, [R1+0x1558] ;  /* 0x0015580001437983 */ /* 0x000f220000300800 */
[----:B------:R-:W-:-:S03]  /*13f90*/  @P0 IMAD.MOV.U32 R39, RZ, RZ, R40 ;  /* 0x000000ffff270224 */ /* 0x000fc600078e0028 */
[----:B------:R-:W4:Y:S01]  /*13fa0*/  LDL.LU R40, [R1+0x1b8] ;  /* 0x0001b80001287983 */ /* 0x000f220000300800 */
[----:B---3--:R-:W-:-:S06]  /*13fb0*/  PRMT R75, RZ, 0x7610, R75 ;  /* 0x00007610ff4b7816 */ /* 0x008fcc000000004b */
[----:B------:R1:W3:Y:S02]  /*13fc0*/  @P0 LDG.E.U8 R75, desc[UR18][R38.64] ;  /* 0x00000012264b0981 */ /* 0x0002e4000c1e1100 */
[----:B-1----:R-:W-:Y:S02]  /*13fd0*/  @P0 IMAD.MOV.U32 R38, RZ, RZ, R17 ;  /* 0x000000ffff260224 */ /* 0x002fe400078e0011 */
[----:B------:R-:W-:Y:S02]  /*13fe0*/  @P0 IMAD.MOV.U32 R39, RZ, RZ, R21 ;  /* 0x000000ffff270224 */ /* 0x000fe400078e0015 */
[----:B------:R-:W3:Y:S04]  /*13ff0*/  LDL.LU R21, [R1+0x1554] ;  /* 0x0015540001157983 */ /* 0x000ee80000300800 */
[----:B------:R-:W3:Y:S01]  /*14000*/  LDL.LU R17, [R1+0x1550] ;  /* 0x0015500001117983 */ /* 0x000ee20000300800 */
[----:B--2---:R-:W-:-:S06]  /*14010*/  PRMT R73, RZ, 0x7610, R73 ;  /* 0x00007610ff497816 */ /* 0x004fcc0000000049 */
[----:B------:R1:W2:Y:S01]  /*14020*/  @P0 LDG.E.U8 R73, desc[UR18][R38.64] ;  /* 0x0000001226490981 */ /* 0x0002a2000c1e1100 */
[----:B------:R-:W-:Y:S01]  /*14030*/  PRMT R71, RZ, 0x7610, R71 ;  /* 0x00007610ff477816 */ /* 0x000fe20000000047 */
[----:B-1----:R-:W-:Y:S02]  /*14040*/  @P0 IMAD.MOV.U32 R39, RZ, RZ, R16 ;  /* 0x000000ffff270224 */ /* 0x002fe400078e0010 */
[----:B------:R-:W-:Y:S01]  /*14050*/  @P0 IMAD.MOV.U32 R38, RZ, RZ, R11 ;  /* 0x000000ffff260224 */ /* 0x000fe200078e000b */
[----:B------:R-:W2:Y:S04]  /*14060*/  LDL.LU R16, [R1+0x154c] ;  /* 0x00154c0001107983 */ /* 0x000ea80000300800 */
[----:B------:R-:W2:Y:S01]  /*14070*/  LDL.LU R11, [R1+0x1548] ;  /* 0x00154800010b7983 */ /* 0x000ea20000300800 */
[----:B----4-:R-:W-:-:S03]  /*14080*/  PRMT R69, RZ, 0x7610, R69 ;  /* 0x00007610ff457816 */ /* 0x010fc60000000045 */
[----:B------:R1:W4:Y:S02]  /*14090*/  @P0 LDG.E.U8 R71, desc[UR18][R38.64] ;  /* 0x0000001226470981 */ /* 0x000324000c1e1100 */
[----:B-1----:R-:W-:Y:S02]  /*140a0*/  @P0 IMAD.MOV.U32 R38, RZ, RZ, R33 ;  /* 0x000000ffff260224 */ /* 0x002fe400078e0021 */
[----:B------:R-:W-:Y:S02]  /*140b0*/  @P0 IMAD.MOV.U32 R39, RZ, RZ, R10 ;  /* 0x000000ffff270224 */ /* 0x000fe400078e000a */
[----:B------:R-:W4:Y:S04]  /*140c0*/  LDL.LU R10, [R1+0x1544] ;  /* 0x00154400010a7983 */ /* 0x000f280000300800 */
[----:B------:R1:W4:Y:S04]  /*140d0*/  @P0 LDG.E.U8 R69, desc[UR18][R38.64] ;  /* 0x0000001226450981 */ /* 0x000328000c1e1100 */
[----:B------:R-:W4:Y:S01]  /*140e0*/  LDL.LU R33, [R1+0x1540] ;  /* 0x0015400001217983 */ /* 0x000f220000300800 */
[----:B-1----:R-:W-:-:S02]  /*140f0*/  @P0 IMAD.MOV.U32 R39, RZ, RZ, R15 ;  /* 0x000000ffff270224 */ /* 0x002fc400078e000f */
[----:B------:R-:W-:Y:S01]  /*14100*/  @P0 IMAD.MOV.U32 R38, RZ, RZ, R13 ;  /* 0x000000ffff260224 */ /* 0x000fe200078e000d */
[----:B------:R-:W4:Y:S04]  /*14110*/  LDL.LU R15, [R1+0x153c] ;  /* 0x00153c00010f7983 */ /* 0x000f280000300800 */
[----:B------:R-:W4:Y:S01]  /*14120*/  LDL.LU R13, [R1+0x1538] ;  /* 0x00153800010d7983 */ /* 0x000f220000300800 */
[----:B------:R-:W-:Y:S02]  /*14130*/  PRMT R65, RZ, 0x7610, R65 ;  /* 0x00007610ff417816 */ /* 0x000fe40000000041 */
[----:B------:R-:W-:Y:S02]  /*14140*/  PRMT R63, RZ, 0x7610, R63 ;  /* 0x00007610ff3f7816 */ /* 0x000fe4000000003f */
[----:B------:R-:W-:-:S02]  /*14150*/  PRMT R35, RZ, 0x7610, R35 ;  /* 0x00007610ff237816 */ /* 0x000fc40000000023 */
[----:B------:R-:W-:-:S06]  /*14160*/  PRMT R67, RZ, 0x7610, R67 ;  /* 0x00007610ff437816 */ /* 0x000fcc0000000043 */
        /* <DEDUP_REMOVED lines=9> */
[----:B------:R3:W4:Y:S01]  /*14200*/  @P0 LDG.E.U8 R63, desc[UR18][R38.64] ;  /* 0x00000012263f0981 */ /* 0x000722000c1e1100 */
[----:B------:R-:W-:Y:S02]  /*14210*/  PRMT R61, RZ, 0x7610, R61 ;  /* 0x00007610ff3d7816 */ /* 0x000fe4000000003d */
[----:B------:R-:W-:Y:S01]  /*14220*/  PRMT R55, RZ, 0x7610, R55 ;  /* 0x00007610ff377816 */ /* 0x000fe20000000037 */
[----:B---3--:R-:W-:-:S02]  /*14230*/  @!P3 IMAD.MOV.U32 R39, RZ, RZ, R17 ;  /* 0x000000ffff27b224 */ /* 0x008fc400078e0011 */
[----:B------:R-:W3:Y:S01]  /*14240*/  LDL.LU R17, [R1+0x1528] ;  /* 0x0015280001117983 */ /* 0x000ee20000300800 */
[----:B--2---:R-:W-:-:S03]  /*14250*/  @!P3 IMAD.MOV.U32 R38, RZ, RZ, R16 ;  /* 0x000000ffff26b224 */ /* 0x004fc600078e0010 */
[----:B------:R-:W2:Y:S01]  /*14260*/  LDL.LU R16, [R1+0x1524] ;  /* 0x0015240001107983 */ /* 0x000ea20000300800 */
[C---:B------:R-:W-:Y:S02]  /*14270*/  SEL R12, R11.reuse, R12, !P4 ;  /* 0x0000000c0b0c7207 */ /* 0x040fe40006000000 */
[C---:B------:R-:W-:Y:S01]  /*14280*/  SEL R14, R11.reuse, R14, !P4 ;  /* 0x0000000e0b0e7207 */ /* 0x040fe20006000000 */
[----:B------:R1:W2:Y:S02]  /*14290*/  @!P3 LDG.E.U8 R35, desc[UR18][R38.64] ;  /* 0x000000122623b981 */ /* 0x0002a4000c1e1100 */
[----:B------:R-:W-:Y:S01]  /*142a0*/  IMAD R37, R12, UR5, RZ ;  /* 0x000000050c257c24 */ /* 0x000fe2000f8e02ff */
[----:B------:R-:W4:Y:S01]  /*142b0*/  LDCU UR5, c[0x0][0x3b0] ;  /* 0x00007600ff0577ac */ /* 0x000f220008000800 */
[----:B------:R-:W-:-:S03]  /*142c0*/  SEL R12, R11, R40, !P4 ;  /* 0x000000280b0c7207 */ /* 0x000fc60006000000 */
[----:B------:R-:W-:Y:S01]  /*142d0*/  IADD3 R2, P3, PT, R37, R7, RZ ;  /* 0x0000000725027210 */ /* 0x000fe20007f7e0ff */
[----:B-1----:R-:W-:-:S03]  /*142e0*/  IMAD R38, R14, UR12, RZ ;  /* 0x0000000c0e267c24 */ /* 0x002fc6000f8e02ff */
[----:B------:R-:W-:Y:S01]  /*142f0*/  LEA.HI.X.SX32 R3, R37, R6, 0x1, P3 ;  /* 0x0000000625037211 */ /* 0x000fe200018f0eff */
[----:B------:R-:W-:Y:S01]  /*14300*/  IMAD R37, R12, UR13, RZ ;  /* 0x0000000d0c257c24 */ /* 0x000fe2000f8e02ff */
[----:B------:R1:W-:Y:S01]  /*14310*/  STL [R1+0x930], R2 ;  /* 0x0009300201007387 */ /* 0x0003e20000100800 */
[----:B------:R-:W-:Y:S01]  /*14320*/  PRMT R52, RZ, 0x7610, R52 ;  /* 0x00007610ff347816 */ /* 0x000fe20000000034 */
[----:B------:R-:W2:Y:S01]  /*14330*/  LDCU UR12, c[0x0][0x3b0] ;  /* 0x00007600ff0c77ac */ /* 0x000ea20008000800 */
[CC--:B------:R-:W-:Y:S01]  /*14340*/  IADD3 R5, P3, PT, R38.reuse, R7.reuse, RZ ;  /* 0x0000000726057210 */ /* 0x0c0fe20007f7e0ff */
[----:B------:R-:W-:Y:S01]  /*14350*/  @P0 IMAD.MOV.U32 R12, RZ, RZ, R2 ;  /* 0x000000ffff0c0224 */ /* 0x000fe200078e0002 */
[----:B----4-:R-:W-:Y:S01]  /*14360*/  SEL R10, R11, R10, !P4 ;  /* 0x0000000a0b0a7207 */ /* 0x010fe20006000000 */
[----:B------:R-:W4:Y:S01]  /*14370*/  LDCU UR13, c[0x0][0x3b0] ;  /* 0x00007600ff0d77ac */ /* 0x000f220008000800 */
[----:B0-----:R-:W-:Y:S01]  /*14380*/  LEA.HI.X.SX32 R32, R38, R6, 0x1, P3 ;  /* 0x0000000626207211 */ /* 0x001fe200018f0eff */
[----:B------:R0:W-:Y:S01]  /*14390*/  STL [R1+0x92c], R3 ;  /* 0x00092c0301007387 */ /* 0x0001e20000100800 */
[----:B-1----:R-:W-:-:S03]  /*143a0*/  IADD3 R2, P3, PT, R37, R7, RZ ;  /* 0x0000000725027210 */ /* 0x002fc60007f7e0ff */
[----:B------:R-:W2:Y:S01]  /*143b0*/  LDL R85, [R1+0xf64] ;  /* 0x000f640001557983 */ /* 0x000ea20000100800 */
[C---:B------:R-:W-:Y:S01]  /*143c0*/  SEL R14, R11.reuse, R13, !P4 ;  /* 0x0000000d0b0e7207 */ /* 0x040fe20006000000 */
[----:B------:R-:W-:Y:S01]  /*143d0*/  @P0 IMAD.MOV.U32 R13, RZ, RZ, R3 ;  /* 0x000000ffff0d0224 */ /* 0x000fe200078e0003 */
[----:B------:R-:W-:-:S03]  /*143e0*/  SEL R15, R11, R15, !P4 ;  /* 0x0000000f0b0f7207 */ /* 0x000fc60006000000 */
[----:B------:R-:W-:Y:S01]  /*143f0*/  IMAD R14, R14, UR14, RZ ;  /* 0x0000000e0e0e7c24 */ /* 0x000fe2000f8e02ff */
[-C--:B0-----:R-:W-:Y:S01]  /*14400*/  LEA.HI.X.SX32 R3, R37, R6.reuse, 0x1, P3 ;  /* 0x0000000625037211 */ /* 0x081fe200018f0eff */
[----:B------:R0:W3:Y:S01]  /*14410*/  @P0 LDG.E.U8 R61, desc[UR18][R12.64] ;  /* 0x000000120c3d0981 */ /* 0x0000e2000c1e1100 */
[----:B------:R-:W-:Y:S01]  /*14420*/  IMAD R15, R15, UR5, RZ ;  /* 0x000000050f0f7c24 */ /* 0x000fe2000f8e02ff */
[----:B------:R-:W-:Y:S01]  /*14430*/  PRMT R51, RZ, 0x7610, R51 ;  /* 0x00007610ff337816 */ /* 0x000fe20000000033 */
[----:B------:R-:W-:Y:S01]  /*14440*/  IMAD R10, R10, UR15, RZ ;  /* 0x0000000f0a0a7c24 */ /* 0x000fe2000f8e02ff */
[CC--:B------:R-:W-:Y:S01]  /*14450*/  IADD3 R4, P3, PT, R14.reuse, R7.reuse, RZ ;  /* 0x000000070e047210 */ /* 0x0c0fe20007f7e0ff */
[----:B------:R-:W-:Y:S01]  /*14460*/  STL [R1+0x970], R5 ;  /* 0x0009700501007387 */ /* 0x000fe20000100800 */
[----:B------:R-:W-:Y:S01]  /*14470*/  PRMT R50, RZ, 0x7610, R50 ;  /* 0x00007610ff327816 */ /* 0x000fe20000000032 */
[----:B------:R-:W1:Y:S02]  /*14480*/  LDCU UR5, c[0x0][0x3b0] ;  /* 0x00007600ff0577ac */ /* 0x000e640008000800 */
[----:B------:R0:W-:Y:S02]  /*14490*/  STL [R1+0x96c], R32 ;  /* 0x00096c2001007387 */ /* 0x0001e40000100800 */
[----:B0-----:R-:W-:Y:S01]  /*144a0*/  @P0 IMAD.MOV.U32 R12, RZ, RZ, R5 ;  /* 0x000000ffff0c0224 */ /* 0x001fe200078e0005 */
[----:B------:R-:W-:Y:S01]  /*144b0*/  PRMT R49, RZ, 0x7610, R49 ;  /* 0x00007610ff317816 */ /* 0x000fe20000000031 */
[----:B------:R-:W-:Y:S01]  /*144c0*/  @P0 IMAD.MOV.U32 R13, RZ, RZ, R32 ;  /* 0x000000ffff0d0224 */ /* 0x000fe200078e0020 */
[----:B------:R-:W-:Y:S01]  /*144d0*/  STL [R1+0x9b0], R2 ;  /* 0x0009b00201007387 */ /* 0x000fe20000100800 */
[----:B------:R-:W-:Y:S01]  /*144e0*/  PRMT R54, RZ, 0x7610, R54 ;  /* 0x00007610ff367816 */ /* 0x000fe20000000036 */
[----:B------:R-:W0:Y:S01]  /*144f0*/  LDCU UR14, c[0x0][0x3b0] ;  /* 0x00007600ff0e77ac */ /* 0x000e220008000800 */
[----:B------:R-:W-:Y:S01]  /*14500*/  LEA.HI.X.SX32 R32, R14, R6, 0x1, P3 ;  /* 0x000000060e207211 */ /* 0x000fe200018f0eff */
[----:B------:R0:W-:Y:S01]  /*14510*/  STL [R1+0x9ac], R3 ;  /* 0x0009ac0301007387 */ /* 0x0001e20000100800 */
[----:B------:R-:W-:-:S03]  /*14520*/  IADD3 R5, P3, PT, R15, R7, RZ ;  /* 0x000000070f057210 */ /* 0x000fc60007f7e0ff */
[----:B------:R1:W3:Y:S04]  /*14530*/  @P0 LDG.E.U8 R55, desc[UR18][R12.64] ;  /* 0x000000120c370981 */ /* 0x0002e8000c1e1100 */
[----:B------:R0:W-:Y:S04]  /*14540*/  STL [R1+0x9f0], R4 ;  /* 0x0009f00401007387 */ /* 0x0001e80000100800 */
[----:B------:R-:W-:Y:S01]  /*14550*/  STL [R1+0x9ec], R32 ;  /* 0x0009ec2001007387 */ /* 0x000fe20000100800 */
[----:B-1----:R-:W-:-:S03]  /*14560*/  @P0 IMAD.MOV.U32 R13, RZ, RZ, R3 ;  /* 0x000000ffff0d0224 */ /* 0x002fc600078e0003 */
[----:B0-----:R-:W3:Y:S04]  /*14570*/  LDL.LU R3, [R1+0x2d4] ;  /* 0x0002d40001037983 */ /* 0x001ee80000300800 */
[----:B------:R-:W-:Y:S04]  /*14580*/  STL [R1+0xa28], R5 ;  /* 0x000a280501007387 */ /* 0x000fe80000100800 */
[----:B------:R-:W4:Y:S01]  /*14590*/  LDL R40, [R1+0xf88] ;  /* 0x000f880001287983 */ /* 0x000f220000100800 */
[----:B------:R-:W-:Y:S01]  /*145a0*/  @P0 IMAD.MOV.U32 R12, RZ, RZ, R2 ;  /* 0x000000ffff0c0224 */ /* 0x000fe200078e0002 */
[----:B------:R-:W-:-:S04]  /*145b0*/  LEA.HI.X.SX32 R14, R15, R6, 0x1, P3 ;  /* 0x000000060f0e7211 */ /* 0x000fc800018f0eff */
[----:B------:R0:W4:Y:S01]  /*145c0*/  @P0 LDG.E.U8 R52, desc[UR18][R12.64] ;  /* 0x000000120c340981 */ /* 0x000122000c1e1100 */
[C---:B------:R-:W-:Y:S01]  /*145d0*/  IADD3 R2, P3, PT, R10.reuse, R7, RZ ;  /* 0x000000070a027210 */ /* 0x040fe20007f7e0ff */
[----:B0-----:R-:W-:Y:S02]  /*145e0*/  @P0 IMAD.MOV.U32 R12, RZ, RZ, R4 ;  /* 0x000000ffff0c0224 */ /* 0x001fe400078e0004 */
[----:B------:R-:W-:Y:S01]  /*145f0*/  @P0 IMAD.MOV.U32 R13, RZ, RZ, R32 ;  /* 0x000000ffff0d0224 */ /* 0x000fe200078e0020 */
[----:B------:R-:W-:-:S04]  /*14600*/  LEA.HI.X.SX32 R4, R10, R6, 0x1, P3 ;  /* 0x000000060a047211 */ /* 0x000fc800018f0eff */
[----:B------:R0:W4:Y:S02]  /*14610*/  @P0 LDG.E.U8 R51, desc[UR18][R12.64] ;  /* 0x000000120c330981 */ /* 0x000124000c1e1100 */
[----:B0-----:R-:W-:Y:S02]  /*14620*/  @P0 IMAD.MOV.U32 R12, RZ, RZ, R5 ;  /* 0x000000ffff0c0224 */ /* 0x001fe400078e0005 */
[----:B------:R-:W-:-:S05]  /*14630*/  @P0 IMAD.MOV.U32 R13, RZ, RZ, R14 ;  /* 0x000000ffff0d0224 */ /* 0x000fca00078e000e */
[----:B------:R0:W4:Y:S04]  /*14640*/  @P0 LDG.E.U8 R50, desc[UR18][R12.64] ;  /* 0x000000120c320981 */ /* 0x000128000c1e1100 */
[----:B------:R-:W-:Y:S01]  /*14650*/  STL [R1+0xa24], R14 ;  /* 0x000a240e01007387 */ /* 0x000fe20000100800 */
[----:B0-----:R-:W-:Y:S02]  /*14660*/  @P0 IMAD.MOV.U32 R12, RZ, RZ, R2 ;  /* 0x000000ffff0c0224 */ /* 0x001fe400078e0002 */
[----:B------:R-:W-:Y:S01]  /*14670*/  @P0 IMAD.MOV.U32 R13, RZ, RZ, R4 ;  /* 0x000000ffff0d0224 */ /* 0x000fe200078e0004 */
[----:B------:R0:W-:Y:S04]  /*14680*/  STL [R1+0xa60], R2 ;  /* 0x000a600201007387 */ /* 0x0001e80000100800 */
[----:B------:R1:W4:Y:S04]  /*14690*/  @P0 LDG.E.U8 R49, desc[UR18][R12.64] ;  /* 0x000000120c310981 */ /* 0x000328000c1e1100 */
[----:B------:R0:W-:Y:S01]  /*146a0*/  STL [R1+0xa5c], R4 ;  /* 0x000a5c0401007387 */ /* 0x0001e20000100800 */
[----:B-1----:R-:W-:-:S02]  /*146b0*/  @!P1 IMAD.MOV.U32 R13, RZ, RZ, R18 ;  /* 0x000000ffff0d9224 */ /* 0x002fc400078e0012 */
[----:B------:R-:W-:Y:S01]  /*146c0*/  @!P1 IMAD.MOV.U32 R12, RZ, RZ, R21 ;  /* 0x000000ffff0c9224 */ /* 0x000fe200078e0015 */
[----:B------:R-:W4:Y:S04]  /*146d0*/  LDL.LU R18, [R1+0x1520] ;  /* 0x0015200001127983 */ /* 0x000f280000300800 */
[----:B------:R-:W4:Y:S04]  /*146e0*/  LDL.LU R21, [R1+0x151c] ;  /* 0x00151c0001157983 */ /* 0x000f280000300800 */
[----:B------:R1:W4:Y:S01]  /*146f0*/  @!P1 LDG.E.U8 R54, desc[UR18][R12.64] ;  /* 0x000000120c369981 */ /* 0x000322000c1e1100 */
[----:B------:R-:W-:Y:S01]  /*14700*/  PRMT R53, RZ, 0x7610, R53 ;  /* 0x00007610ff357816 */ /* 0x000fe20000000035 */
[----:B-1----:R-:W-:-:S02]  /*14710*/  @!P5 IMAD.MOV.U32 R13, RZ, RZ, R20 ;  /* 0x000000ffff0dd224 */ /* 0x002fc400078e0014 */
[----:B------:R-:W4:Y:S01]  /*14720*/  LDL.LU R20, [R1+0x1518] ;  /* 0x0015180001147983 */ /* 0x000f220000300800 */
[----:B------:R-:W-:-:S03]  /*14730*/  @!P5 IMAD.MOV.U32 R12, RZ, RZ, R19 ;  /* 0x000000ffff0cd224 */ /* 0x000fc600078e0013 */
[----:B------:R-:W4:Y:S04]  /*14740*/  LDL.LU R19, [R1+0x1514] ;  /* 0x0015140001137983 */ /* 0x000f280000300800 */
[----:B------:R1:W4:Y:S01]  /*14750*/  @!P5 LDG.E.U8 R53, desc[UR18][R12.64] ;  /* 0x000000120c35d981 */ /* 0x000322000c1e1100 */
[----:B------:R-:W-:Y:S01]  /*14760*/  PRMT R48, RZ, 0x7610, R48 ;  /* 0x00007610ff307816 */ /* 0x000fe20000000030 */
[----:B-1----:R-:W-:Y:S02]  /*14770*/  @!P6 IMAD.MOV.U32 R13, RZ, RZ, R0 ;  /* 0x000000ffff0de224 */ /* 0x002fe400078e0000 */
[----:B------:R-:W-:-:S05]  /*14780*/  @!P6 IMAD.MOV.U32 R12, RZ, RZ, R9 ;  /* 0x000000ffff0ce224 */ /* 0x000fca00078e0009 */
[----:B------:R1:W4:Y:S01]  /*14790*/  @!P6 LDG.E.U8 R48, desc[UR18][R12.64] ;  /* 0x000000120c30e981 */ /* 0x000322000c1e1100 */
[----:B--2---:R-:W-:-:S03]  /*147a0*/  ISETP.GE.AND P3, PT, R85, RZ, PT ;  /* 0x000000ff5500720c */ /* 0x004fc60003f66270 */
[----:B------:R-:W2:Y:S04]  /*147b0*/  LDL R85, [R1+0xfac] ;  /* 0x000fac0001557983 */ /* 0x000ea80000100800 */
[----:B------:R-:W2:Y:S04]  /*147c0*/  LDL.LU R0, [R1+0x1510] ;  /* 0x0015100001007983 */ /* 0x000ea80000300800 */
[----:B------:R-:W2:Y:S04]  /*147d0*/  LDL.LU R9, [R1+0x150c] ;  /* 0x00150c0001097983 */ /* 0x000ea80000300800 */
[----:B0-----:R-:W2:Y:S01]  /*147e0*/  LDL R2, [R1+0x1024] ;  /* 0x0010240001027983 */ /* 0x001ea20000100800 */
[----:B---3--:R-:W-:-:S03]  /*147f0*/  SEL R10, R11, R3, !P4 ;  /* 0x000000030b0a7207 */ /* 0x008fc60006000000 */
[----:B------:R-:W3:Y:S01]  /*14800*/  LDL R3, [R1+0x1128] ;  /* 0x0011280001037983 */ /* 0x000ee20000100800 */
[----:B----4-:R-:W-:-:S03]  /*14810*/  ISETP.GE.AND P6, PT, R40, RZ, PT ;  /* 0x000000ff2800720c */ /* 0x010fc60003fc6270 */
[----:B------:R-:W4:Y:S01]  /*14820*/  LDL R40, [R1+0x10c0] ;  /* 0x0010c00001287983 */ /* 0x000f220000100800 */
[----:B------:R-:W-:Y:S01]  /*14830*/  ISETP.GT.U32.AND P1, PT, R8, R17, PT ;  /* 0x000000110800720c */ /* 0x000fe20003f24070 */
[----:B------:R-:W-:Y:S02]  /*14840*/  @!P3 IMAD.MOV R16, RZ, RZ, -R16 ;  /* 0x000000ffff10b224 */ /* 0x000fe400078e0a10 */
[----:B------:R-:W-:-:S03]  /*14850*/  IMAD R10, R10, UR11, RZ ;  /* 0x0000000b0a0a7c24 */ /* 0x000fc6000f8e02ff */
[----:B------:R-:W-:-:S05]  /*14860*/  SEL R16, R11, R16, !P4 ;  /* 0x000000100b107207 */ /* 0x000fca0006000000 */
[----:B------:R-:W-:Y:S02]  /*14870*/  IMAD R16, R16, UR11, RZ ;  /* 0x0000000b10107c24 */ /* 0x000fe4000f8e02ff */
[----:B------:R-:W-:-:S04]  /*14880*/  @!P1 IMAD.IADD R17, R17, 0x1, -R8 ;  /* 0x0000000111119824 */ /* 0x000fc800078e0a08 */
[----:B------:R-:W-:Y:S01]  /*14890*/  @!P6 IMAD.MOV R17, RZ, RZ, -R17 ;  /* 0x000000ffff11e224 */ /* 0x000fe200078e0a11 */
[----:B------:R-:W-:-:S04]  /*148a0*/  PRMT R47, RZ, 0x7610, R47 ;  /* 0x00007610ff2f7816 */ /* 0x000fc8000000002f */
[----:B------:R-:W-:Y:S02]  /*148b0*/  SEL R17, R11, R17, !P4 ;  /* 0x000000110b117207 */ /* 0x000fe40006000000 */
[----:B------:R-:W-:-:S03]  /*148c0*/  PRMT R46, RZ, 0x7610, R46 ;  /* 0x00007610ff2e7816 */ /* 0x000fc6000000002e */
[----:B------:R-:W-:Y:S01]  /*148d0*/  IMAD R17, R17, UR5, RZ ;  /* 0x0000000511117c24 */ /* 0x000fe2000f8e02ff */
[----:B------:R-:W0:Y:S01]  /*148e0*/  LDCU UR5, c[0x0][0x3b0] ;  /* 0x00007600ff0577ac */ /* 0x000e220008000800 */
[C---:B------:R-:W-:Y:S02]  /*148f0*/  ISETP.GT.U32.AND P5, PT, R8.reuse, R18, PT ;  /* 0x000000120800720c */ /* 0x040fe40003fa4070 */
[----:B------:R-:W-:-:S11]  /*14900*/  ISETP.GT.U32.AND P3, PT, R8, R21, PT ;  /* 0x000000150800720c */ /* 0x000fd60003f64070 */
[--C-:B------:R-:W-:Y:S01]  /*14910*/  @!P5 IMAD.IADD R18, R18, 0x1, -R8.reuse ;  /* 0x000000011212d824 */ /* 0x100fe200078e0a08 */
[-C--:B------:R-:W-:Y:S01]  /*14920*/  IADD3 R4, P5, PT, R16, R7.reuse, RZ ;  /* 0x0000000710047210 */ /* 0x080fe20007fbe0ff */
[--C-:B------:R-:W-:Y:S01]  /*14930*/  @!P3 IMAD.IADD R21, R21, 0x1, -R8.reuse ;  /* 0x000000011515b824 */ /* 0x100fe200078e0a08 */
[----:B-1----:R-:W-:Y:S02]  /*14940*/  IADD3 R12, P3, PT, R10, R7, RZ ;  /* 0x000000070a0c7210 */ /* 0x002fe40007f7e0ff */
[----:B------:R-:W-:Y:S02]  /*14950*/  ISETP.GT.U32.AND P1, PT, R8, R20, PT ;  /* 0x000000140800720c */ /* 0x000fe40003f24070 */
[-C--:B------:R-:W-:Y:S02]  /*14960*/  LEA.HI.X.SX32 R13, R10, R6.reuse, 0x1, P3 ;  /* 0x000000060a0d7211 */ /* 0x080fe400018f0eff */
[----:B------:R-:W-:Y:S02]  /*14970*/  ISETP.GT.U32.AND P3, PT, R8, R19, PT ;  /* 0x000000130800720c */ /* 0x000fe40003f64070 */
[----:B------:R-:W-:Y:S01]  /*14980*/  LEA.HI.X.SX32 R5, R16, R6, 0x1, P5 ;  /* 0x0000000610057211 */ /* 0x000fe200028f0eff */
[----:B------:R1:W-:Y:S04]  /*14990*/  STL [R1+0x298], R12 ;  /* 0x0002980c01007387 */ /* 0x0003e80000100800 */
[----:B------:R1:W4:Y:S02]  /*149a0*/  @P0 LDG.E.U8 R47, desc[UR18][R12.64] ;  /* 0x000000120c2f0981 */ /* 0x000324000c1e1100 */
[----:B------:R-:W-:-:S04]  /*149b0*/  @!P1 IMAD.IADD R20, R20, 0x1, -R8 ;  /* 0x0000000114149824 */ /* 0x000fc800078e0a08 */
[----:B------:R-:W-:Y:S01]  /*149c0*/  @!P3 IMAD.IADD R19, R19, 0x1, -R8 ;  /* 0x000000011313b824 */ /* 0x000fe200078e0a08 */
[----:B------:R-:W-:Y:S01]  /*149d0*/  STL [R1+0x2d8], R4 ;  /* 0x0002d80401007387 */ /* 0x000fe20000100800 */
[----:B-1----:R-:W-:-:S03]  /*149e0*/  @P0 IMAD.MOV.U32 R12, RZ, RZ, R4 ;  /* 0x000000ffff0c0224 */ /* 0x002fc600078e0004 */
[----:B------:R1:W-:Y:S04]  /*149f0*/  STL [R1+0x294], R13 ;  /* 0x0002940d01007387 */ /* 0x0003e80000100800 */
[----:B------:R-:W-:Y:S01]  /*14a00*/  STL [R1+0x2d4], R5 ;  /* 0x0002d40501007387 */ /* 0x000fe20000100800 */
[----:B-1----:R-:W-:Y:S01]  /*14a10*/  @P0 IMAD.MOV.U32 R13, RZ, RZ, R5 ;  /* 0x000000ffff0d0224 */ /* 0x002fe200078e0005 */
[----:B------:R-:W-:-:S04]  /*14a20*/  PRMT R45, RZ, 0x7610, R45 ;  /* 0x00007610ff2d7816 */ /* 0x000fc8000000002d */
[----:B------:R1:W4:Y:S01]  /*14a30*/  @P0 LDG.E.U8 R46, desc[UR18][R12.64] ;  /* 0x000000120c2e0981 */ /* 0x000322000c1e1100 */
[----:B------:R-:W-:Y:S02]  /*14a40*/  PRMT R43, RZ, 0x7610, R43 ;  /* 0x00007610ff2b7816 */ /* 0x000fe4000000002b */
[----:B------:R-:W-:Y:S02]  /*14a50*/  PRMT R42, RZ, 0x7610, R42 ;  /* 0x00007610ff2a7816 */ /* 0x000fe4000000002a */
[----:B------:R-:W-:Y:S02]  /*14a60*/  PRMT R41, RZ, 0x7610, R41 ;  /* 0x00007610ff297816 */ /* 0x000fe40000000029 */
[----:B------:R-:W-:Y:S02]  /*14a70*/  PRMT R44, RZ, 0x7610, R44 ;  /* 0x00007610ff2c7816 */ /* 0x000fe4000000002c */
[----:B--2---:R-:W-:Y:S02]  /*14a80*/  ISETP.GE.AND P5, PT, R85, RZ, PT ;  /* 0x000000ff5500720c */ /* 0x004fe40003fa6270 */
[----:B------:R-:W-:-:S11]  /*14a90*/  ISETP.GE.AND P1, PT, R2, RZ, PT ;  /* 0x000000ff0200720c */ /* 0x000fd60003f26270 */
[----:B------:R-:W-:Y:S01]  /*14aa0*/  @!P5 IMAD.MOV R18, RZ, RZ, -R18 ;  /* 0x000000ffff12d224 */ /* 0x000fe200078e0a12 */
[----:B------:R-:W-:-:S04]  /*14ab0*/  IADD3 R2, P6, PT, R17, R7, RZ ;  /* 0x0000000711027210 */ /* 0x000fc80007fde0ff */
[----:B------:R-:W-:Y:S01]  /*14ac0*/  SEL R18, R11, R18, !P4 ;  /* 0x000000120b127207 */ /* 0x000fe20006000000 */
[----:B------:R-:W-:-:S04]  /*14ad0*/  @!P1 IMAD.MOV R21, RZ, RZ, -R21 ;  /* 0x000000ffff159224 */ /* 0x000fc800078e0a15 */
[----:B------:R-:W-:Y:S01]  /*14ae0*/  IMAD R18, R18, UR12, RZ ;  /* 0x0000000c12127c24 */ /* 0x000fe2000f8e02ff */
[----:B------:R2:W-:Y:S01]  /*14af0*/  STL [R1+0x338], R2 ;  /* 0x0003380201007387 */ /* 0x0005e20000100800 */
[----:B-1----:R-:W-:Y:S01]  /*14b00*/  @P0 IMAD.MOV.U32 R12, RZ, RZ, R2 ;  /* 0x000000ffff0c0224 */ /* 0x002fe200078e0002 */
[----:B------:R-:W-:Y:S01]  /*14b10*/  SEL R21, R11, R21, !P4 ;  /* 0x000000150b157207 */ /* 0x000fe20006000000 */
[----:B------:R-:W1:Y:S04]  /*14b20*/  LDCU UR12, c[0x0][0x3b0] ;  /* 0x00007600ff0c77ac */ /* 0x000e680008000800 */
[----:B------:R-:W-:Y:S01]  /*14b30*/  IMAD R21, R21, UR13, RZ ;  /* 0x0000000d15157c24 */ /* 0x000fe2000f8e02ff */
[----:B------:R-:W0:Y:S01]  /*14b40*/  LDCU UR13, c[0x0][0x3b0] ;  /* 0x00007600ff0d77ac */ /* 0x000e220008000800 */
[----:B--2---:R-:W-:-:S02]  /*14b50*/  IADD3 R2, P1, PT, R18, R7, RZ ;  /* 0x0000000712027210 */ /* 0x004fc40007f3e0ff */
[----:B---3--:R-:W-:Y:S02]  /*14b60*/  ISETP.GE.AND P3, PT, R3, RZ, PT ;  /* 0x000000ff0300720c */ /* 0x008fe40003f66270 */
[----:B----4-:R-:W-:Y:S02]  /*14b70*/  ISETP.GE.AND P5, PT, R40, RZ, PT ;  /* 0x000000ff2800720c */ /* 0x010fe40003fa6270 */
[----:B------:R-:W-:-:S09]  /*14b80*/  LEA.HI.X.SX32 R3, R17, R6, 0x1, P6 ;  /* 0x0000000611037211 */ /* 0x000fd200030f0eff */
[----:B------:R-:W-:Y:S01]  /*14b90*/  @!P3 IMAD.MOV R20, RZ, RZ, -R20 ;  /* 0x000000ffff14b224 */ /* 0x000fe200078e0a14 */
[----:B------:R2:W-:Y:S01]  /*14ba0*/  STL [R1+0x334], R3 ;  /* 0x0003340301007387 */ /* 0x0005e20000100800 */
[----:B------:R-:W-:-:S03]  /*14bb0*/  @P0 IMAD.MOV.U32 R13, RZ, RZ, R3 ;  /* 0x000000ffff0d0224 */ /* 0x000fc600078e0003 */
[----:B------:R-:W-:Y:S01]  /*14bc0*/  SEL R20, R11, R20, !P4 ;  /* 0x000000140b147207 */ /* 0x000fe20006000000 */
[----:B------:R-:W-:Y:S01]  /*14bd0*/  @!P5 IMAD.MOV R19, RZ, RZ, -R19 ;  /* 0x000000ffff13d224 */ /* 0x000fe200078e0a13 */
[----:B------:R3:W4:Y:S01]  /*14be0*/  @P0 LDG.E.U8 R45, desc[UR18][R12.64] ;  /* 0x000000120c2d0981 */ /* 0x000722000c1e1100 */
[----:B--2---:R-:W-:-:S03]  /*14bf0*/  LEA.HI.X.SX32 R3, R18, R6, 0x1, P1 ;  /* 0x0000000612037211 */ /* 0x004fc600008f0eff */
[----:B------:R-:W-:Y:S01]  /*14c00*/  SEL R19, R11, R19, !P4 ;  /* 0x000000130b137207 */ /* 0x000fe20006000000 */
[----:B------:R-:W-:Y:S01]  /*14c10*/  IMAD R20, R20, UR14, RZ ;  /* 0x0000000e14147c24 */ /* 0x000fe2000f8e02ff */
[----:B------:R-:W-:Y:S01]  /*14c20*/  IADD3 R10, P1, PT, R21, R7, RZ ;  /* 0x00000007150a7210 */ /* 0x000fe20007f3e0ff */
[----:B---3--:R-:W-:-:S03]  /*14c30*/  @P0 IMAD.MOV.U32 R12, RZ, RZ, R2 ;  /* 0x000000ffff0c0224 */ /* 0x008fc600078e0002 */
[-C--:B------:R-:W-:Y:S01]  /*14c40*/  LEA.HI.X.SX32 R14, R21, R6.reuse, 0x1, P1 ;  /* 0x00000006150e7211 */ /* 0x080fe200008f0eff */
[----:B------:R-:W-:Y:S02]  /*14c50*/  @P0 IMAD.MOV.U32 R13, RZ, RZ, R3 ;  /* 0x000000ffff0d0224 */ /* 0x000fe400078e0003 */
[----:B0-----:R-:W-:Y:S01]  /*14c60*/  IMAD R19, R19, UR5, RZ ;  /* 0x0000000513137c24 */ /* 0x001fe2000f8e02ff */
[C---:B------:R-:W-:Y:S01]  /*14c70*/  IADD3 R4, P3, PT, R20.reuse, R7, RZ ;  /* 0x0000000714047210 */ /* 0x040fe20007f7e0ff */
[----:B------:R0:W-:Y:S04]  /*14c80*/  STL [R1+0x378], R2 ;  /* 0x0003780201007387 */ /* 0x0001e80000100800 */
[----:B------:R2:W3:Y:S01]  /*14c90*/  @P0 LDG.E.U8 R43, desc[UR18][R12.64] ;  /* 0x000000120c2b0981 */ /* 0x0004e2000c1e1100 */
[----:B------:R-:W-:-:S02]  /*14ca0*/  LEA.HI.X.SX32 R5, R20, R6, 0x1, P3 ;  /* 0x0000000614057211 */ /* 0x000fc400018f0eff */
[C---:B0-----:R-:W-:Y:S01]  /*14cb0*/  IADD3 R2, P5, PT, R19.reuse, R7, RZ ;  /* 0x0000000713027210 */ /* 0x041fe20007fbe0ff */
[----:B------:R0:W-:Y:S01]  /*14cc0*/  STL [R1+0x374], R3 ;  /* 0x0003740301007387 */ /* 0x0001e20000100800 */
[----:B--2---:R-:W-:Y:S02]  /*14cd0*/  @P0 IMAD.MOV.U32 R12, RZ, RZ, R10 ;  /* 0x000000ffff0c0224 */ /* 0x004fe400078e000a */
[----:B------:R-:W-:Y:S01]  /*14ce0*/  @P0 IMAD.MOV.U32 R13, RZ, RZ, R14 ;  /* 0x000000ffff0d0224 */ /* 0x000fe200078e000e */
[----:B------:R2:W-:Y:S01]  /*14cf0*/  STL [R1+0x3b8], R10 ;  /* 0x0003b80a01007387 */ /* 0x0005e20000100800 */
[----:B0-----:R-:W-:-:S03]  /*14d00*/  LEA.HI.X.SX32 R3, R19, R6, 0x1, P5 ;  /* 0x0000000613037211 */ /* 0x001fc600028f0eff */
[----:B------:R-:W-:Y:S04]  /*14d10*/  STL [R1+0x3f8], R4 ;  /* 0x0003f80401007387 */ /* 0x000fe80000100800 */
[----:B------:R0:W3:Y:S01]  /*14d20*/  @P0 LDG.E.U8 R42, desc[UR18][R12.64] ;  /* 0x000000120c2a0981 */ /* 0x0000e2000c1e1100 */
[----:B--2---:R-:W-:-:S03]  /*14d30*/  VIADD R10, R0, 0xd6 ;  /* 0x000000d6000a7836 */ /* 0x004fc60000000000 */
[----:B------:R-:W-:Y:S04]  /*14d40*/  STL [R1+0x3b4], R14 ;  /* 0x0003b40e01007387 */ /* 0x000fe80000100800 */
[----:B------:R-:W-:Y:S01]  /*14d50*/  STL [R1+0x438], R2 ;  /* 0x0004380201007387 */ /* 0x000fe20000100800 */
[----:B0-----:R-:W-:Y:S02]  /*14d60*/  @P0 IMAD.MOV.U32 R12, RZ, RZ, R4 ;  /* 0x000000ffff0c0224 */ /* 0x001fe400078e0004 */
[----:B------:R-:W-:Y:S01]  /*14d70*/  @P0 IMAD.MOV.U32 R13, RZ, RZ, R5 ;  /* 0x000000ffff0d0224 */ /* 0x000fe200078e0005 */
[----:B------:R0:W-:Y:S04]  /*14d80*/  STL [R1+0x3f4], R5 ;  /* 0x0003f40501007387 */ /* 0x0001e80000100800 */
[----:B------:R-:W-:Y:S04]  /*14d90*/  STL [R1+0x434], R3 ;  /* 0x0004340301007387 */ /* 0x000fe80000100800 */
[----:B------:R2:W-:Y:S01]  /*14da0*/  STL [R1+0xf30], R10 ;  /* 0x000f300a01007387 */ /* 0x0005e20000100800 */
[----:B0-----:R-:W-:-:S03]  /*14db0*/  VIADD R5, R0, 0xd7 ;  /* 0x000000d700057836 */ /* 0x001fc60000000000 */
[----:B------:R0:W3:Y:S01]  /*14dc0*/  @P0 LDG.E.U8 R41, desc[UR18][R12.64] ;  /* 0x000000120c290981 */ /* 0x0000e2000c1e1100 */
[----:B--2---:R-:W-:Y:S01]  /*14dd0*/  IABS R10, R10 ;  /* 0x0000000a000a7213 */ /* 0x004fe20000000000 */
[----:B0-----:R-:W-:Y:S02]  /*14de0*/  @P0 IMAD.MOV.U32 R12, RZ, RZ, R2 ;  /* 0x000000ffff0c0224 */ /* 0x001fe400078e0002 */
[----:B------:R-:W-:Y:S02]  /*14df0*/  @P0 IMAD.MOV.U32 R13, RZ, RZ, R3 ;  /* 0x000000ffff0d0224 */ /* 0x000fe400078e0003 */
[----:B------:R-:W-:-:S03]  /*14e00*/  IMAD.HI.U32 R15, R9, R10, RZ ;  /* 0x0000000a090f7227 */ /* 0x000fc600078e00ff */
[----:B------:R0:W2:Y:S01]  /*14e10*/  @P0 LDG.E.U8 R44, desc[UR18][R12.64] ;  /* 0x000000120c2c0981 */ /* 0x0000a2000c1e1100 */
[----:B------:R-:W-:Y:S02]  /*14e20*/  IMAD.MOV R15, RZ, RZ, -R15 ;  /* 0x000000ffff0f7224 */ /* 0x000fe400078e0a0f */
[C---:B------:R-:W-:Y:S02]  /*14e30*/  VIADD R4, R0.reuse, 0xda ;  /* 0x000000da00047836 */ /* 0x040fe40000000000 */
[C---:B------:R-:W-:Y:S01]  /*14e40*/  VIADD R3, R0.reuse, 0xdb ;  /* 0x000000db00037836 */ /* 0x040fe20000000000 */
[----:B0-----:R-:W-:Y:S01]  /*14e50*/  IABS R12, R5 ;  /* 0x00000005000c7213 */ /* 0x001fe20000000000 */
[----:B------:R-:W-:Y:S01]  /*14e60*/  VIADD R2, R0, 0xdc ;  /* 0x000000dc00027836 */ /* 0x000fe20000000000 */
[----:B------:R0:W-:Y:S01]  /*14e70*/  STL [R1+0xf34], R5 ;  /* 0x000f340501007387 */ /* 0x0001e20000100800 */
[----:B------:R-:W-:Y:S02]  /*14e80*/  IMAD R10, R8, R15, R10 ;  /* 0x0000000f080a7224 */ /* 0x000fe400078e020a */
[----:B------:R-:W-:Y:S01]  /*14e90*/  IMAD.HI.U32 R17, R9, R12, RZ ;  /* 0x0000000c09117227 */ /* 0x000fe200078e00ff */
[----:B------:R0:W-:Y:S01]  /*14ea0*/  STL [R1+0xf3c], R4 ;  /* 0x000f3c0401007387 */ /* 0x0001e20000100800 */
[----:B------:R-:W-:-:S02]  /*14eb0*/  IABS R13, R4 ;  /* 0x00000004000d7213 */ /* 0x000fc40000000000 */
[----:B------:R-:W-:Y:S01]  /*14ec0*/  IMAD.MOV R17, RZ, RZ, -R17 ;  /* 0x000000ffff117224 */ /* 0x000fe200078e0a11 */
[----:B------:R0:W-:Y:S04]  /*14ed0*/  STL [R1+0xf38], R3 ;  /* 0x000f380301007387 */ /* 0x0001e80000100800 */
[----:B------:R-:W-:Y:S01]  /*14ee0*/  STL [R1+0xf40], R2 ;  /* 0x000f400201007387 */ /* 0x000fe20000100800 */
[----:B------:R-:W-:-:S03]  /*14ef0*/  IMAD.HI.U32 R18, R9, R13, RZ ;  /* 0x0000000d09127227 */ /* 0x000fc600078e00ff */
[----:B------:R-:W-:Y:S01]  /*14f00*/  STL [R1+0x1300], R10 ;  /* 0x0013000a01007387 */ /* 0x000fe20000100800 */
[----:B------:R-:W-:-:S03]  /*14f10*/  IMAD R12, R8, R17, R12 ;  /* 0x00000011080c7224 */ /* 0x000fc600078e020c */
[----:B------:R-:W-:Y:S01]  /*14f20*/  STL [R1+0x1320], R10 ;  /* 0x0013200a01007387 */ /* 0x000fe20000100800 */
[----:B------:R-:W-:-:S03]  /*14f30*/  IABS R14, R3 ;  /* 0x00000003000e7213 */ /* 0x000fc60000000000 */
[----:B------:R-:W-:Y:S01]  /*14f40*/  STL [R1+0x1340], R10 ;  /* 0x0013400a01007387 */ /* 0x000fe20000100800 */
[----:B------:R-:W-:-:S03]  /*14f50*/  IMAD.MOV R18, RZ, RZ, -R18 ;  /* 0x000000ffff127224 */ /* 0x000fc600078e0a12 */
[----:B------:R-:W-:Y:S04]  /*14f60*/  STL [R1+0x1354], R10 ;  /* 0x0013540a01007387 */ /* 0x000fe80000100800 */
[----:B------:R-:W-:Y:S04]  /*14f70*/  STL [R1+0x138c], R10 ;  /* 0x00138c0a01007387 */ /* 0x000fe80000100800 */
[----:B------:R-:W-:Y:S04]  /*14f80*/  STL [R1+0x13c4], R10 ;  /* 0x0013c40a01007387 */ /* 0x000fe80000100800 */
[----:B------:R-:W-:Y:S01]  /*14f90*/  STL [R1+0x13fc], R10 ;  /* 0x0013fc0a01007387 */ /* 0x000fe20000100800 */
[----:B------:R-:W-:-:S03]  /*14fa0*/  IMAD.HI.U32 R19, R9, R14, RZ ;  /* 0x0000000e09137227 */ /* 0x000fc600078e00ff */
[----:B------:R-:W-:Y:S01]  /*14fb0*/  STL [R1+0x12f4], R12 ;  /* 0x0012f40c01007387 */ /* 0x000fe20000100800 */
[----:B------:R-:W-:-:S03]  /*14fc0*/  IMAD R13, R8, R18, R13 ;  /* 0x00000012080d7224 */ /* 0x000fc600078e020d */
[----:B------:R-:W-:Y:S04]  /*14fd0*/  STL [R1+0x1310], R12 ;  /* 0x0013100c01007387 */ /* 0x000fe80000100800 */
        /* <DEDUP_REMOVED lines=12> */
[----:B------:R-:W-:Y:S04]  /*150a0*/  STL [R1+0x1348], R13 ;  /* 0x0013480d01007387 */ /* 0x000fe80000100800 */
[----:B------:R-:W-:Y:S01]  /*150b0*/  STL [R1+0x135c], R13 ;  /* 0x00135c0d01007387 */ /* 0x000fe20000100800 */
[----:B------:R-:W-:-:S03]  /*150c0*/  IMAD.MOV R20, RZ, RZ, -R20 ;  /* 0x000000ffff147224 */ /* 0x000fc600078e0a14 */
[----:B------:R-:W-:Y:S01]  /*150d0*/  STL [R1+0x1374], R13 ;  /* 0x0013740d01007387 */ /* 0x000fe20000100800 */
[----:B------:R-:W-:-:S03]  /*150e0*/  VIADD R21, R0, 0xdd ;  /* 0x000000dd00157836 */ /* 0x000fc60000000000 */
[----:B------:R-:W-:Y:S04]  /*150f0*/  STL [R1+0x13ac], R13 ;  /* 0x0013ac0d01007387 */ /* 0x000fe80000100800 */
[----:B------:R-:W-:Y:S04]  /*15100*/  STL [R1+0x13e4], R13 ;  /* 0x0013e40d01007387 */ /* 0x000fe80000100800 */
[----:B------:R-:W-:Y:S01]  /*15110*/  STL [R1+0x141c], R13 ;  /* 0x00141c0d01007387 */ /* 0x000fe20000100800 */
[----:B------:R-:W-:-:S03]  /*15120*/  IMAD R16, R8, R20, R16 ;  /* 0x0000001408107224 */ /* 0x000fc600078e0210 */
[----:B------:R-:W-:Y:S04]  /*15130*/  STL [R1+0x12f0], R14 ;  /* 0x0012f00e01007387 */ /* 0x000fe80000100800 */
[----:B------:R-:W-:Y:S01]  /*15140*/  STL [R1+0x1378], R14 ;  /* 0x0013780e01007387 */ /* 0x000fe20000100800 */
[----:B------:R-:W-:-:S03]  /*15150*/  IABS R15, R21 ;  /* 0x00000015000f7213 */ /* 0x000fc60000000000 */
[----:B------:R-:W-:Y:S04]  /*15160*/  STL [R1+0x1394], R14 ;  /* 0x0013940e01007387 */ /* 0x000fe80000100800 */
[----:B------:R-:W-:Y:S04]  /*15170*/  STL [R1+0x13b0], R14 ;  /* 0x0013b00e01007387 */ /* 0x000fe80000100800 */
[----:B------:R-:W-:Y:S04]  /*15180*/  STL [R1+0x13cc], R14 ;  /* 0x0013cc0e01007387 */ /* 0x000fe80000100800 */
[----:B------:R-:W-:Y:S04]  /*15190*/  STL [R1+0x13e8], R14 ;  /* 0x0013e80e01007387 */ /* 0x000fe80000100800 */
[----:B------:R-:W-:Y:S01]  /*151a0*/  STL [R1+0x1404], R14 ;  /* 0x0014040e01007387 */ /* 0x000fe20000100800 */
[----:B0-----:R-:W-:-:S03]  /*151b0*/  VIADD R5, R0, 0xde ;  /* 0x000000de00057836 */ /* 0x001fc60000000000 */
[----:B------:R-:W-:Y:S04]  /*151c0*/  STL [R1+0x1420], R14 ;  /* 0x0014200e01007387 */ /* 0x000fe80000100800 */
[----:B------:R-:W-:Y:S04]  /*151d0*/  STL [R1+0x12f8], R16 ;  /* 0x0012f81001007387 */ /* 0x000fe80000100800 */
[----:B------:R0:W-:Y:S01]  /*151e0*/  STL [R1+0xf2c], R21 ;  /* 0x000f2c1501007387 */ /* 0x0001e20000100800 */
[C---:B------:R-:W-:Y:S01]  /*151f0*/  VIADD R4, R0.reuse, 0xdf ;  /* 0x000000df00047836 */ /* 0x040fe20000000000 */
[----:B------:R-:W-:Y:S01]  /*15200*/  IABS R17, R5 ;  /* 0x0000000500117213 */ /* 0x000fe20000000000 */
[----:B------:R-:W-:-:S02]  /*15210*/  VIADD R3, R0, 0xe2 ;  /* 0x000000e200037836 */ /* 0x000fc40000000000 */
[----:B0-----:R-:W-:-:S04]  /*15220*/  IMAD.HI.U32 R21, R9, R15, RZ ;  /* 0x0000000f09157227 */ /* 0x001fc800078e00ff */
[----:B------:R-:W-:Y:S02]  /*15230*/  IMAD.MOV R21, RZ, RZ, -R21 ;  /* 0x000000ffff157224 */ /* 0x000fe400078e0a15 */
[----:B------:R-:W-:Y:S01]  /*15240*/  VIADD R2, R0, 0xe3 ;  /* 0x000000e300027836 */ /* 0x000fe20000000000 */
[----:B------:R-:W-:Y:S01]  /*15250*/  STL [R1+0xf28], R5 ;  /* 0x000f280501007387 */ /* 0x000fe20000100800 */
[----:B------:R-:W-:Y:S02]  /*15260*/  IMAD R15, R8, R21, R15 ;  /* 0x00000015080f7224 */ /* 0x000fe400078e020f */
[----:B------:R-:W-:Y:S01]  /*15270*/  IMAD.HI.U32 R39, R9, R17, RZ ;  /* 0x0000001109277227 */ /* 0x000fe200078e00ff */
[----:B------:R-:W-:Y:S01]  /*15280*/  STL [R1+0xf24], R4 ;  /* 0x000f240401007387 */ /* 0x000fe20000100800 */
[----:B------:R-:W-:-:S03]  /*15290*/  IABS R18, R4 ;  /* 0x0000000400127213 */ /* 0x000fc60000000000 */
[----:B------:R-:W-:Y:S01]  /*152a0*/  STL [R1+0xf20], R3 ;  /* 0x000f200301007387 */ /* 0x000fe20000100800 */
[----:B------:R-:W-:-:S03]  /*152b0*/  IMAD.MOV R39, RZ, RZ, -R39 ;  /* 0x000000ffff277224 */ /* 0x000fc600078e0a27 */
[----:B------:R0:W-:Y:S01]  /*152c0*/  STL [R1+0xf1c], R2 ;  /* 0x000f1c0201007387 */ /* 0x0001e20000100800 */
[----:B------:R-:W-:-:S03]  /*152d0*/  IABS R19, R3 ;  /* 0x0000000300137213 */ /* 0x000fc60000000000 */
[----:B------:R-:W-:Y:S04]  /*152e0*/  STL [R1+0x1304], R15 ;  /* 0x0013040f01007387 */ /* 0x000fe80000100800 */
[----:B------:R-:W-:Y:S01]  /*152f0*/  STL [R1+0x1330], R15 ;  /* 0x0013300f01007387 */ /* 0x000fe20000100800 */
[----:B------:R-:W-:-:S03]  /*15300*/  IMAD R17, R8, R39, R17 ;  /* 0x0000002708117224 */ /* 0x000fc600078e0211 */
[----:B------:R-:W-:Y:S01]  /*15310*/  STL [R1+0x1360], R15 ;  /* 0x0013600f01007387 */ /* 0x000fe20000100800 */
[----:B------:R-:W-:-:S03]  /*15320*/  IMAD.HI.U32 R38, R9, R18, RZ ;  /* 0x0000001209267227 */ /* 0x000fc600078e00ff */
[----:B------:R-:W-:Y:S01]  /*15330*/  STL [R1+0x137c], R15 ;  /* 0x00137c0f01007387 */ /* 0x000fe20000100800 */
[----:B------:R-:W-:-:S03]  /*15340*/  IABS R20, R2 ;  /* 0x0000000200147213 */ /* 0x000fc60000000000 */
[----:B------:R-:W-:Y:S01]  /*15350*/  STL [R1+0x1398], R15 ;  /* 0x0013980f01007387 */ /* 0x000fe20000100800 */
[----:B------:R-:W-:-:S03]  /*15360*/  IMAD.HI.U32 R37, R9, R19, RZ ;  /* 0x0000001309257227 */ /* 0x000fc600078e00ff */
[----:B------:R-:W-:Y:S04]  /*15370*/  STL [R1+0x13b4], R15 ;  /* 0x0013b40f01007387 */ /* 0x000fe80000100800 */
[----:B------:R-:W-:Y:S01]  /*15380*/  STL [R1+0x13d0], R15 ;  /* 0x0013d00f01007387 */ /* 0x000fe20000100800 */
[----:B------:R-:W-:-:S03]  /*15390*/  IMAD.MOV R38, RZ, RZ, -R38 ;  /* 0x000000ffff267224 */ /* 0x000fc600078e0a26 */
[----:B------:R-:W-:Y:S01]  /*153a0*/  STL [R1+0x13ec], R15 ;  /* 0x0013ec0f01007387 */ /* 0x000fe20000100800 */
[----:B------:R-:W-:-:S03]  /*153b0*/  IMAD.MOV R37, RZ, RZ, -R37 ;  /* 0x000000ffff257224 */ /* 0x000fc600078e0a25 */
[----:B------:R-:W-:Y:S01]  /*153c0*/  STL [R1+0x1408], R15 ;  /* 0x0014080f01007387 */ /* 0x000fe20000100800 */
[----:B------:R-:W-:-:S03]  /*153d0*/  IMAD.HI.U32 R40, R9, R20, RZ ;  /* 0x0000001409287227 */ /* 0x000fc600078e00ff */
[----:B------:R-:W-:Y:S04]  /*153e0*/  STL [R1+0x1424], R15 ;  /* 0x0014240f01007387 */ /* 0x000fe80000100800 */
[----:B------:R-:W-:Y:S01]  /*153f0*/  STL [R1+0x1308], R17 ;  /* 0x0013081101007387 */ /* 0x000fe20000100800 */
[----:B------:R-:W-:-:S03]  /*15400*/  IMAD R18, R8, R38, R18 ;  /* 0x0000002608127224 */ /* 0x000fc600078e0212 */
[----:B------:R-:W-:Y:S01]  /*15410*/  STL [R1+0x1364], R17 ;  /* 0x0013641101007387 */ /* 0x000fe20000100800 */
[----:B------:R-:W-:-:S03]  /*15420*/  IMAD R19, R8, R37, R19 ;  /* 0x0000002508137224 */ /* 0x000fc600078e0213 */
[----:B------:R-:W-:Y:S01]  /*15430*/  STL [R1+0x1380], R17 ;  /* 0x0013801101007387 */ /* 0x000fe20000100800 */
[----:B------:R-:W-:-:S03]  /*15440*/  IMAD.MOV R21, RZ, RZ, -R40 ;  /* 0x000000ffff157224 */ /* 0x000fc600078e0a28 */
[----:B------:R-:W-:Y:S01]  /*15450*/  STL [R1+0x139c], R17 ;  /* 0x00139c1101007387 */ /* 0x000fe20000100800 */
[----:B0-----:R-:W-:-:S03]  /*15460*/  VIADD R2, R0, 0xe4 ;  /* 0x000000e400027836 */ /* 0x001fc60000000000 */
[----:B------:R-:W-:Y:S04]  /*15470*/  STL [R1+0x13b8], R17 ;  /* 0x0013b81101007387 */ /* 0x000fe80000100800 */
[----:B------:R-:W-:Y:S01]  /*15480*/  STL [R1+0x13d4], R17 ;  /* 0x0013d41101007387 */ /* 0x000fe20000100800 */
[----:B------:R-:W-:-:S03]  /*15490*/  VIADD R5, R0, 0xe5 ;  /* 0x000000e500057836 */ /* 0x000fc60000000000 */
[----:B------:R-:W-:Y:S01]  /*154a0*/  STL [R1+0x13f0], R17 ;  /* 0x0013f01101007387 */ /* 0x000fe20000100800 */
[----:B------:R-:W-:-:S03]  /*154b0*/  IMAD R20, R8, R21, R20 ;  /* 0x0000001508147224 */ /* 0x000fc600078e0214 */
[----:B------:R-:W-:Y:S01]  /*154c0*/  STL [R1+0x140c], R17 ;  /* 0x00140c1101007387 */ /* 0x000fe20000100800 */
[----:B------:R-:W-:-:S03]  /*154d0*/  VIADD R4, R0, 0xe6 ;  /* 0x000000e600047836 */ /* 0x000fc60000000000 */
[----:B------:R-:W-:Y:S01]  /*154e0*/  STL [R1+0x1428], R17 ;  /* 0x0014281101007387 */ /* 0x000fe20000100800 */
[----:B------:R-:W-:Y:S01]  /*154f0*/  IABS R21, R2 ;  /* 0x0000000200157213 */ /* 0x000fe20000000000 */
[C---:B------:R-:W-:Y:S02]  /*15500*/  VIADD R3, R0.reuse, 0xe7 ;  /* 0x000000e700037836 */ /* 0x040fe40000000000 */
[----:B------:R-:W-:Y:S04]  /*15510*/  STL [R1+0x1314], R18 ;  /* 0x0013141201007387 */ /* 0x000fe80000100800 */
[----:B------:R-:W-:Y:S04]  /*15520*/  STL [R1+0x1318], R19 ;  /* 0x0013181301007387 */ /* 0x000fe80000100800 */
[----:B------:R0:W-:Y:S04]  /*15530*/  STL [R1+0xf18], R2 ;  /* 0x000f180201007387 */ /* 0x0001e80000100800 */
[----:B------:R-:W-:Y:S01]  /*15540*/  STL [R1+0xf14], R5 ;  /* 0x000f140501007387 */ /* 0x000fe20000100800 */
[----:B0-----:R-:W-:-:S03]  /*15550*/  VIADD R2, R0, 0xea ;  /* 0x000000ea00027836 */ /* 0x001fc60000000000 */
[----:B------:R-:W-:Y:S04]  /*15560*/  STL [R1+0xf10], R4 ;  /* 0x000f100401007387 */ /* 0x000fe80000100800 */
[----:B------:R0:W-:Y:S04]  /*15570*/  STL [R1+0xf0c], R3 ;  /* 0x000f0c0301007387 */ /* 0x0001e80000100800 */
[----:B------:R0:W-:Y:S04]  /*15580*/  STL [R1+0xf08], R2 ;  /* 0x000f080201007387 */ /* 0x0001e80000100800 */
[----:B------:R-:W2:Y:S01]  /*15590*/  LDL.LU R78, [R1+0x658] ;  /* 0x00065800014e7983 */ /* 0x000ea20000300800 */
[----:B------:R-:W-:-:S03]  /*155a0*/  IABS R40, R2 ;  /* 0x0000000200287213 */ /* 0x000fc60000000000 */
[----:B------:R-:W3:Y:S01]  /*155b0*/  LDL.LU R80, [R1+0x654] ;  /* 0x0006540001507983 */ /* 0x000ee20000300800 */
[----:B------:R-:W-:-:S03]  /*155c0*/  IABS R37, R3 ;  /* 0x0000000300257213 */ /* 0x000fc60000000000 */
[----:B------:R-:W4:Y:S01]  /*155d0*/  LDL.LU R82, [R1+0x650] ;  /* 0x0006500001527983 */ /* 0x000f220000300800 */
[----:B------:R-:W-:-:S03]  /*155e0*/  IABS R38, R4 ;  /* 0x0000000400267213 */ /* 0x000fc60000000000 */
[----:B------:R-:W4:Y:S01]  /*155f0*/  LDL.LU R84, [R1+0x648] ;  /* 0x0006480001547983 */ /* 0x000f220000300800 */
[----:B0-----:R-:W-:-:S03]  /*15600*/  IMAD.HI.U32 R3, R9, R21, RZ ;  /* 0x0000001509037227 */ /* 0x001fc600078e00ff */
[----:B------:R-:W4:Y:S04]  /*15610*/  LDL.LU R87, [R1+0x640] ;  /* 0x0006400001577983 */ /* 0x000f280000300800 */
[----:B------:R-:W4:Y:S01]  /*15620*/  LDL.LU R2, [R1+0x638] ;  /* 0x0006380001027983 */ /* 0x000f220000300800 */
[----:B------:R-:W-:-:S03]  /*15630*/  IMAD.MOV R56, RZ, RZ, -R3 ;  /* 0x000000ffff387224 */ /* 0x000fc600078e0a03 */
[----:B------:R-:W4:Y:S01]  /*15640*/  LDL.LU R91, [R1+0x634] ;  /* 0x00063400015b7983 */ /* 0x000f220000300800 */
[----:B------:R-:W-:-:S03]  /*15650*/  IMAD.HI.U32 R32, R9, R38, RZ ;  /* 0x0000002609207227 */ /* 0x000fc600078e00ff */
[----:B------:R-:W4:Y:S01]  /*15660*/  LDL.LU R93, [R1+0x618] ;  /* 0x00061800015d7983 */ /* 0x000f220000300800 */
[----:B------:R-:W-:-:S03]  /*15670*/  IMAD.HI.U32 R4, R9, R37, RZ ;  /* 0x0000002509047227 */ /* 0x000fc600078e00ff */
[----:B------:R-:W4:Y:S01]  /*15680*/  LDL.LU R85, [R1+0x614] ;  /* 0x0006140001557983 */ /* 0x000f220000300800 */
[----:B------:R-:W-:-:S04]  /*15690*/  IMAD.HI.U32 R3, R9, R40, RZ ;  /* 0x0000002809037227 */ /* 0x000fc800078e00ff */
[----:B------:R-:W-:Y:S02]  /*156a0*/  IMAD R21, R8, R56, R21 ;  /* 0x0000003808157224 */ /* 0x000fe400078e0215 */
[----:B------:R-:W-:Y:S02]  /*156b0*/  IMAD.MOV R56, RZ, RZ, -R32 ;  /* 0x000000ffff387224 */ /* 0x000fe400078e0a20 */
[----:B------:R-:W-:Y:S02]  /*156c0*/  IMAD.MOV R32, RZ, RZ, -R4 ;  /* 0x000000ffff207224 */ /* 0x000fe400078e0a04 */
[----:B------:R-:W-:Y:S02]  /*156d0*/  IMAD.MOV R4, RZ, RZ, -R3 ;  /* 0x000000ffff047224 */ /* 0x000fe400078e0a03 */
[----:B------:R-:W4:Y:S01]  /*156e0*/  LDL.LU R3, [R1+0x608] ;  /* 0x0006080001037983 */ /* 0x000f220000300800 */
[----:B------:R-:W-:Y:S01]  /*156f0*/  IABS R39, R5 ;  /* 0x0000000500277213 */ /* 0x000fe20000000000 */
[----:B------:R-:W-:-:S04]  /*15700*/  @!UP1 UIADD3 UR4, UPT, UPT, -UR4, 0x100000, URZ ;  /* 0x0010000004049890 */ /* 0x000fc8000fffe1ff */
[----:B------:R-:W-:Y:S02]  /*15710*/  @!UP1 USHF.L.U32 UR5, UR4, 0xb, URZ ;  /* 0x0000000b04059899 */ /* 0x000fe400080006ff */
[----:B------:R-:W-:Y:S01]  /*15720*/  @!UP1 USHF.L.U32 UR4, UR4, 0x1, URZ ;  /* 0x0000000104049899 */ /* 0x000fe200080006ff */
[----:B------:R-:W-:Y:S01]  /*15730*/  IMAD.HI.U32 R5, R9, R39, RZ ;  /* 0x0000002709057227 */ /* 0x000fe200078e00ff */
[----:B------:R-:W-:-:S03]  /*15740*/  VOTEU.ALL UP1, P2 ;  /* 0x0000000000ff7886 */ /* 0x000fc60001020000 */
[----:B------:R-:W-:-:S04]  /*15750*/  IMAD.MOV R5, RZ, RZ, -R5 ;  /* 0x000000ffff057224 */ /* 0x000fc800078e0a05 */
[----:B------:R-:W-:-:S03]  /*15760*/  IMAD R39, R8, R5, R39 ;  /* 0x0000000508277224 */ /* 0x000fc600078e0227 */
[----:B------:R0:W1:Y:S01]  /*15770*/  @!UP1 SYNCS.EXCH.64 URZ, [UR9+0x18008], UR4 ;  /* 0x0180080409ff95b2 */ /* 0x0000620008000100 */
[----:B------:R-:W4:Y:S01]  /*15780*/  LDL.LU R5, [R1+0x600] ;  /* 0x0006000001057983 */ /* 0x000f220000300800 */
[----:B------:R-:W-:-:S03]  /*15790*/  IMAD R40, R8, R4, R40 ;  /* 0x0000000408287224 */ /* 0x000fc600078e0228 */
[----:B------:R-:W4:Y:S04]  /*157a0*/  LDL.LU R89, [R1+0x5f8] ;  /* 0x0005f80001597983 */ /* 0x000f280000300800 */
[----:B------:R-:W4:Y:S01]  /*157b0*/  LDL.LU R4, [R1+0x5e0] ;  /* 0x0005e00001047983 */ /* 0x000f220000300800 */
[C---:B------:R-:W-:Y:S02]  /*157c0*/  IMAD R37, R8.reuse, R32, R37 ;  /* 0x0000002008257224 */ /* 0x040fe400078e0225 */
[----:B------:R-:W-:Y:S01]  /*157d0*/  IMAD R38, R8, R56, R38 ;  /* 0x0000003808267224 */ /* 0x000fe200078e0226 */
[----:B------:R-:W4:Y:S01]  /*157e0*/  LDL.LU R60, [R1+0x5d8] ;  /* 0x0005d800013c7983 */ /* 0x000f220000300800 */
[----:B0-----:R-:W0:Y:S01]  /*157f0*/  LDCU UR4, c[0x0][0x3b0] ;  /* 0x00007600ff0477ac */ /* 0x001e220008000800 */
[----:B------:R-:W-:Y:S01]  /*15800*/  PRMT R13, RZ, 0x7610, R13 ;  /* 0x00007610ff0d7816 */ /* 0x000fe2000000000d */
[----:B------:R-:W0:Y:S01]  /*15810*/  LDCU UR5, c[0x0][0x3b0] ;  /* 0x00007600ff0577ac */ /* 0x000e220008000800 */
[----:B--2---:R-:W-:Y:S04]  /*15820*/  STS.U8 [R33+UR9+0x10000], R78 ;  /* 0x0100004e21007988 */ /* 0x004fe80008000009 */
[----:B---3--:R-:W-:Y:S04]  /*15830*/  STS.U8 [R33+UR9+0x10400], R80 ;  /* 0x0104005021007988 */ /* 0x008fe80008000009 */
[----:B----4-:R-:W-:Y:S04]  /*15840*/  STS.U8 [R33+UR9+0x10800], R82 ;  /* 0x0108005221007988 */ /* 0x010fe80008000009 */
[----:B------:R-:W-:Y:S04]  /*15850*/  STS.U8 [R33+UR9+0x10c00], R84 ;  /* 0x010c005421007988 */ /* 0x000fe80008000009 */
[----:B------:R-:W-:Y:S04]  /*15860*/  STS.U8 [R33+UR9+0x11000], R87 ;  /* 0x0110005721007988 */ /* 0x000fe80008000009 */
[----:B------:R2:W-:Y:S04]  /*15870*/  STS.U8 [R33+UR9+0x11400], R2 ;  /* 0x0114000221007988 */ /* 0x0005e80008000009 */
[----:B------:R3:W-:Y:S04]  /*15880*/  STS.U8 [R33+UR9+0x11800], R91 ;  /* 0x0118005b21007988 */ /* 0x0007e80008000009 */
[----:B--2---:R-:W2:Y:S04]  /*15890*/  LDL.LU R2, [R1+0x5c8] ;  /* 0x0005c80001027983 */ /* 0x004ea80000300800 */
[----:B------:R-:W4:Y:S04]  /*158a0*/  LDL.LU R62, [R1+0x5d4] ;  /* 0x0005d400013e7983 */ /* 0x000f280000300800 */
[----:B---3--:R-:W3:Y:S04]  /*158b0*/  LDL.LU R91, [R1+0x5c4] ;  /* 0x0005c400015b7983 */ /* 0x008ee80000300800 */
[----:B------:R-:W3:Y:S04]  /*158c0*/  LDL.LU R64, [R1+0x5b8] ;  /* 0x0005b80001407983 */ /* 0x000ee80000300800 */
[----:B------:R-:W3:Y:S04]  /*158d0*/  LDL.LU R66, [R1+0x5a0] ;  /* 0x0005a00001427983 */ /* 0x000ee80000300800 */
[----:B------:R-:W3:Y:S04]  /*158e0*/  LDL.LU R68, [R1+0x598] ;  /* 0x0005980001447983 */ /* 0x000ee80000300800 */
[----:B------:R-:W3:Y:S04]  /*158f0*/  LDL.LU R70, [R1+0x590] ;  /* 0x0005900001467983 */ /* 0x000ee80000300800 */
[----:B------:R-:W3:Y:S04]  /*15900*/  LDL.LU R72, [R1+0x588] ;  /* 0x0005880001487983 */ /* 0x000ee80000300800 */
[----:B------:R-:W3:Y:S04]  /*15910*/  LDL.LU R74, [R1+0x584] ;  /* 0x00058400014a7983 */ /* 0x000ee80000300800 */
[----:B------:R-:W3:Y:S04]  /*15920*/  LDL.LU R76, [R1+0x578] ;  /* 0x00057800014c7983 */ /* 0x000ee80000300800 */
[----:B------:R0:W-:Y:S04]  /*15930*/  STS.U8 [R33+UR9+0x11c00], R93 ;  /* 0x011c005d21007988 */ /* 0x0001e80008000009 */
[----:B------:R-:W3:Y:S04]  /*15940*/  LDL.LU R84, [R1+0x574] ;  /* 0x0005740001547983 */ /* 0x000ee80000300800 */
[----:B------:R-:W-:Y:S04]  /*15950*/  STS.U8 [R33+UR9+0x12000], R85 ;  /* 0x0120005521007988 */ /* 0x000fe80008000009 */
[----:B0-----:R-:W3:Y:S04]  /*15960*/  LDL.LU R93, [R1+0x558] ;  /* 0x00055800015d7983 */ /* 0x001ee80000300800 */
[----:B------:R0:W-:Y:S04]  /*15970*/  STS.U8 [R33+UR9+0x12400], R3 ;  /* 0x0124000321007988 */ /* 0x0001e80008000009 */
[----:B0-----:R-:W3:Y:S04]  /*15980*/  LDL.LU R3, [R1+0x550] ;  /* 0x0005500001037983 */ /* 0x001ee80000300800 */
[----:B------:R0:W-:Y:S04]  /*15990*/  STS.U8 [R33+UR9+0x12800], R5 ;  /* 0x0128000521007988 */ /* 0x0001e80008000009 */
[----:B------:R-:W3:Y:S04]  /*159a0*/  LDL.LU R85, [R1+0x548] ;  /* 0x0005480001557983 */ /* 0x000ee80000300800 */
[----:B------:R1:W-:Y:S04]  /*159b0*/  STS.U8 [R33+UR9+0x12c00], R31 ;  /* 0x012c001f21007988 */ /* 0x0003e80008000009 */
[----:B0-----:R-:W3:Y:S04]  /*159c0*/  LDL.LU R5, [R1+0x540] ;  /* 0x0005400001057983 */ /* 0x001ee80000300800 */
[----:B------:R-:W3:Y:S01]  /*159d0*/  LDL.LU R78, [R1+0x534] ;  /* 0x00053400014e7983 */ /* 0x000ee20000300800 */
[----:B-1----:R-:W-:-:S03]  /*159e0*/  LOP3.LUT R31, R33, 0x10, RZ, 0x3c, !PT ;  /* 0x00000010211f7812 */ /* 0x002fc600078e3cff */
[----:B------:R-:W3:Y:S04]  /*159f0*/  LDL.LU R80, [R1+0x538] ;  /* 0x0005380001507983 */ /* 0x000ee80000300800 */
[----:B------:R-:W3:Y:S04]  /*15a00*/  LDL.LU R82, [R1+0x518] ;  /* 0x0005180001527983 */ /* 0x000ee80000300800 */
[----:B------:R0:W-:Y:S04]  /*15a10*/  STS.U8 [R33+UR9+0x13000], R89 ;  /* 0x0130005921007988 */ /* 0x0001e80008000009 */
[----:B------:R-:W3:Y:S04]  /*15a20*/  LDL.LU R87, [R1+0x510] ;  /* 0x0005100001577983 */ /* 0x000ee80000300800 */
[----:B------:R1:W-:Y:S04]  /*15a30*/  STS.U8 [R33+UR9+0x13400], R4 ;  /* 0x0134000421007988 */ /* 0x0003e80008000009 */
[----:B0-----:R-:W3:Y:S04]  /*15a40*/  LDL.LU R89, [R1+0x508] ;  /* 0x0005080001597983 */ /* 0x001ee80000300800 */
[----:B------:R-:W-:Y:S04]  /*15a50*/  STS.U8 [R33+UR9+0x13800], R60 ;  /* 0x0138003c21007988 */ /* 0x000fe80008000009 */
[----:B-1----:R-:W3:Y:S04]  /*15a60*/  LDL.LU R4, [R1+0x500] ;  /* 0x0005000001047983 */ /* 0x002ee80000300800 */
[----:B--2---:R0:W-:Y:S04]  /*15a70*/  STS.U8 [R33+UR9+0x13c00], R2 ;  /* 0x013c000221007988 */ /* 0x0041e80008000009 */
[----:B----4-:R-:W-:Y:S04]  /*15a80*/  STS.U8 [R31+UR9+0x10080], R62 ;  /* 0x0100803e1f007988 */ /* 0x010fe80008000009 */
[----:B---3--:R1:W-:Y:S04]  /*15a90*/  STS.U8 [R31+UR9+0x10480], R91 ;  /* 0x0104805b1f007988 */ /* 0x0083e80008000009 */
[----:B0-----:R-:W2:Y:S04]  /*15aa0*/  LDL.LU R2, [R1+0x4fc] ;  /* 0x0004fc0001027983 */ /* 0x001ea80000300800 */
[----:B------:R-:W-:Y:S04]  /*15ab0*/  STS.U8 [R31+UR9+0x10880], R64 ;  /* 0x010880401f007988 */ /* 0x000fe80008000009 */
[----:B------:R-:W-:Y:S04]  /*15ac0*/  STS.U8 [R31+UR9+0x10c80], R66 ;  /* 0x010c80421f007988 */ /* 0x000fe80008000009 */
[----:B------:R-:W-:Y:S04]  /*15ad0*/  STS.U8 [R31+UR9+0x11080], R68 ;  /* 0x011080441f007988 */ /* 0x000fe80008000009 */
[----:B------:R-:W-:Y:S04]  /*15ae0*/  STS.U8 [R31+UR9+0x11480], R70 ;  /* 0x011480461f007988 */ /* 0x000fe80008000009 */
[----:B------:R-:W-:Y:S04]  /*15af0*/  STS.U8 [R31+UR9+0x11880], R72 ;  /* 0x011880481f007988 */ /* 0x000fe80008000009 */
[----:B------:R-:W-:Y:S04]  /*15b00*/  STS.U8 [R31+UR9+0x11c80], R74 ;  /* 0x011c804a1f007988 */ /* 0x000fe80008000009 */
[----:B------:R-:W-:Y:S04]  /*15b10*/  STS.U8 [R31+UR9+0x12080], R76 ;  /* 0x0120804c1f007988 */ /* 0x000fe80008000009 */
[----:B------:R-:W-:Y:S04]  /*15b20*/  STS.U8 [R31+UR9+0x12480], R84 ;  /* 0x012480541f007988 */ /* 0x000fe80008000009 */
[----:B-1----:R-:W3:Y:S04]  /*15b30*/  LDL.LU R91, [R1+0x4f8] ;  /* 0x0004f800015b7983 */ /* 0x002ee80000300800 */
[----:B------:R-:W-:Y:S04]  /*15b40*/  STS.U8 [R31+UR9+0x12880], R93 ;  /* 0x0128805d1f007988 */ /* 0x000fe80008000009 */
[----:B------:R-:W-:Y:S04]  /*15b50*/  STS.U8 [R31+UR9+0x12c80], R34 ;  /* 0x012c80221f007988 */ /* 0x000fe80008000009 */
[----:B------:R0:W-:Y:S04]  /*15b60*/  STS.U8 [R31+UR9+0x13080], R3 ;  /* 0x013080031f007988 */ /* 0x0001e80008000009 */
[----:B0-----:R-:W4:Y:S01]  /*15b70*/  LDL.LU R3, [R1+0x4f4] ;  /* 0x0004f40001037983 */ /* 0x001f220000300800 */
[----:B------:R-:W-:-:S03]  /*15b80*/  LOP3.LUT R34, R33, 0x20, RZ, 0x3c, !PT ;  /* 0x0000002021227812 */ /* 0x000fc600078e3cff */
[----:B------:R-:W4:Y:S04]  /*15b90*/  LDL.LU R93, [R1+0x4e0] ;  /* 0x0004e000015d7983 */ /* 0x000f280000300800 */
[----:B------:R0:W-:Y:S04]  /*15ba0*/  STS.U8 [R31+UR9+0x13480], R85 ;  /* 0x013480551f007988 */ /* 0x0001e80008000009 */
[----:B------:R1:W-:Y:S04]  /*15bb0*/  STS.U8 [R31+UR9+0x13880], R5 ;  /* 0x013880051f007988 */ /* 0x0003e80008000009 */
[----:B------:R-:W-:Y:S04]  /*15bc0*/  STS.U8 [R31+UR9+0x13c80], R78 ;  /* 0x013c804e1f007988 */ /* 0x000fe80008000009 */
[----:B------:R-:W-:Y:S04]  /*15bd0*/  STS.U8 [R34+UR9+0x10100], R80 ;  /* 0x0101005022007988 */ /* 0x000fe80008000009 */
[----:B------:R-:W4:Y:S04]  /*15be0*/  LDL.LU R84, [R1+0x4dc] ;  /* 0x0004dc0001547983 */ /* 0x000f280000300800 */
[----:B------:R-:W-:Y:S04]  /*15bf0*/  STS.U8 [R34+UR9+0x10500], R82 ;  /* 0x0105005222007988 */ /* 0x000fe80008000009 */
[----:B0-----:R-:W4:Y:S04]  /*15c00*/  LDL.LU R85, [R1+0x4d8] ;  /* 0x0004d80001557983 */ /* 0x001f280000300800 */
[----:B------:R-:W-:Y:S04]  /*15c10*/  STS.U8 [R34+UR9+0x10900], R87 ;  /* 0x0109005722007988 */ /* 0x000fe80008000009 */
[----:B-1----:R-:W4:Y:S04]  /*15c20*/  LDL.LU R5, [R1+0x4d0] ;  /* 0x0004d00001057983 */ /* 0x002f280000300800 */
[----:B------:R-:W-:Y:S04]  /*15c30*/  STS.U8 [R34+UR9+0x10d00], R89 ;  /* 0x010d005922007988 */ /* 0x000fe80008000009 */
[----:B------:R0:W-:Y:S04]  /*15c40*/  STS.U8 [R34+UR9+0x11100], R4 ;  /* 0x0111000422007988 */ /* 0x0001e80008000009 */
[----:B------:R-:W4:Y:S04]  /*15c50*/  LDL.LU R59, [R1+0x4d4] ;  /* 0x0004d400013b7983 */ /* 0x000f280000300800 */
[----:B0-----:R-:W4:Y:S04]  /*15c60*/  LDL.LU R4, [R1+0x4cc] ;  /* 0x0004cc0001047983 */ /* 0x001f280000300800 */
[----:B------:R-:W4:Y:S04]  /*15c70*/  LDL.LU R60, [R1+0x4c8] ;  /* 0x0004c800013c7983 */ /* 0x000f280000300800 */
[----:B--2---:R0:W-:Y:S04]  /*15c80*/  STS.U8 [R34+UR9+0x11500], R2 ;  /* 0x0115000222007988 */ /* 0x0041e80008000009 */
[----:B0-----:R-:W2:Y:S04]  /*15c90*/  LDL.LU R2, [R1+0x4c0] ;  /* 0x0004c00001027983 */ /* 0x001ea80000300800 */
[----:B------:R-:W2:Y:S04]  /*15ca0*/  LDL.LU R62, [R1+0x4c4] ;  /* 0x0004c400013e7983 */ /* 0x000ea80000300800 */
        /* <DEDUP_REMOVED lines=9> */
[----:B---3--:R0:W-:Y:S04]  /*15d40*/  STS.U8 [R34+UR9+0x11900], R91 ;  /* 0x0119005b22007988 */ /* 0x0081e80008000009 */
[----:B------:R-:W3:Y:S04]  /*15d50*/  LDL.LU R89, [R1+0x488] ;  /* 0x0004880001597983 */ /* 0x000ee80000300800 */
[----:B0-----:R-:W3:Y:S04]  /*15d60*/  LDL.LU R91, [R1+0x480] ;  /* 0x00048000015b7983 */ /* 0x001ee80000300800 */
[----:B----4-:R0:W-:Y:S04]  /*15d70*/  STS.U8 [R34+UR9+0x11d00], R3 ;  /* 0x011d000322007988 */ /* 0x0101e80008000009 */
[----:B0-----:R-:W4:Y:S04]  /*15d80*/  LDL.LU R3, [R1+0x484] ;  /* 0x0004840001037983 */ /* 0x001f280000300800 */
[----:B------:R0:W-:Y:S01]  /*15d90*/  STS.U8 [R34+UR9+0x12100], R93 ;  /* 0x0121005d22007988 */ /* 0x0001e20008000009 */
[----:B------:R-:W-:-:S03]  /*15da0*/  LOP3.LUT R32, R33, 0x30, RZ, 0x3c, !PT ;  /* 0x0000003021207812 */ /* 0x000fc600078e3cff */
[----:B0-----:R-:W4:Y:S04]  /*15db0*/  LDL.LU R93, [R1+0x47c] ;  /* 0x00047c00015d7983 */ /* 0x001f280000300800 */
[----:B------:R0:W-:Y:S04]  /*15dc0*/  STS.U8 [R34+UR9+0x12500], R84 ;  /* 0x0125005422007988 */ /* 0x0001e80008000009 */
[----:B------:R1:W-:Y:S04]  /*15dd0*/  STS.U8 [R34+UR9+0x12900], R85 ;  /* 0x0129005522007988 */ /* 0x0003e80008000009 */
[----:B------:R0:W-:Y:S04]  /*15de0*/  STS.U8 [R34+UR9+0x12d00], R5 ;  /* 0x012d000522007988 */ /* 0x0001e80008000009 */
[----:B------:R-:W4:Y:S04]  /*15df0*/  LDL.LU R80, [R1+0x478] ;  /* 0x0004780001507983 */ /* 0x000f280000300800 */
[----:B------:R-:W4:Y:S04]  /*15e00*/  LDL.LU R82, [R1+0x460] ;  /* 0x0004600001527983 */ /* 0x000f280000300800 */
[----:B------:R-:W-:Y:S04]  /*15e10*/  STS.U8 [R34+UR9+0x13100], R59 ;  /* 0x0131003b22007988 */ /* 0x000fe80008000009 */
[----:B0-----:R-:W4:Y:S04]  /*15e20*/  LDL.LU R84, [R1+0x474] ;  /* 0x0004740001547983 */ /* 0x001f280000300800 */
[----:B------:R0:W-:Y:S04]  /*15e30*/  STS.U8 [R34+UR9+0x13500], R4 ;  /* 0x0135000422007988 */ /* 0x0001e80008000009 */
[----:B-1----:R-:W4:Y:S04]  /*15e40*/  LDL.LU R85, [R1+0x45c] ;  /* 0x00045c0001557983 */ /* 0x002f280000300800 */
[----:B------:R-:W-:Y:S04]  /*15e50*/  STS.U8 [R34+UR9+0x13900], R60 ;  /* 0x0139003c22007988 */ /* 0x000fe80008000009 */
[----:B------:R-:W4:Y:S04]  /*15e60*/  LDL.LU R5, [R1+0x458] ;  /* 0x0004580001057983 */ /* 0x000f280000300800 */
[----:B0-----:R-:W4:Y:S04]  /*15e70*/  LDL.LU R4, [R1+0x454] ;  /* 0x0004540001047983 */ /* 0x001f280000300800 */
[----:B--2---:R0:W-:Y:S04]  /*15e80*/  STS.U8 [R34+UR9+0x13d00], R2 ;  /* 0x013d000222007988 */ /* 0x0041e80008000009 */
        /* <DEDUP_REMOVED lines=10> */
[----:B0-----:R-:W2:Y:S04]  /*15f30*/  LDL.LU R2, [R1+0x450] ;  /* 0x0004500001027983 */ /* 0x001ea80000300800 */
[----:B---3--:R-:W-:Y:S04]  /*15f40*/  STS.U8 [R32+UR9+0x12980], R89 ;  /* 0x0129805920007988 */ /* 0x008fe80008000009 */
[----:B------:R-:W-:Y:S04]  /*15f50*/  STS.U8 [R32+UR9+0x12d80], R91 ;  /* 0x012d805b20007988 */ /* 0x000fe80008000009 */
[----:B----4-:R0:W-:Y:S04]  /*15f60*/  STS.U8 [R32+UR9+0x13180], R3 ;  /* 0x0131800320007988 */ /* 0x0101e80008000009 */
[----:B0-----:R-:W3:Y:S04]  /*15f70*/  LDL.LU R3, [R1+0x44c] ;  /* 0x00044c0001037983 */ /* 0x001ee80000300800 */
[----:B------:R-:W4:Y:S04]  /*15f80*/  LDL.LU R87, [R1+0x448] ;  /* 0x0004480001577983 */ /* 0x000f280000300800 */
[----:B------:R-:W4:Y:S04]  /*15f90*/  LDL.LU R89, [R1+0x444] ;  /* 0x0004440001597983 */ /* 0x000f280000300800 */
[----:B------:R0:W-:Y:S04]  /*15fa0*/  STS.U8 [R32+UR9+0x13580], R93 ;  /* 0x0135805d20007988 */ /* 0x0001e80008000009 */
[----:B------:R-:W4:Y:S01]  /*15fb0*/  LDL.LU R91, [R1+0x440] ;  /* 0x00044000015b7983 */ /* 0x000f220000300800 */
[----:B------:R-:W-:-:S03]  /*15fc0*/  LOP3.LUT R56, R33, 0x40, RZ, 0x3c, !PT ;  /* 0x0000004021387812 */ /* 0x000fc600078e3cff */
[----:B0-----:R-:W4:Y:S04]  /*15fd0*/  LDL.LU R93, [R1+0x43c] ;  /* 0x00043c00015d7983 */ /* 0x001f280000300800 */
[----:B------:R-:W-:Y:S04]  /*15fe0*/  STS.U8 [R32+UR9+0x13980], R80 ;  /* 0x0139805020007988 */ /* 0x000fe80008000009 */
[----:B------:R-:W-:Y:S04]  /*15ff0*/  STS.U8 [R32+UR9+0x13d80], R82 ;  /* 0x013d805220007988 */ /* 0x000fe80008000009 */
[----:B------:R-:W4:Y:S04]  /*16000*/  LDL.LU R58, [R1+0x420] ;  /* 0x00042000013a7983 */ /* 0x000f280000300800 */
[----:B------:R-:W-:Y:S04]  /*16010*/  STS.U8 [R56+UR9+0x10200], R84 ;  /* 0x0102005438007988 */ /* 0x000fe80008000009 */
[----:B------:R-:W4:Y:S04]  /*16020*/  LDL.LU R59, [R1+0x41c] ;  /* 0x00041c00013b7983 */ /* 0x000f280000300800 */
[----:B------:R0:W-:Y:S04]  /*16030*/  STS.U8 [R56+UR9+0x10600], R85 ;  /* 0x0106005538007988 */ /* 0x0001e80008000009 */
[----:B------:R-:W4:Y:S04]  /*16040*/  LDL.LU R60, [R1+0x418] ;  /* 0x00041800013c7983 */ /* 0x000f280000300800 */
[----:B0-----:R-:W4:Y:S04]  /*16050*/  LDL.LU R85, [R1+0x414] ;  /* 0x0004140001557983 */ /* 0x001f280000300800 */
[----:B------:R-:W4:Y:S04]  /*16060*/  LDL.LU R62, [R1+0x410] ;  /* 0x00041000013e7983 */ /* 0x000f280000300800 */
        /* <DEDUP_REMOVED lines=9> */
[----:B------:R0:W-:Y:S04]  /*16100*/  STS.U8 [R56+UR9+0x10a00], R5 ;  /* 0x010a000538007988 */ /* 0x0001e80008000009 */
[----:B------:R-:W4:Y:S04]  /*16110*/  LDL.LU R82, [R1+0x3d0] ;  /* 0x0003d00001527983 */ /* 0x000f280000300800 */
[----:B------:R1:W-:Y:S04]  /*16120*/  STS.U8 [R56+UR9+0x10e00], R4 ;  /* 0x010e000438007988 */ /* 0x0003e80008000009 */
[----:B0-----:R-:W4:Y:S04]  /*16130*/  LDL.LU R5, [R1+0x3cc] ;  /* 0x0003cc0001057983 */ /* 0x001f280000300800 */
[----:B-1----:R-:W4:Y:S04]  /*16140*/  LDL.LU R4, [R1+0x3c8] ;  /* 0x0003c80001047983 */ /* 0x002f280000300800 */
[----:B--2---:R0:W-:Y:S04]  /*16150*/  STS.U8 [R56+UR9+0x11200], R2 ;  /* 0x0112000238007988 */ /* 0x0041e80008000009 */
[----:B0-----:R-:W2:Y:S04]  /*16160*/  LDL.LU R2, [R1+0x3c4] ;  /* 0x0003c40001027983 */ /* 0x001ea80000300800 */
[----:B---3--:R0:W-:Y:S04]  /*16170*/  STS.U8 [R56+UR9+0x11600], R3 ;  /* 0x0116000338007988 */ /* 0x0081e80008000009 */
[----:B0-----:R-:W3:Y:S04]  /*16180*/  LDL.LU R3, [R1+0x3c0] ;  /* 0x0003c00001037983 */ /* 0x001ee80000300800 */
[----:B----4-:R0:W-:Y:S04]  /*16190*/  STS.U8 [R56+UR9+0x11a00], R87 ;  /* 0x011a005738007988 */ /* 0x0101e80008000009 */
[----:B------:R-:W4:Y:S04]  /*161a0*/  LDL.LU R84, [R1+0x3bc] ;  /* 0x0003bc0001547983 */ /* 0x000f280000300800 */
[----:B------:R1:W-:Y:S04]  /*161b0*/  STS.U8 [R56+UR9+0x11e00], R89 ;  /* 0x011e005938007988 */ /* 0x0003e80008000009 */
[----:B0-----:R-:W4:Y:S04]  /*161c0*/  LDL.LU R87, [R1+0x3a0] ;  /* 0x0003a00001577983 */ /* 0x001f280000300800 */
[----:B------:R0:W-:Y:S04]  /*161d0*/  STS.U8 [R56+UR9+0x12200], R91 ;  /* 0x0122005b38007988 */ /* 0x0001e80008000009 */
[----:B-1----:R-:W4:Y:S04]  /*161e0*/  LDL.LU R89, [R1+0x39c] ;  /* 0x00039c0001597983 */ /* 0x002f280000300800 */
[----:B------:R1:W-:Y:S04]  /*161f0*/  STS.U8 [R56+UR9+0x12600], R93 ;  /* 0x0126005d38007988 */ /* 0x0003e80008000009 */
[----:B0-----:R-:W4:Y:S04]  /*16200*/  LDL.LU R91, [R1+0x398] ;  /* 0x00039800015b7983 */ /* 0x001f280000300800 */
[----:B-1----:R-:W4:Y:S01]  /*16210*/  LDL.LU R93, [R1+0x394] ;  /* 0x00039400015d7983 */ /* 0x002f220000300800 */
[----:B------:R-:W-:-:S03]  /*16220*/  LOP3.LUT R32, R33, 0x50, RZ, 0x3c, !PT ;  /* 0x0000005021207812 */ /* 0x000fc600078e3cff */
[----:B------:R-:W-:Y:S04]  /*16230*/  STS.U8 [R56+UR9+0x12a00], R58 ;  /* 0x012a003a38007988 */ /* 0x000fe80008000009 */
[----:B------:R-:W-:Y:S04]  /*16240*/  STS.U8 [R56+UR9+0x12e00], R59 ;  /* 0x012e003b38007988 */ /* 0x000fe80008000009 */
[----:B------:R-:W-:Y:S04]  /*16250*/  STS.U8 [R56+UR9+0x13200], R60 ;  /* 0x0132003c38007988 */ /* 0x000fe80008000009 */
[----:B------:R0:W-:Y:S04]  /*16260*/  STS.U8 [R56+UR9+0x13600], R85 ;  /* 0x0136005538007988 */ /* 0x0001e80008000009 */
        /* <DEDUP_REMOVED lines=11> */
[----:B0-----:R-:W4:Y:S04]  /*16320*/  LDL.LU R85, [R1+0x390] ;  /* 0x0003900001557983 */ /* 0x001f280000300800 */
[----:B------:R0:W-:Y:S04]  /*16330*/  STS.U8 [R32+UR9+0x12680], R5 ;  /* 0x0126800520007988 */ /* 0x0001e80008000009 */
[----:B------:R1:W-:Y:S04]  /*16340*/  STS.U8 [R32+UR9+0x12a80], R4 ;  /* 0x012a800420007988 */ /* 0x0003e80008000009 */
[----:B0-----:R-:W4:Y:S04]  /*16350*/  LDL.LU R5, [R1+0x38c] ;  /* 0x00038c0001057983 */ /* 0x001f280000300800 */
[----:B-1----:R-:W4:Y:S04]  /*16360*/  LDL.LU R4, [R1+0x388] ;  /* 0x0003880001047983 */ /* 0x002f280000300800 */
[----:B--2---:R0:W-:Y:S04]  /*16370*/  STS.U8 [R32+UR9+0x12e80], R2 ;  /* 0x012e800220007988 */ /* 0x0041e80008000009 */
[----:B0-----:R-:W2:Y:S04]  /*16380*/  LDL.LU R2, [R1+0x384] ;  /* 0x0003840001027983 */ /* 0x001ea80000300800 */
[----:B---3--:R0:W-:Y:S04]  /*16390*/  STS.U8 [R32+UR9+0x13280], R3 ;  /* 0x0132800320007988 */ /* 0x0081e80008000009 */
[----:B0-----:R-:W3:Y:S01]  /*163a0*/  LDL.LU R3, [R1+0x380] ;  /* 0x0003800001037983 */ /* 0x001ee20000300800 */
[----:B------:R-:W-:-:S03]  /*163b0*/  LOP3.LUT R64, R33, 0x60, RZ, 0x3c, !PT ;  /* 0x0000006021407812 */ /* 0x000fc600078e3cff */
[----:B----4-:R-:W-:Y:S04]  /*163c0*/  STS.U8 [R32+UR9+0x13680], R84 ;  /* 0x0136805420007988 */ /* 0x010fe80008000009 */
[----:B------:R-:W-:Y:S04]  /*163d0*/  STS.U8 [R32+UR9+0x13a80], R87 ;  /* 0x013a805720007988 */ /* 0x000fe80008000009 */
[----:B------:R0:W-:Y:S04]  /*163e0*/  STS.U8 [R32+UR9+0x13e80], R89 ;  /* 0x013e805920007988 */ /* 0x0001e80008000009 */
[----:B------:R-:W-:Y:S04]  /*163f0*/  STS.U8 [R64+UR9+0x10300], R91 ;  /* 0x0103005b40007988 */ /* 0x000fe80008000009 */
[----:B0-----:R-:W4:Y:S04]  /*16400*/  LDL.LU R32, [R1+0x37c] ;  /* 0x00037c0001207983 */ /* 0x001f280000300800 */
[----:B------:R-:W4:Y:S04]  /*16410*/  LDL.LU R56, [R1+0x360] ;  /* 0x0003600001387983 */ /* 0x000f280000300800 */
        /* <DEDUP_REMOVED lines=21> */
[----:B------:R1:W-:Y:S04]  /*16570*/  STS.U8 [R64+UR9+0x10f00], R5 ;  /* 0x010f000540007988 */ /* 0x0003e80008000009 */
[----:B------:R1:W-:Y:S04]  /*16580*/  STS.U8 [R64+UR9+0x11300], R4 ;  /* 0x0113000440007988 */ /* 0x0003e80008000009 */
[----:B0-----:R-:W4:Y:S04]  /*16590*/  LDL.LU R85, [R1+0x2bc] ;  /* 0x0002bc0001557983 */ /* 0x001f280000300800 */
[----:B-1----:R-:W4:Y:S04]  /*165a0*/  LDL.LU R5, [R1+0x2b4] ;  /* 0x0002b40001057983 */ /* 0x002f280000300800 */
[----:B------:R-:W4:Y:S04]  /*165b0*/  LDL.LU R4, [R1+0x2a4] ;  /* 0x0002a40001047983 */ /* 0x000f280000300800 */
[----:B--2---:R0:W-:Y:S04]  /*165c0*/  STS.U8 [R64+UR9+0x11700], R2 ;  /* 0x0117000240007988 */ /* 0x0041e80008000009 */
[----:B0-----:R-:W2:Y:S04]  /*165d0*/  LDL.LU R2, [R1+0x29c] ;  /* 0x00029c0001027983 */ /* 0x001ea80000300800 */
[----:B---3--:R0:W-:Y:S04]  /*165e0*/  STS.U8 [R64+UR9+0x11b00], R3 ;  /* 0x011b000340007988 */ /* 0x0081e80008000009 */
[----:B0-----:R-:W3:Y:S04]  /*165f0*/  LDL.LU R3, [R1+0x7c] ;  /* 0x00007c0001037983 */ /* 0x001ee80000300800 */
[----:B----4-:R0:W-:Y:S04]  /*16600*/  STS.U8 [R64+UR9+0x11f00], R32 ;  /* 0x011f002040007988 */ /* 0x0101e80008000009 */
[----:B------:R1:W-:Y:S04]  /*16610*/  STS.U8 [R64+UR9+0x12300], R56 ;  /* 0x0123003840007988 */ /* 0x0003e80008000009 */
[----:B------:R4:W-:Y:S04]  /*16620*/  STS.U8 [R64+UR9+0x12700], R57 ;  /* 0x0127003940007988 */ /* 0x0009e80008000009 */
[----:B0-----:R-:W3:Y:S04]  /*16630*/  LDL.LU R32, [R1+0x1508] ;  /* 0x0015080001207983 */ /* 0x001ee80000300800 */
[----:B------:R-:W-:Y:S04]  /*16640*/  STS.U8 [R64+UR9+0x12b00], R58 ;  /* 0x012b003a40007988 */ /* 0x000fe80008000009 */
[----:B-1----:R-:W3:Y:S04]  /*16650*/  LDL.LU R56, [R1+0x1504] ;  /* 0x0015040001387983 */ /* 0x002ee80000300800 */
[----:B------:R0:W-:Y:S04]  /*16660*/  STS.U8 [R64+UR9+0x12f00], R93 ;  /* 0x012f005d40007988 */ /* 0x0001e80008000009 */
[----:B----4-:R-:W4:Y:S04]  /*16670*/  LDL.LU R57, [R1+0x1500] ;  /* 0x0015000001397983 */ /* 0x010f280000300800 */
[----:B------:R1:W-:Y:S01]  /*16680*/  STS.U8 [R64+UR9+0x13300], R59 ;  /* 0x0133003b40007988 */ /* 0x0003e20008000009 */
[----:B0-----:R-:W-:-:S03]  /*16690*/  LOP3.LUT R93, R33, 0x70, RZ, 0x3c, !PT ;  /* 0x00000070215d7812 */ /* 0x001fc600078e3cff */
[----:B------:R-:W4:Y:S04]  /*166a0*/  LDL.LU R58, [R1+0x14fc] ;  /* 0x0014fc00013a7983 */ /* 0x000f280000300800 */
[----:B------:R0:W-:Y:S04]  /*166b0*/  STS.U8 [R64+UR9+0x13700], R60 ;  /* 0x0137003c40007988 */ /* 0x0001e80008000009 */
[----:B-1----:R-:W4:Y:S04]  /*166c0*/  LDL.LU R59, [R1+0x14f8] ;  /* 0x0014f800013b7983 */ /* 0x002f280000300800 */
[----:B------:R1:W-:Y:S04]  /*166d0*/  STS.U8 [R64+UR9+0x13b00], R62 ;  /* 0x013b003e40007988 */ /* 0x0003e80008000009 */
[----:B0-----:R-:W4:Y:S04]  /*166e0*/  LDL.LU R60, [R1+0x14f4] ;  /* 0x0014f400013c7983 */ /* 0x001f280000300800 */
[----:B------:R0:W-:Y:S04]  /*166f0*/  STS.U8 [R64+UR9+0x13f00], R66 ;  /* 0x013f004240007988 */ /* 0x0001e80008000009 */
[----:B-1----:R-:W4:Y:S04]  /*16700*/  LDL.LU R62, [R1+0x14f0] ;  /* 0x0014f000013e7983 */ /* 0x002f280000300800 */
[----:B------:R1:W-:Y:S04]  /*16710*/  STS.U8 [R93+UR9+0x10380], R68 ;  /* 0x010380445d007988 */ /* 0x0003e80008000009 */
[----:B0-----:R-:W4:Y:S04]  /*16720*/  LDL.LU R64, [R1+0x14ec] ;  /* 0x0014ec0001407983 */ /* 0x001f280000300800 */
[----:B------:R0:W-:Y:S04]  /*16730*/  STS.U8 [R93+UR9+0x10780], R70 ;  /* 0x010780465d007988 */ /* 0x0001e80008000009 */
[----:B------:R-:W4:Y:S04]  /*16740*/  LDL.LU R66, [R1+0x14e8] ;  /* 0x0014e80001427983 */ /* 0x000f280000300800 */
        /* <DEDUP_REMOVED lines=22> */
[----:B------:R-:W-:Y:S04]  /*168b0*/  STS.U8 [R93+UR9+0x13780], R54 ;  /* 0x013780365d007988 */ /* 0x000fe80008000009 */
[----:B------:R-:W4:Y:S04]  /*168c0*/  LDL.LU R91, [R1+0x14b8] ;  /* 0x0014b800015b7983 */ /* 0x000f280000300800 */
[----:B------:R-:W-:Y:S04]  /*168d0*/  STS.U8 [R93+UR9+0x13b80], R53 ;  /* 0x013b80355d007988 */ /* 0x000fe80008000009 */
[----:B-1----:R-:W4:Y:S04]  /*168e0*/  LDL.LU R35, [R1+0x14b4] ;  /* 0x0014b40001237983 */ /* 0x002f280000300800 */
[----:B------:R0:W-:Y:S04]  /*168f0*/  STS.U8 [R93+UR9+0x13f80], R48 ;  /* 0x013f80305d007988 */ /* 0x0001e80008000009 */
[----:B------:R1:W-:Y:S04]  /*16900*/  STS.U8 [R33+UR9], R85 ;  /* 0x0000005521007988 */ /* 0x0003e80008000009 */
[----:B------:R1:W-:Y:S04]  /*16910*/  STS.U8 [R33+UR9+0x400], R5 ;  /* 0x0004000521007988 */ /* 0x0003e80008000009 */
[----:B0-----:R-:W4:Y:S04]  /*16920*/  LDL.LU R93, [R1+0x14b0] ;  /* 0x0014b000015d7983 */ /* 0x001f280000300800 */
[----:B-1----:R-:W4:Y:S04]  /*16930*/  LDL.LU R85, [R1+0x14ac] ;  /* 0x0014ac0001557983 */ /* 0x002f280000300800 */
[----:B------:R-:W4:Y:S04]  /*16940*/  LDL.LU R5, [R1+0x14a8] ;  /* 0x0014a80001057983 */ /* 0x000f280000300800 */
[----:B------:R0:W-:Y:S04]  /*16950*/  STS.U8 [R33+UR9+0x800], R4 ;  /* 0x0008000421007988 */ /* 0x0001e80008000009 */
[----:B0-----:R-:W4:Y:S04]  /*16960*/  LDL.LU R4, [R1+0x14a4] ;  /* 0x0014a40001047983 */ /* 0x001f280000300800 */
[----:B--2---:R0:W-:Y:S04]  /*16970*/  STS.U8 [R33+UR9+0xc00], R2 ;  /* 0x000c000221007988 */ /* 0x0041e80008000009 */
[----:B0-----:R-:W2:Y:S04]  /*16980*/  LDL.LU R2, [R1+0x14a0] ;  /* 0x0014a00001027983 */ /* 0x001ea80000300800 */
[----:B---3--:R0:W-:Y:S04]  /*16990*/  STS.U8 [R33+UR9+0x1000], R3 ;  /* 0x0010000321007988 */ /* 0x0081e80008000009 */
[----:B0-----:R-:W3:Y:S04]  /*169a0*/  LDL.LU R3, [R1+0x149c] ;  /* 0x00149c0001037983 */ /* 0x001ee80000300800 */
[----:B---3--:R0:W-:Y:S04]  /*169b0*/  STS.U8 [R33+UR9+0x1400], R3 ;  /* 0x0014000321007988 */ /* 0x0081e80008000009 */
[----:B--2---:R1:W-:Y:S04]  /*169c0*/  STS.U8 [R33+UR9+0x1800], R2 ;  /* 0x0018000221007988 */ /* 0x0043e80008000009 */
[----:B----4-:R2:W-:Y:S04]  /*169d0*/  STS.U8 [R33+UR9+0x1c00], R4 ;  /* 0x001c000421007988 */ /* 0x0105e80008000009 */
[----:B------:R3:W-:Y:S04]  /*169e0*/  STS.U8 [R33+UR9+0x2000], R5 ;  /* 0x0020000521007988 */ /* 0x0007e80008000009 */
[----:B------:R4:W-:Y:S04]  /*169f0*/  STS.U8 [R33+UR9+0x2400], R85 ;  /* 0x0024005521007988 */ /* 0x0009e80008000009 */
[----:B------:R0:W-:Y:S04]  /*16a00*/  STS.U8 [R33+UR9+0x2800], R93 ;  /* 0x0028005d21007988 */ /* 0x0001e80008000009 */
        /* <DEDUP_REMOVED lines=15> */
[----:B------:R-:W-:Y:S04]  /*16b00*/  STS.U8 [R33+UR9+0x6400], R64 ;  /* 0x0064004021007988 */ /* 0x000fe80008000009 */
[----:B-1----:R-:W4:Y:S04]  /*16b10*/  LDL.LU R2, [R1+0x1494] ;  /* 0x0014940001027983 */ /* 0x002f280000300800 */
[----:B------:R-:W-:Y:S04]  /*16b20*/  STS.U8 [R33+UR9+0x6800], R62 ;  /* 0x0068003e21007988 */ /* 0x000fe80008000009 */
[----:B--2---:R-:W2:Y:S04]  /*16b30*/  LDL.LU R4, [R1+0x1490] ;  /* 0x0014900001047983 */ /* 0x004ea80000300800 */
[----:B------:R-:W-:Y:S04]  /*16b40*/  STS.U8 [R33+UR9+0x6c00], R60 ;  /* 0x006c003c21007988 */ /* 0x000fe80008000009 */
[----:B---3--:R-:W3:Y:S04]  /*16b50*/  LDL.LU R5, [R1+0x148c] ;  /* 0x00148c0001057983 */ /* 0x008ee80000300800 */
[----:B------:R-:W-:Y:S04]  /*16b60*/  STS.U8 [R33+UR9+0x7000], R59 ;  /* 0x0070003b21007988 */ /* 0x000fe80008000009 */
[----:B----4-:R-:W4:Y:S04]  /*16b70*/  LDL.LU R85, [R1+0x1488] ;  /* 0x0014880001557983 */ /* 0x010f280000300800 */
[----:B------:R-:W-:Y:S04]  /*16b80*/  STS.U8 [R33+UR9+0x7400], R58 ;  /* 0x0074003a21007988 */ /* 0x000fe80008000009 */
[----:B------:R-:W2:Y:S04]  /*16b90*/  LDL.LU R93, [R1+0x1484] ;  /* 0x00148400015d7983 */ /* 0x000ea80000300800 */
[----:B------:R-:W-:Y:S04]  /*16ba0*/  STS.U8 [R33+UR9+0x7800], R57 ;  /* 0x0078003921007988 */ /* 0x000fe80008000009 */
[----:B------:R-:W2:Y:S04]  /*16bb0*/  LDL.LU R35, [R1+0x1480] ;  /* 0x0014800001237983 */ /* 0x000ea80000300800 */
[----:B------:R0:W-:Y:S04]  /*16bc0*/  STS.U8 [R33+UR9+0x7c00], R56 ;  /* 0x007c003821007988 */ /* 0x0001e80008000009 */
[----:B------:R1:W-:Y:S04]  /*16bd0*/  STS.U8 [R31+UR9+0x80], R32 ;  /* 0x000080201f007988 */ /* 0x0003e80008000009 */
[----:B------:R1:W-:Y:S04]  /*16be0*/  STS.U8 [R31+UR9+0x480], R30 ;  /* 0x0004801e1f007988 */ /* 0x0003e80008000009 */
[----:B0-----:R-:W2:Y:S04]  /*16bf0*/  LDL.LU R33, [R1+0x147c] ;  /* 0x00147c0001217983 */ /* 0x001ea80000300800 */
[----:B-1----:R-:W2:Y:S04]  /*16c00*/  LDL.LU R32, [R1+0x1478] ;  /* 0x0014780001207983 */ /* 0x002ea80000300800 */
[----:B------:R-:W2:Y:S04]  /*16c10*/  LDL.LU R30, [R1+0x1474] ;  /* 0x00147400011e7983 */ /* 0x000ea80000300800 */
[----:B------:R0:W-:Y:S04]  /*16c20*/  STS.U8 [R31+UR9+0x880], R23 ;  /* 0x000880171f007988 */ /* 0x0001e80008000009 */
[----:B------:R1:W-:Y:S04]  /*16c30*/  STS.U8 [R31+UR9+0xc80], R22 ;  /* 0x000c80161f007988 */ /* 0x0003e80008000009 */
[----:B0-----:R-:W2:Y:S04]  /*16c40*/  LDL.LU R23, [R1+0x1470] ;  /* 0x0014700001177983 */ /* 0x001ea80000300800 */
[----:B-1----:R-:W2:Y:S04]  /*16c50*/  LDL.LU R22, [R1+0x146c] ;  /* 0x00146c0001167983 */ /* 0x002ea80000300800 */
[----:B------:R0:W-:Y:S04]  /*16c60*/  STS.U8 [R31+UR9+0x1080], R24 ;  /* 0x001080181f007988 */ /* 0x0001e80008000009 */
[----:B------:R1:W-:Y:S04]  /*16c70*/  STS.U8 [R31+UR9+0x1480], R25 ;  /* 0x001480191f007988 */ /* 0x0003e80008000009 */
[----:B------:R1:W-:Y:S04]  /*16c80*/  STS.U8 [R31+UR9+0x1880], R27 ;  /* 0x0018801b1f007988 */ /* 0x0003e80008000009 */
[----:B0-----:R-:W3:Y:S04]  /*16c90*/  LDL.LU R24, [R1+0x1468] ;  /* 0x0014680001187983 */ /* 0x001ee80000300800 */
[----:B-1----:R-:W3:Y:S04]  /*16ca0*/  LDL.LU R25, [R1+0x1464] ;  /* 0x0014640001197983 */ /* 0x002ee80000300800 */
[----:B------:R0:W-:Y:S04]  /*16cb0*/  STS.U8 [R31+UR9+0x1c80], R26 ;  /* 0x001c801a1f007988 */ /* 0x0001e80008000009 */
[----:B------:R-:W3:Y:S04]  /*16cc0*/  LDL.LU R27, [R1+0x1460] ;  /* 0x00146000011b7983 */ /* 0x000ee80000300800 */
[----:B------:R1:W-:Y:S04]  /*16cd0*/  STS.U8 [R31+UR9+0x2080], R36 ;  /* 0x002080241f007988 */ /* 0x0003e80008000009 */
[----:B0-----:R-:W3:Y:S04]  /*16ce0*/  LDL.LU R26, [R1+0x145c] ;  /* 0x00145c00011a7983 */ /* 0x001ee80000300800 */
[----:B------:R0:W-:Y:S04]  /*16cf0*/  STS.U8 [R31+UR9+0x2480], R28 ;  /* 0x0024801c1f007988 */ /* 0x0001e80008000009 */
[----:B-1----:R-:W3:Y:S04]  /*16d00*/  LDL R36, [R1+0xf54] ;  /* 0x000f540001247983 */ /* 0x002ee80000100800 */
[----:B0-----:R-:W3:Y:S04]  /*16d10*/  LDL R28, [R1+0xf4c] ;  /* 0x000f4c00011c7983 */ /* 0x001ee80000100800 */
[----:B------:R0:W-:Y:S04]  /*16d20*/  STS.U8 [R31+UR9+0x2880], R29 ;  /* 0x0028801d1f007988 */ /* 0x0001e80008000009 */
[----:B------:R-:W-:Y:S04]  /*16d30*/  STS.U8 [R31+UR9+0x2c80], R92 ;  /* 0x002c805c1f007988 */ /* 0x000fe80008000009 */
[----:B------:R-:W-:Y:S04]  /*16d40*/  STS.U8 [R31+UR9+0x3080], R90 ;  /* 0x0030805a1f007988 */ /* 0x000fe80008000009 */
[----:B------:R-:W-:Y:S04]  /*16d50*/  STS.U8 [R31+UR9+0x3480], R88 ;  /* 0x003480581f007988 */ /* 0x000fe80008000009 */
[----:B0-----:R-:W4:Y:S04]  /*16d60*/  LDL R29, [R1+0xf48] ;  /* 0x000f4800011d7983 */ /* 0x001f280000100800 */
        /* <DEDUP_REMOVED lines=21> */
[----:B------:R0:W-:Y:S01]  /*16ec0*/  STS.U8 [R34+UR9+0xd00], R43 ;  /* 0x000d002b22007988 */ /* 0x0001e20008000009 */
[----:B--2---:R-:W-:-:S13]  /*16ed0*/  ISETP.GT.U32.AND P6, PT, R8, R22, PT ;  /* 0x000000160800720c */ /* 0x004fda0003fc4070 */
[--C-:B------:R-:W-:Y:S01]  /*16ee0*/  @!P6 IMAD.IADD R22, R22, 0x1, -R8.reuse ;  /* 0x000000011616e824 */ /* 0x100fe200078e0a08 */
[----:B---3--:R-:W-:Y:S02]  /*16ef0*/  ISETP.GE.AND P6, PT, R28, RZ, PT ;  /* 0x000000ff1c00720c */ /* 0x008fe40003fc6270 */
[----:B------:R-:W2:Y:S04]  /*16f00*/  LDL.LU R28, [R1+0x1458] ;  /* 0x00145800011c7983 */ /* 0x000ea80000300800 */
[----:B0-----:R-:W3:Y:S01]  /*16f10*/  LDL R43, [R1+0xf58] ;  /* 0x000f5800012b7983 */ /* 0x001ee20000100800 */
[C---:B------:R-:W-:Y:S02]  /*16f20*/  ISETP.GT.U32.AND P1, PT, R8.reuse, R23, PT ;  /* 0x000000170800720c */ /* 0x040fe40003f24070 */
[----:B------:R-:W-:Y:S01]  /*16f30*/  ISETP.GT.U32.AND P3, PT, R8, R24, PT ;  /* 0x000000180800720c */ /* 0x000fe20003f64070 */
[----:B------:R-:W-:Y:S04]  /*16f40*/  STS.U8 [R34+UR9+0x1100], R42 ;  /* 0x0011002a22007988 */ /* 0x000fe80008000009 */
[----:B------:R-:W2:Y:S06]  /*16f50*/  LDL R31, [R1+0xf68] ;  /* 0x000f6800011f7983 */ /* 0x000eac0000100800 */
[----:B------:R-:W-:-:S05]  /*16f60*/  @!P1 IMAD.IADD R23, R23, 0x1, -R8 ;  /* 0x0000000117179824 */ /* 0x000fca00078e0a08 */
[----:B------:R-:W-:Y:S01]  /*16f70*/  ISETP.GT.U32.AND P5, PT, R8, R23, PT ;  /* 0x000000170800720c */ /* 0x000fe20003fa4070 */
[----:B------:R-:W-:Y:S01]  /*16f80*/  @!P3 IMAD.IADD R24, R24, 0x1, -R8 ;  /* 0x000000011818b824 */ /* 0x000fe200078e0a08 */
[----:B------:R-:W-:-:S11]  /*16f90*/  ISETP.GT.U32.AND P3, PT, R8, R22, PT ;  /* 0x000000160800720c */ /* 0x000fd60003f64070 */
[----:B------:R-:W-:-:S04]  /*16fa0*/  @!P5 IMAD.IADD R23, R23, 0x1, -R8 ;  /* 0x000000011717d824 */ /* 0x000fc800078e0a08 */
[----:B------:R-:W-:Y:S01]  /*16fb0*/  @!P6 IMAD.MOV R23, RZ, RZ, -R23 ;  /* 0x000000ffff17e224 */ /* 0x000fe200078e0a17 */
[----:B----4-:R-:W-:Y:S02]  /*16fc0*/  ISETP.GE.AND P6, PT, R29, RZ, PT ;  /* 0x000000ff1d00720c */ /* 0x010fe40003fc6270 */
[----:B------:R-:W-:Y:S01]  /*16fd0*/  ISETP.GT.U32.AND P5, PT, R8, R24, PT ;  /* 0x000000180800720c */ /* 0x000fe20003fa4070 */
[----:B------:R-:W-:Y:S01]  /*16fe0*/  @!P3 IMAD.IADD R22, R22, 0x1, -R8 ;  /* 0x000000011616b824 */ /* 0x000fe200078e0a08 */
[----:B------:R-:W-:Y:S01]  /*16ff0*/  SEL R23, R11, R23, !P4 ;  /* 0x000000170b177207 */ /* 0x000fe20006000000 */
[----:B------:R-:W-:Y:S04]  /*17000*/  STS.U8 [R34+UR9+0x1500], R41 ;  /* 0x0015002922007988 */ /* 0x000fe80008000009 */
[----:B------:R-:W-:Y:S01]  /*17010*/  IMAD R23, R23, UR11, RZ ;  /* 0x0000000b17177c24 */ /* 0x000fe2000f8e02ff */
[----:B------:R0:W-:Y:S03]  /*17020*/  STS.U8 [R34+UR9+0x1900], R44 ;  /* 0x0019002c22007988 */ /* 0x0001e60008000009 */
[----:B------:R-:W-:Y:S01]  /*17030*/  @!P6 IMAD.MOV R22, RZ, RZ, -R22 ;  /* 0x000000ffff16e224 */ /* 0x000fe200078e0a16 */
[----:B------:R-:W4:Y:S01]  /*17040*/  LDL.LU R29, [R1+0x1454] ;  /* 0x00145400011d7983 */ /* 0x000f220000300800 */
[----:B------:R-:W-:Y:S01]  /*17050*/  @!P5 IMAD.IADD R24, R24, 0x1, -R8 ;  /* 0x000000011818d824 */ /* 0x000fe200078e0a08 */
[----:B0-----:R-:W-:-:S02]  /*17060*/  IADD3 R34, P6, PT, R23, R7, RZ ;  /* 0x0000000717227210 */ /* 0x001fc40007fde0ff */
[----:B------:R-:W-:Y:S02]  /*17070*/  ISETP.GE.AND P5, PT, R36, RZ, PT ;  /* 0x000000ff2400720c */ /* 0x000fe40003fa6270 */
[----:B------:R-:W-:Y:S01]  /*17080*/  LEA.HI.X.SX32 R42, R23, R6, 0x1, P6 ;  /* 0x00000006172a7211 */ /* 0x000fe200030f0eff */
[----:B------:R-:W4:Y:S01]  /*17090*/  LDL R36, [R1+0xf6c] ;  /* 0x000f6c0001247983 */ /* 0x000f220000100800 */
[----:B------:R-:W-:-:S03]  /*170a0*/  PRMT R32, RZ, 0x7610, R32 ;  /* 0x00007610ff207816 */ /* 0x000fc60000000020 */
[----:B------:R-:W-:Y:S04]  /*170b0*/  STL [R1+0x2a0], R34 ;  /* 0x0002a02201007387 */ /* 0x000fe80000100800 */
[----:B------:R0:W-:Y:S01]  /*170c0*/  STL [R1+0x29c], R42 ;  /* 0x00029c2a01007387 */ /* 0x0001e20000100800 */
[----:B---3--:R-:W-:Y:S01]  /*170d0*/  ISETP.GE.AND P6, PT, R43, RZ, PT ;  /* 0x000000ff2b00720c */ /* 0x008fe20003fc6270 */
[----:B------:R-:W-:Y:S02]  /*170e0*/  @P0 IMAD.MOV.U32 R43, RZ, RZ, R42 ;  /* 0x000000ffff2b0224 */ /* 0x000fe400078e002a */
[----:B0-----:R-:W-:Y:S01]  /*170f0*/  @P0 IMAD.MOV.U32 R42, RZ, RZ, R34 ;  /* 0x000000ffff2a0224 */ /* 0x001fe200078e0022 */
[C---:B------:R-:W-:Y:S02]  /*17100*/  ISETP.GT.U32.AND P3, PT, R8.reuse, R27, PT ;  /* 0x0000001b0800720c */ /* 0x040fe40003f64070 */
[----:B------:R-:W-:Y:S01]  /*17110*/  ISETP.GT.U32.AND P1, PT, R8, R25, PT ;  /* 0x000000190800720c */ /* 0x000fe20003f24070 */
[----:B------:R-:W-:Y:S01]  /*17120*/  @!P5 IMAD.MOV R24, RZ, RZ, -R24 ;  /* 0x000000ffff18d224 */ /* 0x000fe200078e0a18 */
[----:B------:R-:W3:Y:S01]  /*17130*/  @P0 LDG.E.U8 R32, desc[UR18][R42.64] ;  /* 0x000000122a200981 */ /* 0x000ee2000c1e1100 */
[----:B------:R-:W-:-:S03]  /*17140*/  SEL R22, R11, R22, !P4 ;  /* 0x000000160b167207 */ /* 0x000fc60006000000 */
[----:B------:R-:W4:Y:S05]  /*17150*/  LDL R34, [R1+0xf70] ;  /* 0x000f700001227983 */ /* 0x000f2a0000100800 */
[--C-:B------:R-:W-:Y:S02]  /*17160*/  @!P3 IMAD.IADD R27, R27, 0x1, -R8.reuse ;  /* 0x000000011b1bb824 */ /* 0x100fe400078e0a08 */
[----:B------:R-:W-:-:S03]  /*17170*/  @!P1 IMAD.IADD R25, R25, 0x1, -R8 ;  /* 0x0000000119199824 */ /* 0x000fc600078e0a08 */
[C---:B------:R-:W-:Y:S02]  /*17180*/  ISETP.GT.U32.AND P5, PT, R8.reuse, R27, PT ;  /* 0x0000001b0800720c */ /* 0x040fe40003fa4070 */
[----:B------:R-:W-:Y:S01]  /*17190*/  ISETP.GT.U32.AND P1, PT, R8, R25, PT ;  /* 0x000000190800720c */ /* 0x000fe20003f24070 */
[----:B------:R-:W-:Y:S01]  /*171a0*/  IMAD R22, R22, UR11, RZ ;  /* 0x0000000b16167c24 */ /* 0x000fe2000f8e02ff */
[----:B------:R-:W-:-:S05]  /*171b0*/  SEL R24, R11, R24, !P4 ;  /* 0x000000180b187207 */ /* 0x000fca0006000000 */
[----:B------:R-:W-:-:S04]  /*171c0*/  IMAD R24, R24, UR11, RZ ;  /* 0x0000000b18187c24 */ /* 0x000fc8000f8e02ff */
[--C-:B------:R-:W-:Y:S01]  /*171d0*/  @!P5 IMAD.IADD R27, R27, 0x1, -R8.reuse ;  /* 0x000000011b1bd824 */ /* 0x100fe200078e0a08 */
[----:B------:R-:W-:Y:S01]  /*171e0*/  IADD3 R23, P5, PT, R22, R7, RZ ;  /* 0x0000000716177210 */ /* 0x000fe20007fbe0ff */
[----:B------:R-:W-:Y:S01]  /*171f0*/  @!P1 IMAD.IADD R25, R25, 0x1, -R8 ;  /* 0x0000000119199824 */ /* 0x000fe200078e0a08 */
[----:B------:R-:W-:Y:S02]  /*17200*/  ISETP.GT.U32.AND P1, PT, R8, R26, PT ;  /* 0x0000001a0800720c */ /* 0x000fe40003f24070 */
[----:B------:R-:W-:Y:S01]  /*17210*/  LEA.HI.X.SX32 R22, R22, R6, 0x1, P5 ;  /* 0x0000000616167211 */ /* 0x000fe200028f0eff */
[----:B------:R-:W-:Y:S01]  /*17220*/  @!P6 IMAD.MOV R25, RZ, RZ, -R25 ;  /* 0x000000ffff19e224 */ /* 0x000fe200078e0a19 */
[----:B------:R-:W-:Y:S02]  /*17230*/  PRMT R30, RZ, 0x7610, R30 ;  /* 0x00007610ff1e7816 */ /* 0x000fe4000000001e */
[----:B------:R-:W-:-:S07]  /*17240*/  PRMT R33, RZ, 0x7610, R33 ;  /* 0x00007610ff217816 */ /* 0x000fce0000000021 */
[----:B------:R-:W-:Y:S01]  /*17250*/  @!P1 IMAD.IADD R26, R26, 0x1, -R8 ;  /* 0x000000011a1a9824 */ /* 0x000fe200078e0a08 */
[----:B--2---:R-:W-:Y:S01]  /*17260*/  ISETP.GE.AND P1, PT, R31, RZ, PT ;  /* 0x000000ff1f00720c */ /* 0x004fe20003f26270 */
[----:B---3--:R0:W-:Y:S04]  /*17270*/  STL [R1+0xec0], R32 ;  /* 0x000ec02001007387 */ /* 0x0081e80000100800 */
[----:B------:R1:W-:Y:S01]  /*17280*/  STL [R1+0x2a8], R23 ;  /* 0x0002a81701007387 */ /* 0x0003e20000100800 */
[----:B0-----:R-:W-:Y:S02]  /*17290*/  IADD3 R32, P6, PT, R24, R7, RZ ;  /* 0x0000000718207210 */ /* 0x001fe40007fde0ff */
[----:B-1----:R-:W-:-:S03]  /*172a0*/  @P0 LOP3.LUT R23, R23, R22, RZ, 0x3c, !PT ;  /* 0x0000001617170212 */ /* 0x002fc600078e3cff */
[----:B------:R-:W-:Y:S04]  /*172b0*/  STL [R1+0x2b8], R32 ;  /* 0x0002b82001007387 */ /* 0x000fe80000100800 */
[----:B------:R0:W-:Y:S01]  /*172c0*/  STL [R1+0x2a4], R22 ;  /* 0x0002a41601007387 */ /* 0x0001e20000100800 */
[----:B------:R-:W-:Y:S02]  /*172d0*/  LEA.HI.X.SX32 R31, R24, R6, 0x1, P6 ;  /* 0x00000006181f7211 */ /* 0x000fe400030f0eff */
[----:B0-----:R-:W-:-:S04]  /*172e0*/  @P0 LOP3.LUT R22, R23, R22, RZ, 0x3c, !PT ;  /* 0x0000001617160212 */ /* 0x001fc800078e3cff */
[----:B------:R-:W-:-:S05]  /*172f0*/  @P0 LOP3.LUT R23, R23, R22, RZ, 0x3c, !PT ;  /* 0x0000001617170212 */ /* 0x000fca00078e3cff */
[----:B------:R0:W2:Y:S02]  /*17300*/  @P0 LDG.E.U8 R30, desc[UR18][R22.64] ;  /* 0x00000012161e0981 */ /* 0x0000a4000c1e1100 */
[----:B0-----:R-:W-:Y:S02]  /*17310*/  @P0 IMAD.MOV.U32 R22, RZ, RZ, R32 ;  /* 0x000000ffff160224 */ /* 0x001fe400078e0020 */
[----:B------:R-:W-:-:S05]  /*17320*/  @P0 IMAD.MOV.U32 R23, RZ, RZ, R31 ;  /* 0x000000ffff170224 */ /* 0x000fca00078e001f */
[----:B------:R0:W3:Y:S01]  /*17330*/  @P0 LDG.E.U8 R33, desc[UR18][R22.64] ;  /* 0x0000001216210981 */ /* 0x0000e2000c1e1100 */
[C---:B------:R-:W-:Y:S01]  /*17340*/  ISETP.GT.U32.AND P3, PT, R8.reuse, R28, PT ;  /* 0x0000001c0800720c */ /* 0x040fe20003f64070 */
[----:B------:R-:W-:Y:S01]  /*17350*/  @!P1 IMAD.MOV R27, RZ, RZ, -R27 ;  /* 0x000000ffff1b9224 */ /* 0x000fe200078e0a1b */
[----:B----4-:R-:W-:Y:S02]  /*17360*/  ISETP.GT.U32.AND P6, PT, R8, R29, PT ;  /* 0x0000001d0800720c */ /* 0x010fe40003fc4070 */
[----:B------:R-:W-:-:S09]  /*17370*/  ISETP.GE.AND P1, PT, R36, RZ, PT ;  /* 0x000000ff2400720c */ /* 0x000fd20003f26270 */
[----:B------:R-:W-:Y:S01]  /*17380*/  @!P3 IMAD.IADD R28, R28, 0x1, -R8 ;  /* 0x000000011c1cb824 */ /* 0x000fe200078e0a08 */
[C---:B------:R-:W-:Y:S02]  /*17390*/  ISETP.GT.U32.AND P3, PT, R8.reuse, R26, PT ;  /* 0x0000001a0800720c */ /* 0x040fe40003f64070 */
[C---:B------:R-:W-:Y:S02]  /*173a0*/  SEL R25, R11.reuse, R25, !P4 ;  /* 0x000000190b197207 */ /* 0x040fe40006000000 */
[----:B------:R-:W-:Y:S02]  /*173b0*/  ISETP.GT.U32.AND P5, PT, R8, R28, PT ;  /* 0x0000001c0800720c */ /* 0x000fe40003fa4070 */
[----:B------:R-:W-:Y:S01]  /*173c0*/  SEL R27, R11, R27, !P4 ;  /* 0x0000001b0b1b7207 */ /* 0x000fe20006000000 */
[----:B------:R-:W-:Y:S01]  /*173d0*/  IMAD R25, R25, UR11, RZ ;  /* 0x0000000b19197c24 */ /* 0x000fe2000f8e02ff */
[----:B------:R-:W-:Y:S03]  /*173e0*/  STL [R1+0x2b4], R31 ;  /* 0x0002b41f01007387 */ /* 0x000fe60000100800 */
[----:B------:R-:W-:-:S02]  /*173f0*/  IMAD R27, R27, UR11, RZ ;  /* 0x0000000b1b1b7c24 */ /* 0x000fc4000f8e02ff */
[--C-:B------:R-:W-:Y:S02]  /*17400*/  @!P3 IMAD.IADD R26, R26, 0x1, -R8.reuse ;  /* 0x000000011a1ab824 */ /* 0x100fe400078e0a08 */
[----:B------:R-:W-:Y:S01]  /*17410*/  @!P6 IMAD.IADD R29, R29, 0x1, -R8 ;  /* 0x000000011d1de824 */ /* 0x000fe200078e0a08 */
[-C--:B0-----:R-:W-:Y:S01]  /*17420*/  IADD3 R22, P6, PT, R25, R7.reuse, RZ ;  /* 0x0000000719167210 */ /* 0x081fe20007fde0ff */
[----:B------:R-:W-:Y:S01]  /*17430*/  @!P1 IMAD.MOV R26, RZ, RZ, -R26 ;  /* 0x000000ffff1a9224 */ /* 0x000fe200078e0a1a */
[----:B------:R-:W-:Y:S01]  /*17440*/  IADD3 R36, P1, PT, R27, R7, RZ ;  /* 0x000000071b247210 */ /* 0x000fe20007f3e0ff */
[----:B------:R-:W-:Y:S01]  /*17450*/  @!P5 IMAD.IADD R28, R28, 0x1, -R8 ;  /* 0x000000011c1cd824 */ /* 0x000fe200078e0a08 */
[----:B------:R-:W-:Y:S02]  /*17460*/  PRMT R35, RZ, 0x7610, R35 ;  /* 0x00007610ff237816 */ /* 0x000fe40000000023 */
[----:B------:R-:W-:Y:S02]  /*17470*/  LEA.HI.X.SX32 R23, R25, R6, 0x1, P6 ;  /* 0x0000000619177211 */ /* 0x000fe400030f0eff */
[----:B------:R-:W-:-:S02]  /*17480*/  ISETP.GE.AND P5, PT, R34, RZ, PT ;  /* 0x000000ff2200720c */ /* 0x000fc40003fa6270 */
[----:B------:R-:W-:Y:S01]  /*17490*/  LEA.HI.X.SX32 R34, R27, R6, 0x1, P1 ;  /* 0x000000061b227211 */ /* 0x000fe200008f0eff */
[----:B------:R0:W4:Y:S01]  /*174a0*/  @P0 LDG.E.U8 R35, desc[UR18][R22.64] ;  /* 0x0000001216230981 */ /* 0x000122000c1e1100 */
[----:B------:R-:W-:-:S03]  /*174b0*/  PRMT R93, RZ, 0x7610, R93 ;  /* 0x00007610ff5d7816 */ /* 0x000fc6000000005d */
[----:B--2---:R1:W-:Y:S04]  /*174c0*/  STL [R1+0xebc], R30 ;  /* 0x000ebc1e01007387 */ /* 0x0043e80000100800 */
[----:B-1----:R-:W2:Y:S04]  /*174d0*/  LDL.LU R30, [R1+0x1450] ;  /* 0x00145000011e7983 */ /* 0x002ea80000300800 */
[----:B------:R-:W2:Y:S04]  /*174e0*/  LDL.LU R31, [R1+0x144c] ;  /* 0x00144c00011f7983 */ /* 0x000ea80000300800 */
[----:B------:R-:W2:Y:S04]  /*174f0*/  LDL.LU R32, [R1+0x1448] ;  /* 0x0014480001207983 */ /* 0x000ea80000300800 */
[----:B---3--:R1:W-:Y:S04]  /*17500*/  STL [R1+0xeb8], R33 ;  /* 0x000eb82101007387 */ /* 0x0083e80000100800 */
[----:B-1----:R-:W3:Y:S04]  /*17510*/  LDL.LU R33, [R1+0x1444] ;  /* 0x0014440001217983 */ /* 0x002ee80000300800 */
[----:B------:R0:W-:Y:S04]  /*17520*/  STL [R1+0x2c0], R22 ;  /* 0x0002c01601007387 */ /* 0x0001e80000100800 */
[----:B------:R-:W2:Y:S04]  /*17530*/  LDL R25, [R1+0xf78] ;  /* 0x000f780001197983 */ /* 0x000ea80000100800 */
[----:B------:R-:W-:Y:S01]  /*17540*/  STL [R1+0x2e0], R36 ;  /* 0x0002e02401007387 */ /* 0x000fe20000100800 */
[----:B0-----:R-:W-:-:S03]  /*17550*/  @P0 IMAD.MOV.U32 R22, RZ, RZ, R36 ;  /* 0x000000ffff160224 */ /* 0x001fc600078e0024 */
[----:B------:R0:W-:Y:S02]  /*17560*/  STL [R1+0x2bc], R23 ;  /* 0x0002bc1701007387 */ /* 0x0001e40000100800 */
[----:B0-----:R-:W-:-:S05]  /*17570*/  @P0 IMAD.MOV.U32 R23, RZ, RZ, R34 ;  /* 0x000000ffff170224 */ /* 0x001fca00078e0022 */
[----:B------:R-:W2:Y:S04]  /*17580*/  @P0 LDG.E.U8 R93, desc[UR18][R22.64] ;  /* 0x00000012165d0981 */ /* 0x000ea8000c1e1100 */
[----:B------:R-:W-:Y:S04]  /*17590*/  STL [R1+0x2dc], R34 ;  /* 0x0002dc2201007387 */ /* 0x000fe80000100800 */
[----:B----4-:R0:W-:Y:S04]  /*175a0*/  STL [R1+0xeb4], R35 ;  /* 0x000eb42301007387 */ /* 0x0101e80000100800 */
[----:B0-----:R-:W4:Y:S04]  /*175b0*/  LDL.LU R35, [R1+0x1440] ;  /* 0x0014400001237983 */ /* 0x001f280000300800 */
[----:B------:R-:W3:Y:S04]  /*175c0*/  LDL.LU R34, [R1+0x143c] ;  /* 0x00143c0001227983 */ /* 0x000ee80000300800 */
[----:B------:R-:W3:Y:S04]  /*175d0*/  LDL.LU R36, [R1+0x1438] ;  /* 0x0014380001247983 */ /* 0x000ee80000300800 */
[----:B--2---:R0:W-:Y:S04]  /*175e0*/  STL [R1+0xeb0], R93 ;  /* 0x000eb05d01007387 */ /* 0x0041e80000100800 */
[----:B0-----:R-:W2:Y:S04]  /*175f0*/  LDL.LU R93, [R1+0x1434] ;  /* 0x00143400015d7983 */ /* 0x001ea80000300800 */
[----:B------:R-:W2:Y:S01]  /*17600*/  LDL R23, [R1+0xf74] ;  /* 0x000f740001177983 */ /* 0x000ea20000100800 */
[----:B------:R-:W-:Y:S01]  /*17610*/  SEL R26, R11, R26, !P4 ;  /* 0x0000001a0b1a7207 */ /* 0x000fe20006000000 */
[----:B------:R-:W-:-:S04]  /*17620*/  @!P5 IMAD.MOV R28, RZ, RZ, -R28 ;  /* 0x000000ffff1cd224 */ /* 0x000fc800078e0a1c */
[----:B------:R-:W-:Y:S01]  /*17630*/  IMAD R26, R26, UR11, RZ ;  /* 0x0000000b1a1a7c24 */ /* 0x000fe2000f8e02ff */
[----:B------:R-:W-:-:S04]  /*17640*/  PRMT R85, RZ, 0x7610, R85 ;  /* 0x00007610ff557816 */ /* 0x000fc80000000055 */
[----:B------:R-:W-:Y:S02]  /*17650*/  IADD3 R22, P5, PT, R26, R7, RZ ;  /* 0x000000071a167210 */ /* 0x000fe40007fbe0ff */
[----:B------:R-:W-:Y:S02]  /*17660*/  ISETP.GT.U32.AND P3, PT, R8, R29, PT ;  /* 0x0000001d0800720c */ /* 0x000fe40003f64070 */
[----:B--2---:R-:W-:Y:S02]  /*17670*/  ISETP.GE.AND P6, PT, R23, RZ, PT ;  /* 0x000000ff1700720c */ /* 0x004fe40003fc6270 */
[----:B------:R-:W-:-:S05]  /*17680*/  LEA.HI.X.SX32 R23, R26, R6, 0x1, P5 ;  /* 0x000000061a177211 */ /* 0x000fca00028f0eff */
[----:B------:R-:W2:Y:S01]  /*17690*/  @P0 LDG.E.U8 R85, desc[UR18][R22.64] ;  /* 0x0000001216550981 */ /* 0x000ea2000c1e1100 */
[----:B------:R-:W-:-:S03]  /*176a0*/  SEL R28, R11, R28, !P4 ;  /* 0x0000001c0b1c7207 */ /* 0x000fc60006000000 */
[----:B------:R-:W-:Y:S01]  /*176b0*/  @!P3 IMAD.IADD R29, R29, 0x1, -R8 ;  /* 0x000000011d1db824 */ /* 0x000fe200078e0a08 */
[----:B------:R-:W-:Y:S01]  /*176c0*/  ISETP.GT.U32.AND P3, PT, R8, R31, PT ;  /* 0x0000001f0800720c */ /* 0x000fe20003f64070 */
[----:B------:R-:W-:Y:S01]  /*176d0*/  STL [R1+0x2e8], R22 ;  /* 0x0002e81601007387 */ /* 0x000fe20000100800 */
[----:B------:R-:W-:-:S03]  /*176e0*/  IMAD R28, R28, UR11, RZ ;  /* 0x0000000b1c1c7c24 */ /* 0x000fc6000f8e02ff */
[----:B------:R-:W-:Y:S01]  /*176f0*/  STL [R1+0x2e4], R23 ;  /* 0x0002e41701007387 */ /* 0x000fe20000100800 */
[----:B------:R-:W-:Y:S01]  /*17700*/  @!P6 IMAD.MOV R29, RZ, RZ, -R29 ;  /* 0x000000ffff1de224 */ /* 0x000fe200078e0a1d */
[----:B------:R-:W-:-:S06]  /*17710*/  PRMT R24, RZ, 0x7610, R24 ;  /* 0x00007610ff187816 */ /* 0x000fcc0000000018 */
[----:B------:R-:W-:Y:S01]  /*17720*/  @!P3 IMAD.IADD R31, R31, 0x1, -R8 ;  /* 0x000000011f1fb824 */ /* 0x000fe200078e0a08 */
[----:B------:R-:W-:Y:S01]  /*17730*/  ISETP.GE.AND P3, PT, R25, RZ, PT ;  /* 0x000000ff1900720c */ /* 0x000fe20003f66270 */
[----:B--2---:R0:W-:Y:S04]  /*17740*/  STL [R1+0xeac], R85 ;  /* 0x000eac5501007387 */ /* 0x0041e80000100800 */
[----:B------:R-:W2:Y:S01]  /*17750*/  LDL R25, [R1+0xf90] ;  /* 0x000f900001197983 */ /* 0x000ea20000100800 */
[----:B0-----:R-:W-:-:S04]  /*17760*/  IADD3 R85, P6, PT, R28, R7, RZ ;  /* 0x000000071c557210 */ /* 0x001fc80007fde0ff */
[----:B------:R-:W-:Y:S01]  /*17770*/  LEA.HI.X.SX32 R22, R28, R6, 0x1, P6 ;  /* 0x000000061c167211 */ /* 0x000fe200030f0eff */
[----:B------:R-:W-:Y:S04]  /*17780*/  STL [R1+0x2f0], R85 ;  /* 0x0002f05501007387 */ /* 0x000fe80000100800 */
[----:B------:R0:W-:Y:S01]  /*17790*/  STL [R1+0x2ec], R22 ;  /* 0x0002ec1601007387 */ /* 0x0001e20000100800 */
[----:B------:R-:W-:Y:S02]  /*177a0*/  @P0 IMAD.MOV.U32 R23, RZ, RZ, R22 ;  /* 0x000000ffff170224 */ /* 0x000fe400078e0016 */
[----:B0-----:R-:W-:Y:S01]  /*177b0*/  @P0 IMAD.MOV.U32 R22, RZ, RZ, R85 ;  /* 0x000000ffff160224 */ /* 0x001fe200078e0055 */
[----:B------:R-:W-:Y:S01]  /*177c0*/  ISETP.GT.U32.AND P1, PT, R8, R30, PT ;  /* 0x0000001e0800720c */ /* 0x000fe20003f24070 */
[----:B------:R-:W2:Y:S04]  /*177d0*/  LDL R85, [R1+0xf94] ;  /* 0x000f940001557983 */ /* 0x000ea80000100800 */
[----:B------:R-:W2:Y:S04]  /*177e0*/  @P0 LDG.E.U8 R24, desc[UR18][R22.64] ;  /* 0x0000001216180981 */ /* 0x000ea8000c1e1100 */
[----:B------:R-:W3:Y:S04]  /*177f0*/  LDL R22, [R1+0xf8c] ;  /* 0x000f8c0001167983 */ /* 0x000ee80000100800 */
[----:B------:R-:W-:Y:S01]  /*17800*/  @!P1 IMAD.IADD R30, R30, 0x1, -R8 ;  /* 0x000000011e1e9824 */ /* 0x000fe200078e0a08 */
[----:B------:R-:W-:-:S04]  /*17810*/  SEL R29, R11, R29, !P4 ;  /* 0x0000001d0b1d7207 */ /* 0x000fc80006000000 */
[C---:B------:R-:W-:Y:S01]  /*17820*/  ISETP.GT.U32.AND P1, PT, R8.reuse, R30, PT ;  /* 0x0000001e0800720c */ /* 0x040fe20003f24070 */
[----:B------:R-:W-:Y:S01]  /*17830*/  IMAD R29, R29, UR4, RZ ;  /* 0x000000041d1d7c24 */ /* 0x000fe2000f8e02ff */
[----:B------:R-:W-:Y:S01]  /*17840*/  ISETP.GT.U32.AND P5, PT, R8, R32, PT ;  /* 0x000000200800720c */ /* 0x000fe20003fa4070 */
[----:B------:R-:W0:Y:S10]  /*17850*/  LDCU UR4, c[0x0][0x3b0] ;  /* 0x00007600ff0477ac */ /* 0x000e340008000800 */
[----:B------:R-:W-:Y:S01]  /*17860*/  @!P1 IMAD.IADD R30, R30, 0x1, -R8 ;  /* 0x000000011e1e9824 */ /* 0x000fe200078e0a08 */
[----:B--2---:R1:W-:Y:S02]  /*17870*/  STL [R1+0xea8], R24 ;  /* 0x000ea81801007387 */ /* 0x0043e40000100800 */
[----:B-1----:R-:W-:-:S04]  /*17880*/  IADD3 R24, P1, PT, R29, R7, RZ ;  /* 0x000000071d187210 */ /* 0x002fc80007f3e0ff */
[----:B------:R-:W-:Y:S02]  /*17890*/  LEA.HI.X.SX32 R23, R29, R6, 0x1, P1 ;  /* 0x000000061d177211 */ /* 0x000fe400008f0eff */
[----:B---3--:R-:W-:Y:S01]  /*178a0*/  ISETP.GE.AND P1, PT, R22, RZ, PT ;  /* 0x000000ff1600720c */ /* 0x008fe20003f26270 */
[----:B------:R-:W-:-:S05]  /*178b0*/  @P0 IMAD.MOV.U32 R22, RZ, RZ, R24 ;  /* 0x000000ffff160224 */ /* 0x000fca00078e0018 */
[----:B------:R1:W2:Y:S01]  /*178c0*/  @P0 LDG.E.U8 R13, desc[UR18][R22.64] ;  /* 0x00000012160d0981 */ /* 0x0002a2000c1e1100 */
[----:B------:R-:W-:Y:S02]  /*178d0*/  @!P5 IMAD.IADD R32, R32, 0x1, -R8 ;  /* 0x000000012020d824 */ /* 0x000fe400078e0a08 */
[----:B------:R-:W-:-:S03]  /*178e0*/  @!P3 IMAD.MOV R30, RZ, RZ, -R30 ;  /* 0x000000ffff1eb224 */ /* 0x000fc600078e0a1e */
[----:B------:R-:W-:Y:S02]  /*178f0*/  ISETP.GT.U32.AND P6, PT, R8, R32, PT ;  /* 0x000000200800720c */ /* 0x000fe40003fc4070 */
[----:B------:R-:W-:Y:S01]  /*17900*/  SEL R30, R11, R30, !P4 ;  /* 0x0000001e0b1e7207 */ /* 0x000fe20006000000 */
[----:B------:R3:W-:Y:S04]  /*17910*/  STL [R1+0x2f8], R24 ;  /* 0x0002f81801007387 */ /* 0x0007e80000100800 */
[----:B------:R-:W-:-:S06]  /*17920*/  IMAD R30, R30, UR5, RZ ;  /* 0x000000051e1e7c24 */ /* 0x000fcc000f8e02ff */
[----:B------:R-:W-:Y:S01]  /*17930*/  @!P6 IMAD.IADD R32, R32, 0x1, -R8 ;  /* 0x000000012020e824 */ /* 0x000fe200078e0a08 */
[C---:B---3--:R-:W-:Y:S01]  /*17940*/  IADD3 R24, P6, PT, R30.reuse, R7, RZ ;  /* 0x000000071e187210 */ /* 0x048fe20007fde0ff */
[----:B------:R3:W-:Y:S01]  /*17950*/  STL [R1+0x2f4], R23 ;  /* 0x0002f41701007387 */ /* 0x0007e20000100800 */
[----:B------:R-:W-:Y:S01]  /*17960*/  PRMT R5, RZ, 0x7610, R5 ;  /* 0x00007610ff057816 */ /* 0x000fe20000000005 */
[----:B------:R-:W0:Y:S01]  /*17970*/  LDCU UR5, c[0x0][0x3b0] ;  /* 0x00007600ff0577ac */ /* 0x000e220008000800 */
[----:B-1----:R-:W-:-:S05]  /*17980*/  LEA.HI.X.SX32 R22, R30, R6, 0x1, P6 ;  /* 0x000000061e167211 */ /* 0x002fca00030f0eff */
[----:B---3--:R-:W-:Y:S01]  /*17990*/  @P0 IMAD.MOV.U32 R23, RZ, RZ, R22 ;  /* 0x000000ffff170224 */ /* 0x008fe200078e0016 */
[----:B--2---:R1:W-:Y:S04]  /*179a0*/  STL [R1+0xea4], R13 ;  /* 0x000ea40d01007387 */ /* 0x0043e80000100800 */
[----:B-1----:R-:W2:Y:S04]  /*179b0*/  LDL R13, [R1+0xf9c] ;  /* 0x000f9c00010d7983 */ /* 0x002ea80000100800 */
[----:B------:R-:W-:Y:S04]  /*179c0*/  STL [R1+0x300], R24 ;  /* 0x0003001801007387 */ /* 0x000fe80000100800 */
[----:B------:R1:W-:Y:S02]  /*179d0*/  STL [R1+0x2fc], R22 ;  /* 0x0002fc1601007387 */ /* 0x0003e40000100800 */
[----:B-1----:R-:W-:-:S05]  /*179e0*/  @P0 IMAD.MOV.U32 R22, RZ, RZ, R24 ;  /* 0x000000ffff160224 */ /* 0x002fca00078e0018 */
[----:B------:R-:W3:Y:S01]  /*179f0*/  @P0 LDG.E.U8 R5, desc[UR18][R22.64] ;  /* 0x0000001216050981 */ /* 0x000ee2000c1e1100 */
[C---:B------:R-:W-:Y:S02]  /*17a00*/  ISETP.GT.U32.AND P3, PT, R8.reuse, R33, PT ;  /* 0x000000210800720c */ /* 0x040fe40003f64070 */
[C---:B------:R-:W-:Y:S02]  /*17a10*/  ISETP.GT.U32.AND P5, PT, R8.reuse, R31, PT ;  /* 0x0000001f0800720c */ /* 0x040fe40003fa4070 */
[----:B------:R-:W-:-:S09]  /*17a20*/  ISETP.GT.U32.AND P6, PT, R8, R34, PT ;  /* 0x000000220800720c */ /* 0x000fd20003fc4070 */
[--C-:B------:R-:W-:Y:S01]  /*17a30*/  @!P3 IMAD.IADD R33, R33, 0x1, -R8.reuse ;  /* 0x000000012121b824 */ /* 0x100fe200078e0a08 */
[----:B------:R-:W-:Y:S01]  /*17a40*/  ISETP.GE.AND P3, PT, R25, RZ, PT ;  /* 0x000000ff1900720c */ /* 0x000fe20003f66270 */
[----:B------:R-:W-:-:S04]  /*17a50*/  @!P5 IMAD.IADD R31, R31, 0x1, -R8 ;  /* 0x000000011f1fd824 */ /* 0x000fc800078e0a08 */
[----:B------:R-:W-:Y:S01]  /*17a60*/  @!P1 IMAD.MOV R31, RZ, RZ, -R31 ;  /* 0x000000ffff1f9224 */ /* 0x000fe200078e0a1f */
[----:B------:R-:W-:-:S04]  /*17a70*/  ISETP.GT.U32.AND P1, PT, R8, R33, PT ;  /* 0x000000210800720c */ /* 0x000fc80003f24070 */
[----:B------:R-:W-:-:S03]  /*17a80*/  SEL R31, R11, R31, !P4 ;  /* 0x0000001f0b1f7207 */ /* 0x000fc60006000000 */
[----:B------:R-:W-:Y:S02]  /*17a90*/  @!P3 IMAD.MOV R32, RZ, RZ, -R32 ;  /* 0x000000ffff20b224 */ /* 0x000fe400078e0a20 */
[----:B0-----:R-:W-:Y:S01]  /*17aa0*/  IMAD R31, R31, UR4, RZ ;  /* 0x000000041f1f7c24 */ /* 0x001fe2000f8e02ff */
[----:B------:R-:W-:Y:S01]  /*17ab0*/  ISETP.GE.AND P3, PT, R85, RZ, PT ;  /* 0x000000ff5500720c */ /* 0x000fe20003f66270 */
[--C-:B------:R-:W-:Y:S01]  /*17ac0*/  @!P6 IMAD.IADD R34, R34, 0x1, -R8.reuse ;  /* 0x000000012222e824 */ /* 0x100fe200078e0a08 */
[----:B------:R-:W-:Y:S01]  /*17ad0*/  SEL R32, R11, R32, !P4 ;  /* 0x000000200b207207 */ /* 0x000fe20006000000 */
[----:B------:R-:W3:Y:S01]  /*17ae0*/  LDL R85, [R1+0xf98] ;  /* 0x000f980001557983 */ /* 0x000ee20000100800 */
[----:B------:R-:W-:Y:S01]  /*17af0*/  @!P1 IMAD.IADD R33, R33, 0x1, -R8 ;  /* 0x0000000121219824 */ /* 0x000fe200078e0a08 */
[----:B------:R-:W-:Y:S01]  /*17b00*/  PRMT R4, RZ, 0x7610, R4 ;  /* 0x00007610ff047816 */ /* 0x000fe20000000004 */
[----:B------:R-:W0:Y:S01]  /*17b10*/  LDCU UR4, c[0x0][0x3b0] ;  /* 0x00007600ff0477ac */ /* 0x000e220008000800 */
[----:B------:R-:W-:Y:S01]  /*17b20*/  IMAD R32, R32, UR5, RZ ;  /* 0x0000000520207c24 */ /* 0x000fe2000f8e02ff */
[----:B------:R-:W-:-:S02]  /*17b30*/  PRMT R3, RZ, 0x7610, R3 ;  /* 0x00007610ff037816 */ /* 0x000fc40000000003 */
[----:B----4-:R-:W-:Y:S01]  /*17b40*/  ISETP.GT.U32.AND P5, PT, R8, R35, PT ;  /* 0x000000230800720c */ /* 0x010fe20003fa4070 */
[----:B------:R-:W1:Y:S01]  /*17b50*/  LDCU UR5, c[0x0][0x3b0] ;  /* 0x00007600ff0577ac */ /* 0x000e620008000800 */
[----:B--2---:R-:W-:Y:S01]  /*17b60*/  ISETP.GE.AND P1, PT, R13, RZ, PT ;  /* 0x000000ff0d00720c */ /* 0x004fe20003f26270 */
[----:B---3--:R2:W-:Y:S02]  /*17b70*/  STL [R1+0xea0], R5 ;  /* 0x000ea00501007387 */ /* 0x0085e40000100800 */
[----:B--2---:R-:W-:-:S04]  /*17b80*/  IADD3 R5, P6, PT, R31, R7, RZ ;  /* 0x000000071f057210 */ /* 0x004fc80007fde0ff */
[----:B------:R-:W-:Y:S01]  /*17b90*/  LEA.HI.X.SX32 R22, R31, R6, 0x1, P6 ;  /* 0x000000061f167211 */ /* 0x000fe200030f0eff */
[----:B------:R-:W-:Y:S01]  /*17ba0*/  STL [R1+0x340], R5 ;  /* 0x0003400501007387 */ /* 0x000fe20000100800 */
[----:B------:R-:W-:-:S03]  /*17bb0*/  IADD3 R13, P6, PT, R32, R7, RZ ;  /* 0x00000007200d7210 */ /* 0x000fc60007fde0ff */
[----:B------:R2:W-:Y:S01]  /*17bc0*/  STL [R1+0x33c], R22 ;  /* 0x00033c1601007387 */ /* 0x0005e20000100800 */
[----:B------:R-:W-:Y:S01]  /*17bd0*/  @P0 IMAD.MOV.U32 R23, RZ, RZ, R22 ;  /* 0x000000ffff170224 */ /* 0x000fe200078e0016 */
[----:B------:R-:W-:Y:S01]  /*17be0*/  LEA.HI.X.SX32 R24, R32, R6, 0x1, P6 ;  /* 0x0000000620187211 */ /* 0x000fe200030f0eff */
[----:B--2---:R-:W-:Y:S02]  /*17bf0*/  @P0 IMAD.MOV.U32 R22, RZ, RZ, R5 ;  /* 0x000000ffff160224 */ /* 0x004fe400078e0005 */
[----:B------:R-:W2:Y:S04]  /*17c00*/  LDL R5, [R1+0xfa8] ;  /* 0x000fa80001057983 */ /* 0x000ea80000100800 */
[----:B------:R3:W4:Y:S02]  /*17c10*/  @P0 LDG.E.U8 R4, desc[UR18][R22.64] ;  /* 0x0000001216040981 */ /* 0x000724000c1e1100 */
[----:B---3--:R-:W-:-:S02]  /*17c20*/  @P0 IMAD.MOV.U32 R22, RZ, RZ, R13 ;  /* 0x000000ffff160224 */ /* 0x008fc400078e000d */
[----:B------:R-:W-:-:S05]  /*17c30*/  @P0 IMAD.MOV.U32 R23, RZ, RZ, R24 ;  /* 0x000000ffff170224 */ /* 0x000fca00078e0018 */
[----:B------:R3:W2:Y:S01]  /*17c40*/  @P0 LDG.E.U8 R3, desc[UR18][R22.64] ;  /* 0x0000001216030981 */ /* 0x0006a2000c1e1100 */
[----:B------:R-:W-:-:S05]  /*17c50*/  @!P5 IMAD.IADD R35, R35, 0x1, -R8 ;  /* 0x000000012323d824 */ /* 0x000fca00078e0a08 */
[C---:B------:R-:W-:Y:S01]  /*17c60*/  ISETP.GT.U32.AND P5, PT, R8.reuse, R35, PT ;  /* 0x000000230800720c */ /* 0x040fe20003fa4070 */
[----:B------:R-:W-:Y:S01]  /*17c70*/  @!P3 IMAD.MOV R33, RZ, RZ, -R33 ;  /* 0x000000ffff21b224 */ /* 0x000fe200078e0a21 */
[----:B------:R-:W-:-:S11]  /*17c80*/  ISETP.GT.U32.AND P3, PT, R8, R34, PT ;  /* 0x000000220800720c */ /* 0x000fd60003f64070 */
[----:B------:R-:W-:Y:S01]  /*17c90*/  @!P5 IMAD.IADD R35, R35, 0x1, -R8 ;  /* 0x000000012323d824 */ /* 0x000fe200078e0a08 */
[C---:B------:R-:W-:Y:S02]  /*17ca0*/  ISETP.GT.U32.AND P5, PT, R8.reuse, R36, PT ;  /* 0x000000240800720c */ /* 0x040fe40003fa4070 */
[----:B------:R-:W-:Y:S01]  /*17cb0*/  ISETP.GT.U32.AND P6, PT, R8, R93, PT ;  /* 0x0000005d0800720c */ /* 0x000fe20003fc4070 */
[----:B------:R-:W-:Y:S01]  /*17cc0*/  @!P1 IMAD.MOV R35, RZ, RZ, -R35 ;  /* 0x000000ffff239224 */ /* 0x000fe200078e0a23 */
[----:B------:R-:W-:Y:S02]  /*17cd0*/  ISETP.GE.AND P1, PT, R85, RZ, PT ;  /* 0x000000ff5500720c */ /* 0x000fe40003f26270 */
[C---:B------:R-:W-:Y:S02]  /*17ce0*/  SEL R33, R11.reuse, R33, !P4 ;  /* 0x000000210b217207 */ /* 0x040fe40006000000 */
[----:B------:R-:W-:-:S05]  /*17cf0*/  SEL R35, R11, R35, !P4 ;  /* 0x000000230b237207 */ /* 0x000fca0006000000 */
[--C-:B------:R-:W-:Y:S02]  /*17d00*/  @!P5 IMAD.IADD R36, R36, 0x1, -R8.reuse ;  /* 0x000000012424d824 */ /* 0x100fe400078e0a08 */
[----:B------:R-:W-:Y:S01]  /*17d10*/  IMAD R33, R33, UR12, RZ ;  /* 0x0000000c21217c24 */ /* 0x000fe2000f8e02ff */
[----:B------:R-:W-:Y:S01]  /*17d20*/  STL [R1+0x348], R13 ;  /* 0x0003480d01007387 */ /* 0x000fe20000100800 */
[----:B------:R-:W-:Y:S01]  /*17d30*/  @!P3 IMAD.IADD R34, R34, 0x1, -R8 ;  /* 0x000000012222b824 */ /* 0x000fe200078e0a08 */
[----:B------:R-:W-:Y:S01]  /*17d40*/  ISETP.GT.U32.AND P5, PT, R8, R36, PT ;  /* 0x000000240800720c */ /* 0x000fe20003fa4070 */
[----:B0-----:R-:W-:Y:S01]  /*17d50*/  IMAD R35, R35, UR4, RZ ;  /* 0x0000000423237c24 */ /* 0x001fe2000f8e02ff */
[----:B------:R-:W-:Y:S01]  /*17d60*/  PRMT R2, RZ, 0x7610, R2 ;  /* 0x00007610ff027816 */ /* 0x000fe20000000002 */
[----:B------:R-:W-:Y:S01]  /*17d70*/  @!P6 IMAD.IADD R93, R93, 0x1, -R8 ;  /* 0x000000015d5de824 */ /* 0x000fe200078e0a08 */
[C---:B---3--:R-:W-:Y:S01]  /*17d80*/  IADD3 R22, P6, PT, R33.reuse, R7, RZ ;  /* 0x0000000721167210 */ /* 0x048fe20007fde0ff */
[----:B------:R-:W-:Y:S01]  /*17d90*/  @!P1 IMAD.MOV R34, RZ, RZ, -R34 ;  /* 0x000000ffff229224 */ /* 0x000fe200078e0a22 */
[----:B------:R-:W-:Y:S01]  /*17da0*/  PRMT R16, RZ, 0x7610, R16 ;  /* 0x00007610ff107816 */ /* 0x000fe20000000010 */
[----:B------:R-:W0:Y:S01]  /*17db0*/  LDCU UR4, c[0x0][0x3b0] ;  /* 0x00007600ff0477ac */ /* 0x000e220008000800 */
[----:B------:R-:W-:-:S02]  /*17dc0*/  LEA.HI.X.SX32 R23, R33, R6, 0x1, P6 ;  /* 0x0000000621177211 */ /* 0x000fc400030f0eff */
[----:B------:R-:W-:Y:S01]  /*17dd0*/  PRMT R15, RZ, 0x7610, R15 ;  /* 0x00007610ff0f7816 */ /* 0x000fe2000000000f */
[----:B------:R-:W3:Y:S02]  /*17de0*/  LDCU UR12, c[0x0][0x3b0] ;  /* 0x00007600ff0c77ac */ /* 0x000ee40008000800 */
[----:B------:R-:W-:Y:S01]  /*17df0*/  @!P5 IMAD.IADD R36, R36, 0x1, -R8 ;  /* 0x000000012424d824 */ /* 0x000fe200078e0a08 */
[----:B------:R0:W3:Y:S04]  /*17e00*/  @P0 LDG.E.U8 R2, desc[UR18][R22.64] ;  /* 0x0000001216020981 */ /* 0x0000e8000c1e1100 */
[----:B----4-:R4:W-:Y:S01]  /*17e10*/  STL [R1+0xe9c], R4 ;  /* 0x000e9c0401007387 */ /* 0x0109e20000100800 */
[----:B--2---:R-:W-:-:S03]  /*17e20*/  ISETP.GE.AND P5, PT, R5, RZ, PT ;  /* 0x000000ff0500720c */ /* 0x004fc60003fa6270 */
[----:B----4-:R-:W2:Y:S04]  /*17e30*/  LDL.LU R4, [R1] ;  /* 0x0000000001047983 */ /* 0x010ea80000300800 */
[----:B------:R4:W-:Y:S04]  /*17e40*/  STL [R1+0x344], R24 ;  /* 0x0003441801007387 */ /* 0x0009e80000100800 */
[----:B------:R-:W2:Y:S04]  /*17e50*/  LDL R85, [R1+0xfb4] ;  /* 0x000fb40001557983 */ /* 0x000ea80000100800 */
[----:B------:R0:W-:Y:S01]  /*17e60*/  STL [R1+0xe98], R3 ;  /* 0x000e980301007387 */ /* 0x0001e20000100800 */
[----:B----4-:R-:W-:-:S04]  /*17e70*/  IADD3 R24, P1, PT, R35, R7, RZ ;  /* 0x0000000723187210 */ /* 0x010fc80007f3e0ff */
[----:B------:R-:W-:Y:S01]  /*17e80*/  LEA.HI.X.SX32 R25, R35, R6, 0x1, P1 ;  /* 0x0000000623197211 */ /* 0x000fe200008f0eff */
[----:B0-----:R-:W4:Y:S04]  /*17e90*/  LDL.LU R3, [R1+0x4] ;  /* 0x0000040001037983 */ /* 0x001f280000300800 */
[----:B------:R-:W4:Y:S04]  /*17ea0*/  LDL.LU R13, [R1+0x8] ;  /* 0x00000800010d7983 */ /* 0x000f280000300800 */
[----:B------:R0:W-:Y:S04]  /*17eb0*/  STL [R1+0x350], R22 ;  /* 0x0003501601007387 */ /* 0x0001e80000100800 */
[----:B------:R-:W-:Y:S04]  /*17ec0*/  STL [R1+0x358], R24 ;  /* 0x0003581801007387 */ /* 0x000fe80000100800 */
[----:B------:R-:W4:Y:S01]  /*17ed0*/  LDL R5, [R1+0xfb0] ;  /* 0x000fb00001057983 */ /* 0x000f220000100800 */
[----:B0-----:R-:W-:-:S03]  /*17ee0*/  @P0 IMAD.MOV.U32 R22, RZ, RZ, R24 ;  /* 0x000000ffff160224 */ /* 0x001fc600078e0018 */
[----:B------:R0:W-:Y:S02]  /*17ef0*/  STL [R1+0x34c], R23 ;  /* 0x00034c1701007387 */ /* 0x0001e40000100800 */
[----:B0-----:R-:W-:-:S05]  /*17f00*/  @P0 IMAD.MOV.U32 R23, RZ, RZ, R25 ;  /* 0x000000ffff170224 */ /* 0x001fca00078e0019 */
[----:B------:R-:W4:Y:S01]  /*17f10*/  @P0 LDG.E.U8 R16, desc[UR18][R22.64] ;  /* 0x0000001216100981 */ /* 0x000f22000c1e1100 */
[----:B------:R-:W-:-:S03]  /*17f20*/  SEL R34, R11, R34, !P4 ;  /* 0x000000220b227207 */ /* 0x000fc60006000000 */
[----:B------:R-:W-:Y:S02]  /*17f30*/  STL [R1+0x354], R25 ;  /* 0x0003541901007387 */ /* 0x000fe40000100800 */
[----:B-1----:R-:W-:Y:S01]  /*17f40*/  IMAD R34, R34, UR5, RZ ;  /* 0x0000000522227c24 */ /* 0x002fe2000f8e02ff */
[----:B------:R-:W-:Y:S01]  /*17f50*/  ISETP.GT.U32.AND P3, PT, R8, R93, PT ;  /* 0x0000005d0800720c */ /* 0x000fe20003f64070 */
[----:B---3--:R0:W-:Y:S01]  /*17f60*/  STL [R1+0xe94], R2 ;  /* 0x000e940201007387 */ /* 0x0081e20000100800 */
[----:B------:R-:W-:Y:S01]  /*17f70*/  @!P5 IMAD.MOV R36, RZ, RZ, -R36 ;  /* 0x000000ffff24d224 */ /* 0x000fe200078e0a24 */
[----:B------:R-:W-:Y:S01]  /*17f80*/  PRMT R12, RZ, 0x7610, R12 ;  /* 0x00007610ff0c7816 */ /* 0x000fe2000000000c */
[----:B------:R-:W1:Y:S01]  /*17f90*/  LDCU UR5, c[0x0][0x3b0] ;  /* 0x00007600ff0577ac */ /* 0x000e620008000800 */
[----:B0-----:R-:W3:Y:S01]  /*17fa0*/  LDL.LU R2, [R1+0x1430] ;  /* 0x0014300001027983 */ /* 0x001ee20000300800 */
[----:B--2---:R-:W-:-:S03]  /*17fb0*/  ISETP.GE.AND P6, PT, R85, RZ, PT ;  /* 0x000000ff5500720c */ /* 0x004fc60003fc6270 */
[----:B------:R-:W2:Y:S04]  /*17fc0*/  LDL.LU R85, [R1+0xc] ;  /* 0x00000c0001557983 */ /* 0x000ea80000300800 */
[----:B----4-:R0:W-:Y:S02]  /*17fd0*/  STL [R1+0xe90], R16 ;  /* 0x000e901001007387 */ /* 0x0101e40000100800 */
[----:B0-----:R-:W-:-:S04]  /*17fe0*/  IADD3 R16, P5, PT, R34, R7, RZ ;  /* 0x0000000722107210 */ /* 0x001fc80007fbe0ff */
[----:B------:R-:W-:Y:S01]  /*17ff0*/  LEA.HI.X.SX32 R22, R34, R6, 0x1, P5 ;  /* 0x0000000622167211 */ /* 0x000fe200028f0eff */
[----:B------:R-:W-:Y:S04]  /*18000*/  STL [R1+0x360], R16 ;  /* 0x0003601001007387 */ /* 0x000fe80000100800 */
[----:B------:R0:W-:Y:S01]  /*18010*/  STL [R1+0x35c], R22 ;  /* 0x00035c1601007387 */ /* 0x0001e20000100800 */
[----:B------:R-:W-:Y:S02]  /*18020*/  @P0 IMAD.MOV.U32 R23, RZ, RZ, R22 ;  /* 0x000000ffff170224 */ /* 0x000fe400078e0016 */
[----:B0-----:R-:W-:-:S05]  /*18030*/  @P0 IMAD.MOV.U32 R22, RZ, RZ, R16 ;  /* 0x000000ffff160224 */ /* 0x001fca00078e0010 */
[----:B------:R0:W4:Y:S01]  /*18040*/  @P0 LDG.E.U8 R15, desc[UR18][R22.64] ;  /* 0x00000012160f0981 */ /* 0x000122000c1e1100 */
[----:B------:R-:W-:Y:S01]  /*18050*/  SEL R36, R11, R36, !P4 ;  /* 0x000000240b247207 */ /* 0x000fe20006000000 */
[----:B------:R-:W-:Y:S01]  /*18060*/  @!P3 IMAD.IADD R93, R93, 0x1, -R8 ;  /* 0x000000015d5db824 */ /* 0x000fe200078e0a08 */
[----:B------:R-:W-:-:S03]  /*18070*/  ISETP.GT.U32.AND P3, PT, R8, R3, PT ;  /* 0x000000030800720c */ /* 0x000fc60003f64070 */
[----:B------:R-:W-:Y:S01]  /*18080*/  IMAD R36, R36, UR13, RZ ;  /* 0x0000000d24247c24 */ /* 0x000fe2000f8e02ff */
[----:B------:R-:W-:Y:S01]  /*18090*/  ISETP.GT.U32.AND P1, PT, R8, R4, PT ;  /* 0x000000040800720c */ /* 0x000fe20003f24070 */
[----:B------:R-:W-:Y:S01]  /*180a0*/  @!P6 IMAD.MOV R93, RZ, RZ, -R93 ;  /* 0x000000ffff5de224 */ /* 0x000fe200078e0a5d */
[----:B---3--:R-:W-:Y:S01]  /*180b0*/  PRMT R2, RZ, 0x7610, R2 ;  /* 0x00007610ff027816 */ /* 0x008fe20000000002 */
[----:B------:R-:W3:Y:S01]  /*180c0*/  LDCU UR13, c[0x0][0x3b0] ;  /* 0x00007600ff0d77ac */ /* 0x000ee20008000800 */
[----:B------:R-:W-:-:S04]  /*180d0*/  IADD3 R16, P6, PT, R36, R7, RZ ;  /* 0x0000000724107210 */ /* 0x000fc80007fde0ff */
[----:B0-----:R-:W-:Y:S01]  /*180e0*/  LEA.HI.X.SX32 R22, R36, R6, 0x1, P6 ;  /* 0x0000000624167211 */ /* 0x001fe200030f0eff */
[----:B------:R-:W-:Y:S01]  /*180f0*/  @!P3 IMAD.IADD R3, R3, 0x1, -R8 ;  /* 0x000000010303b824 */ /* 0x000fe200078e0a08 */
[----:B------:R-:W-:-:S03]  /*18100*/  ISETP.GE.AND P3, PT, R5, RZ, PT ;  /* 0x000000ff0500720c */ /* 0x000fc60003f66270 */
[----:B------:R-:W-:Y:S01]  /*18110*/  @P0 IMAD.MOV.U32 R23, RZ, RZ, R22 ;  /* 0x000000ffff170224 */ /* 0x000fe200078e0016 */
[----:B----4-:R0:W-:Y:S04]  /*18120*/  STL [R1+0xe8c], R15 ;  /* 0x000e8c0f01007387 */ /* 0x0101e80000100800 */
[----:B0-----:R-:W4:Y:S04]  /*18130*/  LDL.LU R15, [R1+0x14] ;  /* 0x00001400010f7983 */ /* 0x001f280000300800 */
[----:B------:R-:W2:Y:S04]  /*18140*/  LDL R25, [R1+0xfb8] ;  /* 0x000fb80001197983 */ /* 0x000ea80000100800 */
[----:B------:R-:W-:Y:S04]  /*18150*/  STL [R1+0x380], R16 ;  /* 0x0003801001007387 */ /* 0x000fe80000100800 */
[----:B------:R-:W2:Y:S04]  /*18160*/  LDL.LU R5, [R1+0x10] ;  /* 0x0000100001057983 */ /* 0x000ea80000300800 */
[----:B------:R0:W-:Y:S02]  /*18170*/  STL [R1+0x37c], R22 ;  /* 0x00037c1601007387 */ /* 0x0001e40000100800 */
[----:B0-----:R-:W-:-:S05]  /*18180*/  @P0 IMAD.MOV.U32 R22, RZ, RZ, R16 ;  /* 0x000000ffff160224 */ /* 0x001fca00078e0010 */
[----:B------:R0:W2:Y:S04]  /*18190*/  @P0 LDG.E.U8 R12, desc[UR18][R22.64] ;  /* 0x00000012160c0981 */ /* 0x0000a8000c1e1100 */
[----:B------:R-:W3:Y:S01]  /*181a0*/  LDL R23, [R1+0xfbc] ;  /* 0x000fbc0001177983 */ /* 0x000ee20000100800 */
[----:B------:R-:W-:-:S05]  /*181b0*/  @!P1 IMAD.IADD R4, R4, 0x1, -R8 ;  /* 0x0000000104049824 */ /* 0x000fca00078e0a08 */
[----:B------:R-:W-:Y:S02]  /*181c0*/  ISETP.GT.U32.AND P1, PT, R8, R4, PT ;  /* 0x000000040800720c */ /* 0x000fe40003f24070 */
[----:B------:R-:W-:-:S05]  /*181d0*/  SEL R93, R11, R93, !P4 ;  /* 0x0000005d0b5d7207 */ /* 0x000fca0006000000 */
[----:B------:R-:W-:Y:S01]  /*181e0*/  IMAD R93, R93, UR4, RZ ;  /* 0x000000045d5d7c24 */ /* 0x000fe2000f8e02ff */
[----:B------:R-:W-:Y:S01]  /*181f0*/  ISETP.GT.U32.AND P5, PT, R8, R13, PT ;  /* 0x0000000d0800720c */ /* 0x000fe20003fa4070 */
[----:B------:R-:W1:Y:S04]  /*18200*/  LDCU UR4, c[0x0][0x3b0] ;  /* 0x00007600ff0477ac */ /* 0x000e680008000800 */
[----:B------:R-:W-:-:S04]  /*18210*/  @!P1 IMAD.IADD R4, R4, 0x1, -R8 ;  /* 0x0000000104049824 */ /* 0x000fc800078e0a08 */
[----:B0-----:R-:W-:Y:S02]  /*18220*/  IMAD.MOV.U32 R22, RZ, RZ, R4 ;  /* 0x000000ffff167224 */ /* 0x001fe400078e0004 */
[----:B------:R-:W4:Y:S02]  /*18230*/  LDL R4, [R1+0xfe4] ;  /* 0x000fe40001047983 */ /* 0x000f240000100800 */
[----:B------:R-:W-:-:S05]  /*18240*/  @!P3 IMAD.MOV R22, RZ, RZ, -R22 ;  /* 0x000000ffff16b224 */ /* 0x000fca00078e0a16 */
[----:B------:R-:W-:Y:S01]  /*18250*/  SEL R24, R11, R22, !P4 ;  /* 0x000000160b187207 */ /* 0x000fe20006000000 */
[----:B--2---:R0:W-:Y:S02]  /*18260*/  STL [R1+0xe88], R12 ;  /* 0x000e880c01007387 */ /* 0x0041e40000100800 */
[----:B0-----:R-:W-:-:S04]  /*18270*/  IADD3 R12, P1, PT, R93, R7, RZ ;  /* 0x000000075d0c7210 */ /* 0x001fc80007f3e0ff */
[----:B------:R-:W-:Y:S01]  /*18280*/  LEA.HI.X.SX32 R16, R93, R6, 0x1, P1 ;  /* 0x000000065d107211 */ /* 0x000fe200008f0eff */
[----:B------:R-:W-:Y:S01]  /*18290*/  @P0 IMAD.MOV.U32 R22, RZ, RZ, R12 ;  /* 0x000000ffff160224 */ /* 0x000fe200078e000c */
[----:B---3--:R-:W-:-:S03]  /*182a0*/  ISETP.GE.AND P1, PT, R23, RZ, PT ;  /* 0x000000ff1700720c */ /* 0x008fc60003f26270 */
[----:B------:R-:W-:-:S05]  /*182b0*/  @P0 IMAD.MOV.U32 R23, RZ, RZ, R16 ;  /* 0x000000ffff170224 */ /* 0x000fca00078e0010 */
[----:B------:R-:W2:Y:S01]  /*182c0*/  @P0 LDG.E.U8 R2, desc[UR18][R22.64] ;  /* 0x0000001216020981 */ /* 0x000ea2000c1e1100 */
[----:B------:R-:W-:-:S05]  /*182d0*/  @!P5 IMAD.IADD R13, R13, 0x1, -R8 ;  /* 0x000000010d0dd824 */ /* 0x000fca00078e0a08 */
[C---:B------:R-:W-:Y:S01]  /*182e0*/  ISETP.GT.U32.AND P6, PT, R8.reuse, R13, PT ;  /* 0x0000000d0800720c */ /* 0x040fe20003fc4070 */
[----:B------:R0:W-:Y:S01]  /*182f0*/  STL [R1+0x388], R12 ;  /* 0x0003880c01007387 */ /* 0x0001e20000100800 */
[----:B------:R-:W-:Y:S01]  /*18300*/  ISETP.GT.U32.AND P3, PT, R8, R85, PT ;  /* 0x000000550800720c */ /* 0x000fe20003f64070 */
[----:B-1----:R-:W-:Y:S01]  /*18310*/  IMAD R24, R24, UR5, RZ ;  /* 0x0000000518187c24 */ /* 0x002fe2000f8e02ff */
[----:B------:R-:W-:Y:S01]  /*18320*/  PRMT R17, RZ, 0x7610, R17 ;  /* 0x00007610ff117816 */ /* 0x000fe20000000011 */
[----:B------:R1:W-:Y:S01]  /*18330*/  STL [R1+0x384], R16 ;  /* 0x0003841001007387 */ /* 0x0003e20000100800 */
[----:B------:R-:W-:Y:S01]  /*18340*/  ISETP.GT.U32.AND P5, PT, R8, R3, PT ;  /* 0x000000030800720c */ /* 0x000fe20003fa4070 */
[----:B------:R-:W3:Y:S02]  /*18350*/  LDCU UR5, c[0x0][0x3b0] ;  /* 0x00007600ff0577ac */ /* 0x000ee40008000800 */
[----:B0-----:R-:W3:Y:S04]  /*18360*/  LDL R12, [R1+0x1074] ;  /* 0x00107400010c7983 */ /* 0x001ee80000100800 */
[--C-:B------:R-:W-:Y:S01]  /*18370*/  @!P6 IMAD.IADD R13, R13, 0x1, -R8.reuse ;  /* 0x000000010d0de824 */ /* 0x100fe200078e0a08 */
[----:B-1----:R-:W3:Y:S01]  /*18380*/  LDL.LU R16, [R1+0x18] ;  /* 0x0000180001107983 */ /* 0x002ee20000300800 */
[----:B------:R-:W-:Y:S01]  /*18390*/  @!P3 IMAD.IADD R85, R85, 0x1, -R8 ;  /* 0x000000015555b824 */ /* 0x000fe200078e0a08 */
[----:B------:R-:W-:-:S02]  /*183a0*/  ISETP.GE.AND P3, PT, R25, RZ, PT ;  /* 0x000000ff1900720c */ /* 0x000fc40003f66270 */
[----:B--2---:R0:W-:Y:S02]  /*183b0*/  STL [R1+0xe84], R2 ;  /* 0x000e840201007387 */ /* 0x0041e40000100800 */
[----:B0-----:R-:W-:-:S04]  /*183c0*/  IADD3 R2, P6, PT, R24, R7, RZ ;  /* 0x0000000718027210 */ /* 0x001fc80007fde0ff */
[----:B------:R-:W-:Y:S01]  /*183d0*/  LEA.HI.X.SX32 R22, R24, R6, 0x1, P6 ;  /* 0x0000000618167211 */ /* 0x000fe200030f0eff */
[----:B------:R-:W-:-:S04]  /*183e0*/  @P0 IMAD.MOV.U32 R24, RZ, RZ, R2 ;  /* 0x000000ffff180224 */ /* 0x000fc800078e0002 */
[----:B------:R-:W-:-:S05]  /*183f0*/  @P0 IMAD.MOV.U32 R25, RZ, RZ, R22 ;  /* 0x000000ffff190224 */ /* 0x000fca00078e0016 */
[----:B------:R0:W2:Y:S01]  /*18400*/  @P0 LDG.E.U8 R17, desc[UR18][R24.64] ;  /* 0x0000001218110981 */ /* 0x0000a2000c1e1100 */
[----:B------:R-:W-:-:S04]  /*18410*/  @!P5 IMAD.IADD R3, R3, 0x1, -R8 ;  /* 0x000000010303d824 */ /* 0x000fc800078e0a08 */
[----:B------:R-:W-:Y:S01]  /*18420*/  IMAD.MOV.U32 R23, RZ, RZ, R3 ;  /* 0x000000ffff177224 */ /* 0x000fe200078e0003 */
[----:B------:R-:W-:Y:S01]  /*18430*/  ISETP.GT.U32.AND P6, PT, R8, R5, PT ;  /* 0x000000050800720c */ /* 0x000fe20003fc4070 */
[----:B------:R-:W3:Y:S02]  /*18440*/  LDL.LU R3, [R1+0x142c] ;  /* 0x00142c0001037983 */ /* 0x000ee40000300800 */
[----:B------:R-:W-:-:S05]  /*18450*/  @!P1 IMAD.MOV R23, RZ, RZ, -R23 ;  /* 0x000000ffff179224 */ /* 0x000fca00078e0a17 */
[----:B------:R-:W-:Y:S01]  /*18460*/  SEL R23, R11, R23, !P4 ;  /* 0x000000170b177207 */ /* 0x000fe20006000000 */
[----:B------:R1:W-:Y:S04]  /*18470*/  STL [R1+0x390], R2 ;  /* 0x0003900201007387 */ /* 0x0003e80000100800 */
[----:B0-----:R-:W-:Y:S01]  /*18480*/  IMAD R24, R23, UR4, RZ ;  /* 0x0000000417187c24 */ /* 0x001fe2000f8e02ff */
[----:B------:R0:W-:Y:S01]  /*18490*/  STL [R1+0x38c], R22 ;  /* 0x00038c1601007387 */ /* 0x0001e20000100800 */
[----:B------:R-:W-:Y:S01]  /*184a0*/  @!P6 IMAD.IADD R5, R5, 0x1, -R8 ;  /* 0x000000010505e824 */ /* 0x000fe200078e0a08 */
[----:B------:R-:W-:Y:S01]  /*184b0*/  PRMT R10, RZ, 0x7610, R10 ;  /* 0x00007610ff0a7816 */ /* 0x000fe2000000000a */
[----:B------:R-:W2:Y:S01]  /*184c0*/  LDCU UR4, c[0x0][0x3b0] ;  /* 0x00007600ff0477ac */ /* 0x000ea20008000800 */
[----:B-1----:R-:W3:Y:S01]  /*184d0*/  LDL.LU R2, [R1+0x1c] ;  /* 0x00001c0001027983 */ /* 0x002ee20000300800 */
[----:B0-----:R-:W-:Y:S01]  /*184e0*/  IMAD.MOV.U32 R22, RZ, RZ, R13 ;  /* 0x000000ffff167224 */ /* 0x001fe200078e000d */
[----:B------:R-:W-:-:S03]  /*184f0*/  IADD3 R13, P6, PT, R24, R7, RZ ;  /* 0x00000007180d7210 */ /* 0x000fc60007fde0ff */
[----:B------:R-:W-:Y:S01]  /*18500*/  @!P3 IMAD.MOV R22, RZ, RZ, -R22 ;  /* 0x000000ffff16b224 */ /* 0x000fe200078e0a16 */
[----:B----4-:R-:W-:Y:S02]  /*18510*/  ISETP.GE.AND P3, PT, R4, RZ, PT ;  /* 0x000000ff0400720c */ /* 0x010fe40003f66270 */
[----:B------:R-:W4:Y:S04]  /*18520*/  LDL R4, [R1+0x1048] ;  /* 0x0010480001047983 */ /* 0x000f280000100800 */
[----:B------:R-:W-:Y:S04]  /*18530*/  STL [R1+0x398], R13 ;  /* 0x0003980d01007387 */ /* 0x000fe80000100800 */
[----:B--2---:R0:W-:Y:S02]  /*18540*/  STL [R1+0xe80], R17 ;  /* 0x000e801101007387 */ /* 0x0041e40000100800 */
[----:B0-----:R-:W-:Y:S01]  /*18550*/  LEA.HI.X.SX32 R17, R24, R6, 0x1, P6 ;  /* 0x0000000618117211 */ /* 0x001fe200030f0eff */
[----:B------:R-:W-:-:S04]  /*18560*/  @P0 IMAD.MOV.U32 R24, RZ, RZ, R13 ;  /* 0x000000ffff180224 */ /* 0x000fc800078e000d */
[----:B------:R-:W-:-:S05]  /*18570*/  @P0 IMAD.MOV.U32 R25, RZ, RZ, R17 ;  /* 0x000000ffff190224 */ /* 0x000fca00078e0011 */
[----:B------:R0:W2:Y:S01]  /*18580*/  @P0 LDG.E.U8 R10, desc[UR18][R24.64] ;  /* 0x00000012180a0981 */ /* 0x0000a2000c1e1100 */
[----:B------:R-:W-:Y:S02]  /*18590*/  ISETP.GT.U32.AND P1, PT, R8, R85, PT ;  /* 0x000000550800720c */ /* 0x000fe40003f24070 */
[----:B------:R-:W-:-:S05]  /*185a0*/  SEL R22, R11, R22, !P4 ;  /* 0x000000160b167207 */ /* 0x000fca0006000000 */
[----:B---3--:R-:W-:Y:S01]  /*185b0*/  IMAD R22, R22, UR5, RZ ;  /* 0x0000000516167c24 */ /* 0x008fe2000f8e02ff */
[----:B------:R-:W-:Y:S01]  /*185c0*/  PRMT R3, RZ, 0x7610, R3 ;  /* 0x00007610ff037816 */ /* 0x000fe20000000003 */
[----:B------:R-:W-:Y:S01]  /*185d0*/  STL [R1+0x394], R17 ;  /* 0x0003941101007387 */ /* 0x000fe20000100800 */
[----:B------:R-:W-:Y:S01]  /*185e0*/  ISETP.GT.U32.AND P5, PT, R8, R15, PT ;  /* 0x0000000f0800720c */ /* 0x000fe20003fa4070 */
[----:B------:R-:W1:Y:S02]  /*185f0*/  LDCU UR5, c[0x0][0x3b0] ;  /* 0x00007600ff0577ac */ /* 0x000e640008000800 */
[----:B------:R-:W-:Y:S01]  /*18600*/  @!P1 IMAD.IADD R85, R85, 0x1, -R8 ;  /* 0x0000000155559824 */ /* 0x000fe200078e0a08 */
[----:B------:R-:W-:Y:S02]  /*18610*/  ISETP.GE.AND P1, PT, R12, RZ, PT ;  /* 0x000000ff0c00720c */ /* 0x000fe40003f26270 */
[----:B------:R-:W-:-:S04]  /*18620*/  IADD3 R12, P6, PT, R22, R7, RZ ;  /* 0x00000007160c7210 */ /* 0x000fc80007fde0ff */
[----:B------:R-:W-:Y:S01]  /*18630*/  LEA.HI.X.SX32 R13, R22, R6, 0x1, P6 ;  /* 0x00000006160d7211 */ /* 0x000fe200030f0eff */
[----:B0-----:R-:W-:-:S04]  /*18640*/  @P0 IMAD.MOV.U32 R24, RZ, RZ, R12 ;  /* 0x000000ffff180224 */ /* 0x001fc800078e000c */
[----:B------:R-:W-:-:S05]  /*18650*/  @P0 IMAD.MOV.U32 R25, RZ, RZ, R13 ;  /* 0x000000ffff190224 */ /* 0x000fca00078e000d */
[----:B------:R0:W3:Y:S01]  /*18660*/  @P0 LDG.E.U8 R3, desc[UR18][R24.64] ;  /* 0x0000001218030981 */ /* 0x0000e2000c1e1100 */
[----:B------:R-:W-:-:S05]  /*18670*/  @!P5 IMAD.IADD R15, R15, 0x1, -R8 ;  /* 0x000000010f0fd824 */ /* 0x000fca00078e0a08 */
[----:B------:R-:W-:Y:S01]  /*18680*/  ISETP.GT.U32.AND P5, PT, R8, R15, PT ;  /* 0x0000000f0800720c */ /* 0x000fe20003fa4070 */
[----:B------:R-:W-:Y:S01]  /*18690*/  IMAD.MOV.U32 R23, RZ, RZ, R85 ;  /* 0x000000ffff177224 */ /* 0x000fe200078e0055 */
[----:B--2---:R2:W-:Y:S04]  /*186a0*/  STL [R1+0xe7c], R10 ;  /* 0x000e7c0a01007387 */ /* 0x0045e80000100800 */
[----:B--2---:R-:W2:Y:S07]  /*186b0*/  LDL R10, [R1+0x108c] ;  /* 0x00108c00010a7983 */ /* 0x004eae0000100800 */
[----:B------:R-:W-:-:S02]  /*186c0*/  @!P5 IMAD.IADD R15, R15, 0x1, -R8 ;  /* 0x000000010f0fd824 */ /* 0x000fc400078e0a08 */
[----:B------:R-:W-:Y:S01]  /*186d0*/  @!P3 IMAD.MOV R23, RZ, RZ, -R23 ;  /* 0x000000ffff17b224 */ /* 0x000fe200078e0a17 */
[C---:B------:R-:W-:Y:S01]  /*186e0*/  ISETP.GT.U32.AND P3, PT, R8.reuse, R5, PT ;  /* 0x000000050800720c */ /* 0x040fe20003f64070 */
[----:B------:R-:W-:Y:S01]  /*186f0*/  IMAD.MOV.U32 R22, RZ, RZ, R15 ;  /* 0x000000ffff167224 */ /* 0x000fe200078e000f */
[C---:B------:R-:W-:Y:S02]  /*18700*/  ISETP.GT.U32.AND P5, PT, R8.reuse, R16, PT ;  /* 0x000000100800720c */ /* 0x040fe40003fa4070 */
[----:B------:R-:W-:Y:S01]  /*18710*/  ISETP.GT.U32.AND P6, PT, R8, R2, PT ;  /* 0x000000020800720c */ /* 0x000fe20003fc4070 */
[----:B------:R-:W-:Y:S01]  /*18720*/  @!P1 IMAD.MOV R22, RZ, RZ, -R22 ;  /* 0x000000ffff169224 */ /* 0x000fe200078e0a16 */
[----:B----4-:R-:W-:Y:S02]  /*18730*/  ISETP.GE.AND P1, PT, R4, RZ, PT ;  /* 0x000000ff0400720c */ /* 0x010fe40003f26270 */
[C---:B0-----:R-:W-:Y:S02]  /*18740*/  SEL R24, R11.reuse, R23, !P4 ;  /* 0x000000170b187207 */ /* 0x041fe40006000000 */
[----:B------:R-:W-:Y:S01]  /*18750*/  SEL R23, R11, R22, !P4 ;  /* 0x000000160b177207 */ /* 0x000fe20006000000 */
[----:B------:R0:W-:Y:S02]  /*18760*/  STL [R1+0x3a0], R12 ;  /* 0x0003a00c01007387 */ /* 0x0001e40000100800 */
[----:B------:R-:W-:-:S02]  /*18770*/  @!P3 IMAD.IADD R5, R5, 0x1, -R8 ;  /* 0x000000010505b824 */ /* 0x000fc400078e0a08 */
[----:B------:R-:W-:Y:S01]  /*18780*/  IMAD R24, R24, UR12, RZ ;  /* 0x0000000c18187c24 */ /* 0x000fe2000f8e02ff */
[----:B------:R-:W4:Y:S01]  /*18790*/  LDL.LU R85, [R1+0x20] ;  /* 0x0000200001557983 */ /* 0x000f220000300800 */
[----:B------:R-:W-:Y:S01]  /*187a0*/  @!P5 IMAD.IADD R16, R16, 0x1, -R8 ;  /* 0x000000011010d824 */ /* 0x000fe200078e0a08 */
[----:B------:R-:W-:Y:S01]  /*187b0*/  PRMT R14, RZ, 0x7610, R14 ;  /* 0x00007610ff0e7816 */ /* 0x000fe2000000000e */
[----:B------:R-:W-:Y:S01]  /*187c0*/  @!P6 IMAD.IADD R2, R2, 0x1, -R8 ;  /* 0x000000010202e824 */ /* 0x000fe200078e0a08 */
[----:B------:R-:W-:Y:S01]  /*187d0*/  STL [R1+0x39c], R13 ;  /* 0x00039c0d01007387 */ /* 0x000fe20000100800 */
[----:B------:R-:W-:Y:S01]  /*187e0*/  IMAD.MOV.U32 R22, RZ, RZ, R5 ;  /* 0x000000ffff167224 */ /* 0x000fe200078e0005 */
[-C--:B------:R-:W-:Y:S01]  /*187f0*/  IADD3 R15, P6, PT, R24, R7.reuse, RZ ;  /* 0x00000007180f7210 */ /* 0x080fe20007fde0ff */
[----:B------:R-:W-:Y:S01]  /*18800*/  IMAD R23, R23, UR4, RZ ;  /* 0x0000000417177c24 */ /* 0x000fe2000f8e02ff */
[----:B0-----:R-:W4:Y:S01]  /*18810*/  LDL R12, [R1+0x1084] ;  /* 0x00108400010c7983 */ /* 0x001f220000100800 */
[----:B------:R-:W-:Y:S01]  /*18820*/  ISETP.GT.U32.AND P5, PT, R8, R16, PT ;  /* 0x000000100800720c */ /* 0x000fe20003fa4070 */
[----:B------:R-:W-:Y:S01]  /*18830*/  @!P1 IMAD.MOV R22, RZ, RZ, -R22 ;  /* 0x000000ffff169224 */ /* 0x000fe200078e0a16 */
[----:B------:R-:W-:Y:S01]  /*18840*/  LEA.HI.X.SX32 R17, R24, R6, 0x1, P6 ;  /* 0x0000000618117211 */ /* 0x000fe200030f0eff */
[----:B------:R-:W4:Y:S01]  /*18850*/  LDL.LU R4, [R1+0x24] ;  /* 0x0000240001047983 */ /* 0x000f220000300800 */
[----:B------:R-:W-:Y:S01]  /*18860*/  PRMT R25, RZ, 0x7610, R25 ;  /* 0x00007610ff197816 */ /* 0x000fe20000000019 */
[----:B------:R-:W0:Y:S02]  /*18870*/  LDCU UR4, c[0x0][0x3b0] ;  /* 0x00007600ff0477ac */ /* 0x000e240008000800 */
[----:B------:R-:W4:Y:S01]  /*18880*/  LDL.LU R5, [R1+0x28] ;  /* 0x0000280001057983 */ /* 0x000f220000300800 */
[----:B------:R-:W0:Y:S03]  /*18890*/  LDCU UR12, c[0x0][0x3b0] ;  /* 0x00007600ff0c77ac */ /* 0x000e260008000800 */
[----:B---3--:R3:W-:Y:S01]  /*188a0*/  STL [R1+0xe78], R3 ;  /* 0x000e780301007387 */ /* 0x0087e20000100800 */
[----:B------:R-:W-:Y:S01]  /*188b0*/  SEL R24, R11, R22, !P4 ;  /* 0x000000160b187207 */ /* 0x000fe20006000000 */
[----:B------:R-:W-:Y:S01]  /*188c0*/  @P0 IMAD.MOV.U32 R22, RZ, RZ, R15 ;  /* 0x000000ffff160224 */ /* 0x000fe200078e000f */
[----:B---3--:R-:W-:-:S04]  /*188d0*/  IADD3 R3, P1, PT, R23, R7, RZ ;  /* 0x0000000717037210 */ /* 0x008fc80007f3e0ff */
[----:B------:R-:W-:Y:S01]  /*188e0*/  LEA.HI.X.SX32 R13, R23, R6, 0x1, P1 ;  /* 0x00000006170d7211 */ /* 0x000fe200008f0eff */
[----:B------:R-:W-:Y:S01]  /*188f0*/  @P0 IMAD.MOV.U32 R23, RZ, RZ, R17 ;  /* 0x000000ffff170224 */ /* 0x000fe200078e0011 */
[----:B------:R-:W-:Y:S01]  /*18900*/  STL [R1+0x3c0], R15 ;  /* 0x0003c00f01007387 */ /* 0x000fe20000100800 */
[----:B------:R-:W-:-:S03]  /*18910*/  @!P5 IMAD.IADD R16, R16, 0x1, -R8 ;  /* 0x000000011010d824 */ /* 0x000fc600078e0a08 */
[----:B------:R3:W4:Y:S04]  /*18920*/  @P0 LDG.E.U8 R14, desc[UR18][R22.64] ;  /* 0x00000012160e0981 */ /* 0x000728000c1e1100 */
[----:B------:R-:W-:Y:S01]  /*18930*/  STL [R1+0x3c8], R3 ;  /* 0x0003c80301007387 */ /* 0x000fe20000100800 */
[----:B---3--:R-:W-:Y:S02]  /*18940*/  @P0 IMAD.MOV.U32 R22, RZ, RZ, R3 ;  /* 0x000000ffff160224 */ /* 0x008fe400078e0003 */
[----:B------:R-:W-:-:S05]  /*18950*/  @P0 IMAD.MOV.U32 R23, RZ, RZ, R13 ;  /* 0x000000ffff170224 */ /* 0x000fca00078e000d */
[----:B------:R3:W4:Y:S01]  /*18960*/  @P0 LDG.E.U8 R25, desc[UR18][R22.64] ;  /* 0x0000001216190981 */ /* 0x000722000c1e1100 */
[----:B--2---:R-:W-:-:S03]  /*18970*/  ISETP.GE.AND P5, PT, R10, RZ, PT ;  /* 0x000000ff0a00720c */ /* 0x004fc60003fa6270 */
[----:B------:R-:W2:Y:S04]  /*18980*/  LDL R10, [R1+0x1124] ;  /* 0x00112400010a7983 */ /* 0x000ea80000100800 */
[----:B------:R0:W-:Y:S04]  /*18990*/  STL [R1+0x3bc], R17 ;  /* 0x0003bc1101007387 */ /* 0x0001e80000100800 */
[----:B0-----:R-:W2:Y:S04]  /*189a0*/  LDL.LU R17, [R1+0x1428] ;  /* 0x0014280001117983 */ /* 0x001ea80000300800 */
[----:B------:R-:W2:Y:S01]  /*189b0*/  LDL.LU R15, [R1+0x1424] ;  /* 0x00142400010f7983 */ /* 0x000ea20000300800 */
[----:B---3--:R-:W-:-:S02]  /*189c0*/  IMAD.MOV.U32 R22, RZ, RZ, R16 ;  /* 0x000000ffff167224 */ /* 0x008fc400078e0010 */
[----:B-1----:R-:W-:Y:S01]  /*189d0*/  IMAD R24, R24, UR5, RZ ;  /* 0x0000000518187c24 */ /* 0x002fe2000f8e02ff */
[----:B------:R-:W-:Y:S01]  /*189e0*/  STL [R1+0x3c4], R13 ;  /* 0x0003c40d01007387 */ /* 0x000fe20000100800 */
[----:B------:R-:W-:Y:S01]  /*189f0*/  @!P5 IMAD.MOV R22, RZ, RZ, -R22 ;  /* 0x000000ffff16d224 */ /* 0x000fe200078e0a16 */
[----:B----4-:R-:W-:Y:S01]  /*18a00*/  ISETP.GE.AND P6, PT, R12, RZ, PT ;  /* 0x000000ff0c00720c */ /* 0x010fe20003fc6270 */
[----:B------:R-:W0:Y:S01]  /*18a10*/  LDCU UR5, c[0x0][0x3b0] ;  /* 0x00007600ff0577ac */ /* 0x000e220008000800 */
[C---:B------:R-:W-:Y:S01]  /*18a20*/  IADD3 R16, P5, PT, R24.reuse, R7, RZ ;  /* 0x0000000718107210 */ /* 0x040fe20007fbe0ff */
[----:B------:R1:W-:Y:S04]  /*18a30*/  STL [R1+0xe74], R14 ;  /* 0x000e740e01007387 */ /* 0x0003e80000100800 */
[----:B-1----:R-:W3:Y:S04]  /*18a40*/  LDL.LU R14, [R1+0x1420] ;  /* 0x00142000010e7983 */ /* 0x002ee80000300800 */
[----:B------:R-:W4:Y:S04]  /*18a50*/  LDL.LU R13, [R1+0x141c] ;  /* 0x00141c00010d7983 */ /* 0x000f280000300800 */
[----:B------:R-:W3:Y:S04]  /*18a60*/  LDL.LU R3, [R1+0x1418] ;  /* 0x0014180001037983 */ /* 0x000ee80000300800 */
[----:B------:R-:W3:Y:S04]  /*18a70*/  LDL.LU R12, [R1+0x2c] ;  /* 0x00002c00010c7983 */ /* 0x000ee80000300800 */
[----:B------:R-:W-:Y:S04]  /*18a80*/  STL [R1+0x3d0], R16 ;  /* 0x0003d01001007387 */ /* 0x000fe80000100800 */
[----:B------:R1:W-:Y:S02]  /*18a90*/  STL [R1+0xe70], R25 ;  /* 0x000e701901007387 */ /* 0x0003e40000100800 */
[----:B-1----:R-:W-:Y:S01]  /*18aa0*/  LEA.HI.X.SX32 R25, R24, R6, 0x1, P5 ;  /* 0x0000000618197211 */ /* 0x002fe200028f0eff */
[----:B------:R-:W-:Y:S01]  /*18ab0*/  @P0 IMAD.MOV.U32 R24, RZ, RZ, R16 ;  /* 0x000000ffff180224 */ /* 0x000fe200078e0010 */
[----:B--2---:R-:W-:-:S06]  /*18ac0*/  PRMT R15, RZ, 0x7610, R15 ;  /* 0x00007610ff0f7816 */ /* 0x004fcc000000000f */
[----:B------:R1:W2:Y:S01]  /*18ad0*/  @P0 LDG.E.U8 R15, desc[UR18][R24.64] ;  /* 0x00000012180f0981 */ /* 0x0002a2000c1e1100 */
[----:B------:R-:W-:Y:S02]  /*18ae0*/  ISETP.GT.U32.AND P3, PT, R8, R2, PT ;  /* 0x000000020800720c */ /* 0x000fe40003f64070 */
[----:B------:R-:W-:-:S11]  /*18af0*/  SEL R23, R11, R22, !P4 ;  /* 0x000000160b177207 */ /* 0x000fd60006000000 */
[----:B------:R-:W-:-:S04]  /*18b00*/  @!P3 IMAD.IADD R2, R2, 0x1, -R8 ;  /* 0x000000010202b824 */ /* 0x000fc800078e0a08 */
[----:B------:R-:W-:Y:S02]  /*18b10*/  IMAD.MOV.U32 R22, RZ, RZ, R2 ;  /* 0x000000ffff167224 */ /* 0x000fe400078e0002 */
[----:B------:R-:W-:Y:S01]  /*18b20*/  IMAD R23, R23, UR13, RZ ;  /* 0x0000000d17177c24 */ /* 0x000fe2000f8e02ff */
[----:B------:R-:W-:Y:S01]  /*18b30*/  ISETP.GT.U32.AND P3, PT, R8, R4, PT ;  /* 0x000000040800720c */ /* 0x000fe20003f64070 */
[----:B------:R-:W-:Y:S01]  /*18b40*/  @!P6 IMAD.MOV R22, RZ, RZ, -R22 ;  /* 0x000000ffff16e224 */ /* 0x000fe200078e0a16 */
[----:B------:R-:W3:Y:S01]  /*18b50*/  LDL.LU R2, [R1+0x1414] ;  /* 0x0014140001027983 */ /* 0x000ee20000300800 */
[----:B----4-:R-:W-:Y:S01]  /*18b60*/  PRMT R13, RZ, 0x7610, R13 ;  /* 0x00007610ff0d7816 */ /* 0x010fe2000000000d */
[----:B------:R-:W4:Y:S02]  /*18b70*/  LDCU UR13, c[0x0][0x3b0] ;  /* 0x00007600ff0d77ac */ /* 0x000f240008000800 */
[----:B------:R-:W-:Y:S02]  /*18b80*/  SEL R22, R11, R22, !P4 ;  /* 0x000000160b167207 */ /* 0x000fe40006000000 */
[----:B------:R-:W-:-:S03]  /*18b90*/  IADD3 R16, P6, PT, R23, R7, RZ ;  /* 0x0000000717107210 */ /* 0x000fc60007fde0ff */
[----:B-1----:R-:W-:Y:S01]  /*18ba0*/  IMAD R24, R22, UR4, RZ ;  /* 0x0000000416187c24 */ /* 0x002fe2000f8e02ff */
[----:B------:R-:W-:Y:S01]  /*18bb0*/  LEA.HI.X.SX32 R23, R23, R6, 0x1, P6 ;  /* 0x0000000617177211 */ /* 0x000fe200030f0eff */
[----:B------:R-:W-:Y:S01]  /*18bc0*/  @P0 IMAD.MOV.U32 R22, RZ, RZ, R16 ;  /* 0x000000ffff160224 */ /* 0x000fe200078e0010 */
[----:B------:R-:W-:Y:S01]  /*18bd0*/  STL [R1+0x3cc], R25 ;  /* 0x0003cc1901007387 */ /* 0x000fe20000100800 */
[----:B------:R-:W-:Y:S01]  /*18be0*/  @!P3 IMAD.IADD R4, R4, 0x1, -R8 ;  /* 0x000000010404b824 */ /* 0x000fe200078e0a08 */
[----:B------:R-:W-:Y:S01]  /*18bf0*/  ISETP.GT.U32.AND P1, PT, R8, R85, PT ;  /* 0x000000550800720c */ /* 0x000fe20003f24070 */
[----:B------:R-:W1:Y:S01]  /*18c00*/  LDCU UR4, c[0x0][0x3b0] ;  /* 0x00007600ff0477ac */ /* 0x000e620008000800 */
[----:B------:R0:W3:Y:S01]  /*18c10*/  @P0 LDG.E.U8 R13, desc[UR18][R22.64] ;  /* 0x00000012160d0981 */ /* 0x0000e2000c1e1100 */
[----:B------:R-:W-:-:S03]  /*18c20*/  ISETP.GE.AND P3, PT, R10, RZ, PT ;  /* 0x000000ff0a00720c */ /* 0x000fc60003f66270 */
[----:B--2---:R2:W-:Y:S04]  /*18c30*/  STL [R1+0xe6c], R15 ;  /* 0x000e6c0f01007387 */ /* 0x0045e80000100800 */
[----:B--2---:R-:W2:Y:S04]  /*18c40*/  LDL.LU R15, [R1+0x40] ;  /* 0x00004000010f7983 */ /* 0x004ea80000300800 */
[----:B------:R-:W2:Y:S04]  /*18c50*/  LDL R25, [R1+0x1100] ;  /* 0x0011000001197983 */ /* 0x000ea80000100800 */
[----:B------:R-:W-:Y:S04]  /*18c60*/  STL [R1+0x3d8], R16 ;  /* 0x0003d81001007387 */ /* 0x000fe80000100800 */
[----:B------:R-:W2:Y:S04]  /*18c70*/  LDL.LU R10, [R1+0x30] ;  /* 0x00003000010a7983 */ /* 0x000ea80000300800 */
[----:B------:R0:W-:Y:S04]  /*18c80*/  STL [R1+0x3d4], R23 ;  /* 0x0003d41701007387 */ /* 0x0001e80000100800 */
[----:B0-----:R-:W2:Y:S01]  /*18c90*/  LDL R23, [R1+0x1104] ;  /* 0x0011040001177983 */ /* 0x001ea20000100800 */
[----:B------:R-:W-:-:S05]  /*18ca0*/  @!P1 IMAD.IADD R85, R85, 0x1, -R8 ;  /* 0x0000000155559824 */ /* 0x000fca00078e0a08 */
[----:B------:R-:W-:-:S13]  /*18cb0*/  ISETP.GT.U32.AND P1, PT, R8, R85, PT ;  /* 0x000000550800720c */ /* 0x000fda0003f24070 */
[----:B------:R-:W-:-:S04]  /*18cc0*/  @!P1 IMAD.IADD R85, R85, 0x1, -R8 ;  /* 0x0000000155559824 */ /* 0x000fc800078e0a08 */
[----:B------:R-:W-:Y:S02]  /*18cd0*/  IMAD.MOV.U32 R22, RZ, RZ, R85 ;  /* 0x000000ffff167224 */ /* 0x000fe400078e0055 */
[----:B------:R-:W4:Y:S04]  /*18ce0*/  LDL R85, [R1+0x10d4] ;  /* 0x0010d40001557983 */ /* 0x000f280000100800 */
[----:B---3--:R0:W-:Y:S01]  /*18cf0*/  STL [R1+0xe68], R13 ;  /* 0x000e680d01007387 */ /* 0x0081e20000100800 */
[----:B------:R-:W-:Y:S01]  /*18d00*/  @!P3 IMAD.MOV R22, RZ, RZ, -R22 ;  /* 0x000000ffff16b224 */ /* 0x000fe200078e0a16 */
[----:B------:R-:W-:Y:S02]  /*18d10*/  PRMT R2, RZ, 0x7610, R2 ;  /* 0x00007610ff027816 */ /* 0x000fe40000000002 */
[----:B0-----:R-:W-:-:S04]  /*18d20*/  IADD3 R13, P1, PT, R24, R7, RZ ;  /* 0x00000007180d7210 */ /* 0x001fc80007f3e0ff */
[----:B------:R-:W-:Y:S02]  /*18d30*/  LEA.HI.X.SX32 R16, R24, R6, 0x1, P1 ;  /* 0x0000000618107211 */ /* 0x000fe400008f0eff */
[----:B------:R-:W-:Y:S01]  /*18d40*/  SEL R24, R11, R22, !P4 ;  /* 0x000000160b187207 */ /* 0x000fe20006000000 */
[----:B------:R-:W-:Y:S01]  /*18d50*/  @P0 IMAD.MOV.U32 R22, RZ, RZ, R13 ;  /* 0x000000ffff160224 */ /* 0x000fe200078e000d */
[----:B--2---:R-:W-:Y:S01]  /*18d60*/  ISETP.GE.AND P1, PT, R23, RZ, PT ;  /* 0x000000ff1700720c */ /* 0x004fe20003f26270 */
[----:B------:R-:W-:-:S05]  /*18d70*/  @P0 IMAD.MOV.U32 R23, RZ, RZ, R16 ;  /* 0x000000ffff170224 */ /* 0x000fca00078e0010 */
[----:B------:R0:W2:Y:S01]  /*18d80*/  @P0 LDG.E.U8 R2, desc[UR18][R22.64] ;  /* 0x0000001216020981 */ /* 0x0000a2000c1e1100 */
[----:B------:R-:W-:-:S13]  /*18d90*/  ISETP.GT.U32.AND P5, PT, R8, R5, PT ;  /* 0x000000050800720c */ /* 0x000fda0003fa4070 */
[--C-:B------:R-:W-:Y:S01]  /*18da0*/  @!P5 IMAD.IADD R5, R5, 0x1, -R8.reuse ;  /* 0x000000010505d824 */ /* 0x100fe200078e0a08 */
[----:B------:R-:W-:Y:S01]  /*18db0*/  ISETP.GT.U32.AND P5, PT, R8, R4, PT ;  /* 0x000000040800720c */ /* 0x000fe20003fa4070 */
[----:B------:R3:W-:Y:S04]  /*18dc0*/  STL [R1+0x3e0], R13 ;  /* 0x0003e00d01007387 */ /* 0x0007e80000100800 */
[----:B------:R0:W-:Y:S04]  /*18dd0*/  STL [R1+0x3dc], R16 ;  /* 0x0003dc1001007387 */ /* 0x0001e80000100800 */
[----:B---3--:R-:W3:Y:S04]  /*18de0*/  LDL R13, [R1+0x10d0] ;  /* 0x0010d000010d7983 */ /* 0x008ee80000100800 */
[----:B------:R-:W-:Y:S01]  /*18df0*/  @!P5 IMAD.IADD R4, R4, 0x1, -R8 ;  /* 0x000000010404d824 */ /* 0x000fe200078e0a08 */
[----:B0-----:R-:W3:Y:S03]  /*18e00*/  LDL.LU R16, [R1+0x44] ;  /* 0x0000440001107983 */ /* 0x001ee60000300800 */
[----:B------:R-:W-:Y:S01]  /*18e10*/  IMAD.MOV.U32 R23, RZ, RZ, R4 ;  /* 0x000000ffff177224 */ /* 0x000fe200078e0004 */
[----:B------:R-:W-:-:S02]  /*18e20*/  ISETP.GT.U32.AND P6, PT, R8, R5, PT ;  /* 0x000000050800720c */ /* 0x000fc40003fc4070 */
[----:B------:R-:W-:Y:S01]  /*18e30*/  ISETP.GT.U32.AND P3, PT, R8, R12, PT ;  /* 0x0000000c0800720c */ /* 0x000fe20003f64070 */
[----:B--2---:R0:W-:Y:S04]  /*18e40*/  STL [R1+0xe64], R2 ;  /* 0x000e640201007387 */ /* 0x0041e80000100800 */
[----:B------:R-:W2:Y:S01]  /*18e50*/  LDL.LU R4, [R1+0x1410] ;  /* 0x0014100001047983 */ /* 0x000ea20000300800 */
[----:B------:R-:W-:Y:S01]  /*18e60*/  IMAD R24, R24, UR5, RZ ;  /* 0x0000000518187c24 */ /* 0x000fe2000f8e02ff */
[----:B------:R-:W-:-:S04]  /*18e70*/  PRMT R17, RZ, 0x7610, R17 ;  /* 0x00007610ff117816 */ /* 0x000fc80000000011 */
[--C-:B------:R-:W-:Y:S01]  /*18e80*/  @!P6 IMAD.IADD R5, R5, 0x1, -R8.reuse ;  /* 0x000000010505e824 */ /* 0x100fe200078e0a08 */
[----:B------:R-:W1:Y:S01]  /*18e90*/  LDCU UR5, c[0x0][0x3b0] ;  /* 0x00007600ff0577ac */ /* 0x000e620008000800 */
[----:B0-----:R-:W-:Y:S01]  /*18ea0*/  IADD3 R2, P6, PT, R24, R7, RZ ;  /* 0x0000000718027210 */ /* 0x001fe20007fde0ff */
[----:B------:R-:W-:Y:S01]  /*18eb0*/  @!P3 IMAD.IADD R12, R12, 0x1, -R8 ;  /* 0x000000010c0cb824 */ /* 0x000fe200078e0a08 */
[----:B------:R-:W-:Y:S01]  /*18ec0*/  ISETP.GE.AND P3, PT, R25, RZ, PT ;  /* 0x000000ff1900720c */ /* 0x000fe20003f66270 */
[----:B------:R-:W-:Y:S01]  /*18ed0*/  @!P1 IMAD.MOV R23, RZ, RZ, -R23 ;  /* 0x000000ffff179224 */ /* 0x000fe200078e0a17 */
[----:B------:R-:W-:Y:S02]  /*18ee0*/  LEA.HI.X.SX32 R22, R24, R6, 0x1, P6 ;  /* 0x0000000618167211 */ /* 0x000fe400030f0eff */
[C---:B------:R-:W-:Y:S01]  /*18ef0*/  ISETP.GT.U32.AND P6, PT, R8.reuse, R10, PT ;  /* 0x0000000a0800720c */ /* 0x040fe20003fc4070 */
[----:B------:R-:W-:Y:S01]  /*18f00*/  @P0 IMAD.MOV.U32 R24, RZ, RZ, R2 ;  /* 0x000000ffff180224 */ /* 0x000fe200078e0002 */
[----:B------:R-:W-:Y:S01]  /*18f10*/  ISETP.GT.U32.AND P1, PT, R8, R12, PT ;  /* 0x0000000c0800720c */ /* 0x000fe20003f24070 */
[----:B------:R-:W-:Y:S01]  /*18f20*/  @P0 IMAD.MOV.U32 R25, RZ, RZ, R22 ;  /* 0x000000ffff190224 */ /* 0x000fe200078e0016 */
[----:B------:R-:W-:Y:S01]  /*18f30*/  SEL R23, R11, R23, !P4 ;  /* 0x000000170b177207 */ /* 0x000fe20006000000 */
[----:B------:R0:W-:Y:S04]  /*18f40*/  STL [R1+0x400], R2 ;  /* 0x0004000201007387 */ /* 0x0001e80000100800 */
[----:B------:R1:W-:Y:S04]  /*18f50*/  STL [R1+0x3fc], R22 ;  /* 0x0003fc1601007387 */ /* 0x0003e80000100800 */
[----:B------:R3:W2:Y:S01]  /*18f60*/  @P0 LDG.E.U8 R17, desc[UR18][R24.64] ;  /* 0x0000001218110981 */ /* 0x0006a2000c1e1100 */
[----:B------:R-:W-:-:S03]  /*18f70*/  @!P6 IMAD.IADD R10, R10, 0x1, -R8 ;  /* 0x000000010a0ae824 */ /* 0x000fc600078e0a08 */
[----:B0-----:R-:W2:Y:S01]  /*18f80*/  LDL.LU R2, [R1+0x54] ;  /* 0x0000540001027983 */ /* 0x001ea20000300800 */
[----:B-1----:R-:W-:Y:S02]  /*18f90*/  IMAD.MOV.U32 R22, RZ, RZ, R5 ;  /* 0x000000ffff167224 */ /* 0x002fe400078e0005 */
[----:B---3--:R-:W-:Y:S01]  /*18fa0*/  IMAD R24, R23, UR4, RZ ;  /* 0x0000000417187c24 */ /* 0x008fe2000f8e02ff */
[----:B------:R-:W-:Y:S01]  /*18fb0*/  PRMT R3, RZ, 0x7610, R3 ;  /* 0x00007610ff037816 */ /* 0x000fe20000000003 */
[----:B------:R-:W-:Y:S01]  /*18fc0*/  @!P3 IMAD.MOV R22, RZ, RZ, -R22 ;  /* 0x000000ffff16b224 */ /* 0x000fe200078e0a16 */
[----:B----4-:R-:W-:Y:S01]  /*18fd0*/  ISETP.GE.AND P3, PT, R85, RZ, PT ;  /* 0x000000ff5500720c */ /* 0x010fe20003f66270 */
[----:B------:R-:W-:Y:S01]  /*18fe0*/  @!P1 IMAD.IADD R12, R12, 0x1, -R8 ;  /* 0x000000010c0c9824 */ /* 0x000fe200078e0a08 */
[----:B------:R-:W-:Y:S01]  /*18ff0*/  IADD3 R5, P6, PT, R24, R7, RZ ;  /* 0x0000000718057210 */ /* 0x000fe20007fde0ff */
[----:B------:R-:W3:Y:S01]  /*19000*/  LDL R85, [R1+0x1080] ;  /* 0x0010800001557983 */ /* 0x000ee20000100800 */
[----:B------:R-:W-:Y:S01]  /*19010*/  SEL R22, R11, R22, !P4 ;  /* 0x000000160b167207 */ /* 0x000fe20006000000 */
[----:B------:R-:W0:Y:S01]  /*19020*/  LDCU UR4, c[0x0][0x3b0] ;  /* 0x00007600ff0477ac */ /* 0x000e220008000800 */
[----:B------:R-:W-:-:S02]  /*19030*/  ISETP.GE.AND P1, PT, R13, RZ, PT ;  /* 0x000000ff0d00720c */ /* 0x000fc40003f26270 */
[-C--:B------:R-:W-:Y:S01]  /*19040*/  LEA.HI.X.SX32 R13, R24, R6.reuse, 0x1, P6 ;  /* 0x00000006180d7211 */ /* 0x080fe200030f0eff */
[----:B------:R-:W-:Y:S02]  /*19050*/  IMAD R22, R22, UR5, RZ ;  /* 0x0000000516167c24 */ /* 0x000fe4000f8e02ff */
[----:B------:R-:W-:Y:S01]  /*19060*/  IMAD.MOV.U32 R23, RZ, RZ, R12 ;  /* 0x000000ffff177224 */ /* 0x000fe200078e000c */
[----:B------:R1:W-:Y:S01]  /*19070*/  STL [R1+0x408], R5 ;  /* 0x0004080501007387 */ /* 0x0003e20000100800 */
[----:B------:R-:W-:Y:S02]  /*19080*/  @P0 IMAD.MOV.U32 R24, RZ, RZ, R5 ;  /* 0x000000ffff180224 */ /* 0x000fe400078e0005 */
[----:B------:R-:W-:Y:S01]  /*19090*/  @P0 IMAD.MOV.U32 R25, RZ, RZ, R13 ;  /* 0x000000ffff190224 */ /* 0x000fe200078e000d */
[----:B------:R-:W-:Y:S01]  /*190a0*/  IADD3 R12, P6, PT, R22, R7, RZ ;  /* 0x00000007160c7210 */ /* 0x000fe20007fde0ff */
[----:B------:R4:W-:Y:S01]  /*190b0*/  STL [R1+0x404], R13 ;  /* 0x0004040d01007387 */ /* 0x0009e20000100800 */
[----:B------:R-:W-:Y:S01]  /*190c0*/  ISETP.GT.U32.AND P5, PT, R8, R15, PT ;  /* 0x0000000f0800720c */ /* 0x000fe20003fa4070 */
[----:B------:R-:W0:Y:S02]  /*190d0*/  LDCU UR5, c[0x0][0x3b0] ;  /* 0x00007600ff0577ac */ /* 0x000e240008000800 */
[----:B-1----:R-:W3:Y:S01]  /*190e0*/  LDL R5, [R1+0x1098] ;  /* 0x0010980001057983 */ /* 0x002ee20000100800 */
[----:B----4-:R-:W-:-:S02]  /*190f0*/  LEA.HI.X.SX32 R13, R22, R6, 0x1, P6 ;  /* 0x00000006160d7211 */ /* 0x010fc400030f0eff */
[----:B--2---:R-:W-:-:S06]  /*19100*/  PRMT R4, RZ, 0x7610, R4 ;  /* 0x00007610ff047816 */ /* 0x004fcc0000000004 */
[----:B------:R1:W2:Y:S02]  /*19110*/  @P0 LDG.E.U8 R4, desc[UR18][R24.64] ;  /* 0x0000001218040981 */ /* 0x0002a4000c1e1100 */
[----:B-1----:R-:W-:Y:S02]  /*19120*/  @P0 IMAD.MOV.U32 R24, RZ, RZ, R12 ;  /* 0x000000ffff180224 */ /* 0x002fe400078e000c */
[----:B------:R-:W-:-:S05]  /*19130*/  @P0 IMAD.MOV.U32 R25, RZ, RZ, R13 ;  /* 0x000000ffff190224 */ /* 0x000fca00078e000d */
[----:B------:R1:W4:Y:S01]  /*19140*/  @P0 LDG.E.U8 R3, desc[UR18][R24.64] ;  /* 0x0000001218030981 */ /* 0x000322000c1e1100 */
[----:B------:R-:W-:-:S05]  /*19150*/  @!P5 IMAD.IADD R15, R15, 0x1, -R8 ;  /* 0x000000010f0fd824 */ /* 0x000fca00078e0a08 */
[C---:B------:R-:W-:Y:S01]  /*19160*/  ISETP.GT.U32.AND P5, PT, R8.reuse, R15, PT ;  /* 0x0000000f0800720c */ /* 0x040fe20003fa4070 */
[----:B------:R-:W-:Y:S01]  /*19170*/  @!P3 IMAD.MOV R23, RZ, RZ, -R23 ;  /* 0x000000ffff17b224 */ /* 0x000fe200078e0a17 */
[C---:B------:R-:W-:Y:S02]  /*19180*/  ISETP.GT.U32.AND P3, PT, R8.reuse, R10, PT ;  /* 0x0000000a0800720c */ /* 0x040fe40003f64070 */
[----:B------:R-:W-:-:S09]  /*19190*/  ISETP.GT.U32.AND P6, PT, R8, R2, PT ;  /* 0x000000020800720c */ /* 0x000fd20003fc4070 */
[----:B------:R-:W-:Y:S01]  /*191a0*/  @!P5 IMAD.IADD R15, R15, 0x1, -R8 ;  /* 0x000000010f0fd824 */ /* 0x000fe200078e0a08 */
[----:B------:R-:W-:-:S03]  /*191b0*/  ISETP.GT.U32.AND P5, PT, R8, R16, PT ;  /* 0x000000100800720c */ /* 0x000fc60003fa4070 */
[----:B------:R-:W-:Y:S01]  /*191c0*/  IMAD.MOV.U32 R22, RZ, RZ, R15 ;  /* 0x000000ffff167224 */ /* 0x000fe200078e000f */
[----:B-1----:R-:W-:-:S03]  /*191d0*/  SEL R24, R11, R23, !P4 ;  /* 0x000000170b187207 */ /* 0x002fc60006000000 */
[----:B------:R-:W-:Y:S01]  /*191e0*/  @!P1 IMAD.MOV R22, RZ, RZ, -R22 ;  /* 0x000000ffff169224 */ /* 0x000fe200078e0a16 */
[----:B---3--:R-:W-:Y:S01]  /*191f0*/  ISETP.GE.AND P1, PT, R85, RZ, PT ;  /* 0x000000ff5500720c */ /* 0x008fe20003f26270 */
[--C-:B------:R-:W-:Y:S02]  /*19200*/  @!P3 IMAD.IADD R10, R10, 0x1, -R8.reuse ;  /* 0x000000010a0ab824 */ /* 0x100fe400078e0a08 */
[----:B------:R-:W-:Y:S01]  /*19210*/  IMAD R24, R24, UR12, RZ ;  /* 0x0000000c18187c24 */ /* 0x000fe2000f8e02ff */
[----:B------:R-:W-:Y:S01]  /*19220*/  SEL R23, R11, R22, !P4 ;  /* 0x000000160b177207 */ /* 0x000fe20006000000 */
[--C-:B------:R-:W-:Y:S01]  /*19230*/  @!P5 IMAD.IADD R16, R16, 0x1, -R8.reuse ;  /* 0x000000011010d824 */ /* 0x100fe200078e0a08 */
[----:B------:R1:W-:Y:S01]  /*19240*/  STL [R1+0x410], R12 ;  /* 0x0004100c01007387 */ /* 0x0003e20000100800 */
[----:B------:R-:W-:Y:S01]  /*19250*/  @!P6 IMAD.IADD R2, R2, 0x1, -R8 ;  /* 0x000000010202e824 */ /* 0x000fe200078e0a08 */
[-C--:B------:R-:W-:Y:S01]  /*19260*/  IADD3 R15, P6, PT, R24, R7.reuse, RZ ;  /* 0x00000007180f7210 */ /* 0x080fe20007fde0ff */
[----:B------:R-:W-:Y:S01]  /*19270*/  IMAD.MOV.U32 R22, RZ, RZ, R10 ;  /* 0x000000ffff167224 */ /* 0x000fe200078e000a */
[----:B------:R-:W-:Y:S01]  /*19280*/  PRMT R14, RZ, 0x7610, R14 ;  /* 0x00007610ff0e7816 */ /* 0x000fe2000000000e */
[----:B0-----:R-:W-:Y:S01]  /*19290*/  IMAD R23, R23, UR4, RZ ;  /* 0x0000000417177c24 */ /* 0x001fe2000f8e02ff */
[----:B------:R-:W-:Y:S01]  /*192a0*/  ISETP.GT.U32.AND P5, PT, R8, R16, PT ;  /* 0x000000100800720c */ /* 0x000fe20003fa4070 */
[----:B------:R-:W-:Y:S01]  /*192b0*/  @!P1 IMAD.MOV R22, RZ, RZ, -R22 ;  /* 0x000000ffff169224 */ /* 0x000fe200078e0a16 */
[----:B------:R-:W-:Y:S01]  /*192c0*/  PRMT R25, RZ, 0x7610, R25 ;  /* 0x00007610ff197816 */ /* 0x000fe20000000019 */
[----:B------:R-:W0:Y:S01]  /*192d0*/  LDCU UR4, c[0x0][0x3b0] ;  /* 0x00007600ff0477ac */ /* 0x000e220008000800 */
[C---:B------:R-:W-:Y:S01]  /*192e0*/  IADD3 R10, P1, PT, R23.reuse, R7, RZ ;  /* 0x00000007170a7210 */ /* 0x040fe20007f3e0ff */
[----:B------:R-:W3:Y:S03]  /*192f0*/  LDCU UR12, c[0x0][0x3b0] ;  /* 0x00007600ff0c77ac */ /* 0x000ee60008000800 */
[----:B-1----:R-:W-:-:S05]  /*19300*/  LEA.HI.X.SX32 R12, R23, R6, 0x1, P1 ;  /* 0x00000006170c7211 */ /* 0x002fca00008f0eff */
[----:B------:R-:W-:Y:S01]  /*19310*/  @!P5 IMAD.IADD R16, R16, 0x1, -R8 ;  /* 0x000000011010d824 */ /* 0x000fe200078e0a08 */
[----:B------:R-:W-:Y:S01]  /*19320*/  ISETP.GE.AND P5, PT, R5, RZ, PT ;  /* 0x000000ff0500720c */ /* 0x000fe20003fa6270 */
[----:B--2---:R1:W-:Y:S04]  /*19330*/  STL [R1+0xe5c], R4 ;  /* 0x000e5c0401007387 */ /* 0x0043e80000100800 */
[----:B-1----:R-:W2:Y:S04]  /*19340*/  LDL.LU R4, [R1+0x5c] ;  /* 0x00005c0001047983 */ /* 0x002ea80000300800 */
[----:B------:R1:W-:Y:S02]  /*19350*/  STL [R1+0xe60], R17 ;  /* 0x000e601101007387 */ /* 0x0003e40000100800 */
[----:B-1----:R-:W-:-:S02]  /*19360*/  LEA.HI.X.SX32 R17, R24, R6, 0x1, P6 ;  /* 0x0000000618117211 */ /* 0x002fc400030f0eff */
[----:B------:R-:W-:Y:S01]  /*19370*/  SEL R24, R11, R22, !P4 ;  /* 0x000000160b187207 */ /* 0x000fe20006000000 */
[----:B------:R-:W-:Y:S02]  /*19380*/  @P0 IMAD.MOV.U32 R22, RZ, RZ, R15 ;  /* 0x000000ffff160224 */ /* 0x000fe400078e000f */
[----:B------:R-:W-:Y:S01]  /*19390*/  @P0 IMAD.MOV.U32 R23, RZ, RZ, R17 ;  /* 0x000000ffff170224 */ /* 0x000fe200078e0011 */
[----:B------:R-:W-:Y:S04]  /*193a0*/  STL [R1+0x40c], R13 ;  /* 0x00040c0d01007387 */ /* 0x000fe80000100800 */
[----:B------:R-:W2:Y:S04]  /*193b0*/  LDL R85, [R1+0x1094] ;  /* 0x0010940001557983 */ /* 0x000ea80000100800 */
[----:B----4-:R1:W-:Y:S04]  /*193c0*/  STL [R1+0xe58], R3 ;  /* 0x000e580301007387 */ /* 0x0103e80000100800 */
[----:B------:R4:W3:Y:S04]  /*193d0*/  @P0 LDG.E.U8 R14, desc[UR18][R22.64] ;  /* 0x00000012160e0981 */ /* 0x0008e8000c1e1100 */
[----:B-1----:R-:W3:Y:S04]  /*193e0*/  LDL.LU R3, [R1+0x8c] ;  /* 0x00008c0001037983 */ /* 0x002ee80000300800 */
[----:B------:R-:W3:Y:S01]  /*193f0*/  LDL.LU R13, [R1+0x90] ;  /* 0x00009000010d7983 */ /* 0x000ee20000300800 */
[----:B----4-:R-:W-:-:S02]  /*19400*/  @P0 IMAD.MOV.U32 R22, RZ, RZ, R10 ;  /* 0x000000ffff160224 */ /* 0x010fc400078e000a */
[----:B------:R-:W-:Y:S01]  /*19410*/  @P0 IMAD.MOV.U32 R23, RZ, RZ, R12 ;  /* 0x000000ffff170224 */ /* 0x000fe200078e000c */
[----:B------:R-:W-:Y:S04]  /*19420*/  STL [R1+0x418], R15 ;  /* 0x0004180f01007387 */ /* 0x000fe80000100800 */
[----:B------:R-:W-:Y:S04]  /*19430*/  STL [R1+0x420], R10 ;  /* 0x0004200a01007387 */ /* 0x000fe80000100800 */
[----:B------:R-:W4:Y:S04]  /*19440*/  LDL R5, [R1+0x106c] ;  /* 0x00106c0001057983 */ /* 0x000f280000100800 */
[----:B------:R1:W-:Y:S04]  /*19450*/  STL [R1+0x414], R17 ;  /* 0x0004141101007387 */ /* 0x0003e80000100800 */
[----:B------:R0:W4:Y:S04]  /*19460*/  @P0 LDG.E.U8 R25, desc[UR18][R22.64] ;  /* 0x0000001216190981 */ /* 0x000128000c1e1100 */
[----:B-1----:R-:W4:Y:S04]  /*19470*/  LDL.LU R17, [R1+0x140c] ;  /* 0x00140c0001117983 */ /* 0x002f280000300800 */
[----:B------:R-:W4:Y:S01]  /*19480*/  LDL.LU R15, [R1+0x1408] ;  /* 0x00140800010f7983 */ /* 0x000f220000300800 */
[----:B0-----:R-:W-:-:S02]  /*19490*/  IMAD.MOV.U32 R22, RZ, RZ, R16 ;  /* 0x000000ffff167224 */ /* 0x001fc400078e0010 */
[----:B------:R-:W-:Y:S01]  /*194a0*/  IMAD R24, R24, UR5, RZ ;  /* 0x0000000518187c24 */ /* 0x000fe2000f8e02ff */
[----:B------:R-:W-:Y:S01]  /*194b0*/  STL [R1+0x41c], R12 ;  /* 0x00041c0c01007387 */ /* 0x000fe20000100800 */
[----:B------:R-:W-:Y:S01]  /*194c0*/  @!P5 IMAD.MOV R22, RZ, RZ, -R22 ;  /* 0x000000ffff16d224 */ /* 0x000fe200078e0a16 */
[----:B------:R-:W-:Y:S01]  /*194d0*/  ISETP.GT.U32.AND P3, PT, R8, R2, PT ;  /* 0x000000020800720c */ /* 0x000fe20003f64070 */
[----:B------:R-:W0:Y:S01]  /*194e0*/  LDCU UR5, c[0x0][0x3b0] ;  /* 0x00007600ff0577ac */ /* 0x000e220008000800 */
[C---:B------:R-:W-:Y:S02]  /*194f0*/  IADD3 R16, P5, PT, R24.reuse, R7, RZ ;  /* 0x0000000718107210 */ /* 0x040fe40007fbe0ff */
[----:B--2---:R-:W-:Y:S01]  /*19500*/  ISETP.GE.AND P6, PT, R85, RZ, PT ;  /* 0x000000ff5500720c */ /* 0x004fe20003fc6270 */
[----:B---3--:R1:W-:Y:S04]  /*19510*/  STL [R1+0xe54], R14 ;  /* 0x000e540e01007387 */ /* 0x0083e80000100800 */
[----:B-1----:R-:W2:Y:S04]  /*19520*/  LDL.LU R14, [R1+0x1404] ;  /* 0x00140400010e7983 */ /* 0x002ea80000300800 */
[----:B------:R-:W3:Y:S04]  /*19530*/  LDL.LU R12, [R1+0x1400] ;  /* 0x00140000010c7983 */ /* 0x000ee80000300800 */
[----:B------:R-:W2:Y:S04]  /*19540*/  LDL.LU R10, [R1+0x13fc] ;  /* 0x0013fc00010a7983 */ /* 0x000ea80000300800 */
[----:B------:R-:W2:Y:S04]  /*19550*/  LDL.LU R85, [R1+0xb0] ;  /* 0x0000b00001557983 */ /* 0x000ea80000300800 */
[----:B------:R-:W-:Y:S04]  /*19560*/  STL [R1+0x440], R16 ;  /* 0x0004401001007387 */ /* 0x000fe80000100800 */
[----:B----4-:R1:W-:Y:S02]  /*19570*/  STL [R1+0xe50], R25 ;  /* 0x000e501901007387 */ /* 0x0103e40000100800 */
[----:B-1----:R-:W-:Y:S01]  /*19580*/  LEA.HI.X.SX32 R25, R24, R6, 0x1, P5 ;  /* 0x0000000618197211 */ /* 0x002fe200028f0eff */
[----:B------:R-:W-:Y:S01]  /*19590*/  @P0 IMAD.MOV.U32 R24, RZ, RZ, R16 ;  /* 0x000000ffff180224 */ /* 0x000fe200078e0010 */
[----:B------:R-:W-:-:S06]  /*195a0*/  PRMT R15, RZ, 0x7610, R15 ;  /* 0x00007610ff0f7816 */ /* 0x000fcc000000000f */
[----:B------:R1:W4:Y:S01]  /*195b0*/  @P0 LDG.E.U8 R15, desc[UR18][R24.64] ;  /* 0x00000012180f0981 */ /* 0x000322000c1e1100 */
[----:B------:R-:W-:Y:S01]  /*195c0*/  @!P3 IMAD.IADD R2, R2, 0x1, -R8 ;  /* 0x000000010202b824 */ /* 0x000fe200078e0a08 */
[----:B------:R-:W-:-:S03]  /*195d0*/  SEL R23, R11, R22, !P4 ;  /* 0x000000160b177207 */ /* 0x000fc60006000000 */
[----:B------:R-:W-:Y:S02]  /*195e0*/  IMAD.MOV.U32 R22, RZ, RZ, R2 ;  /* 0x000000ffff167224 */ /* 0x000fe400078e0002 */
[----:B------:R-:W-:Y:S01]  /*195f0*/  IMAD R23, R23, UR13, RZ ;  /* 0x0000000d17177c24 */ /* 0x000fe2000f8e02ff */
[----:B------:R-:W-:Y:S01]  /*19600*/  ISETP.GT.U32.AND P3, PT, R8, R3, PT ;  /* 0x000000030800720c */ /* 0x000fe20003f64070 */
[----:B------:R-:W-:Y:S01]  /*19610*/  @!P6 IMAD.MOV R22, RZ, RZ, -R22 ;  /* 0x000000ffff16e224 */ /* 0x000fe200078e0a16 */
[----:B------:R-:W2:Y:S01]  /*19620*/  LDL.LU R2, [R1+0x13f8] ;  /* 0x0013f80001027983 */ /* 0x000ea20000300800 */
[----:B---3--:R-:W-:Y:S01]  /*19630*/  PRMT R12, RZ, 0x7610, R12 ;  /* 0x00007610ff0c7816 */ /* 0x008fe2000000000c */
[----:B------:R-:W3:Y:S02]  /*19640*/  LDCU UR13, c[0x0][0x3b0] ;  /* 0x00007600ff0d77ac */ /* 0x000ee40008000800 */
        /* <DEDUP_REMOVED lines=11> */
[----:B----4-:R4:W-:Y:S04]  /*19700*/  STL [R1+0xe4c], R15 ;  /* 0x000e4c0f01007387 */ /* 0x0109e80000100800 */
[----:B----4-:R-:W4:Y:S04]  /*19710*/  LDL.LU R15, [R1+0xb4] ;  /* 0x0000b400010f7983 */ /* 0x010f280000300800 */
[----:B------:R-:W4:Y:S04]  /*19720*/  LDL R25, [R1+0x1054] ;  /* 0x0010540001197983 */ /* 0x000f280000100800 */
[----:B------:R-:W-:Y:S04]  /*19730*/  STL [R1+0x448], R16 ;  /* 0x0004481001007387 */ /* 0x000fe80000100800 */
[----:B------:R-:W4:Y:S04]  /*19740*/  LDL.LU R5, [R1+0xd4] ;  /* 0x0000d40001057983 */ /* 0x000f280000300800 */
[----:B------:R0:W-:Y:S04]  /*19750*/  STL [R1+0x444], R23 ;  /* 0x0004441701007387 */ /* 0x0001e80000100800 */
[----:B0-----:R-:W4:Y:S01]  /*19760*/  LDL R23, [R1+0x1064] ;  /* 0x0010640001177983 */ /* 0x001f220000100800 */
[----:B------:R-:W-:-:S05]  /*19770*/  @!P1 IMAD.IADD R4, R4, 0x1, -R8 ;  /* 0x0000000104049824 */ /* 0x000fca00078e0a08 */
[----:B------:R-:W-:-:S13]  /*19780*/  ISETP.GT.U32.AND P1, PT, R8, R4, PT ;  /* 0x000000040800720c */ /* 0x000fda0003f24070 */
[----:B------:R-:W-:-:S04]  /*19790*/  @!P1 IMAD.IADD R4, R4, 0x1, -R8 ;  /* 0x0000000104049824 */ /* 0x000fc800078e0a08 */
[----:B------:R-:W-:Y:S02]  /*197a0*/  IMAD.MOV.U32 R22, RZ, RZ, R4 ;  /* 0x000000ffff167224 */ /* 0x000fe400078e0004 */
[----:B------:R-:W4:Y:S02]  /*197b0*/  LDL R4, [R1+0x100c] ;  /* 0x00100c0001047983 */ /* 0x000f240000100800 */
[----:B------:R-:W-:Y:S01]  /*197c0*/  @!P3 IMAD.MOV R22, RZ, RZ, -R22 ;  /* 0x000000ffff16b224 */ /* 0x000fe200078e0a16 */
[----:B--2---:R-:W-:Y:S01]  /*197d0*/  PRMT R2, RZ, 0x7610, R2 ;  /* 0x00007610ff027816 */ /* 0x004fe20000000002 */
[----:B---3--:R0:W-:Y:S02]  /*197e0*/  STL [R1+0xe48], R12 ;  /* 0x000e480c01007387 */ /* 0x0081e40000100800 */
[----:B0-----:R-:W-:-:S04]  /*197f0*/  IADD3 R12, P1, PT, R24, R7, RZ ;  /* 0x00000007180c7210 */ /* 0x001fc80007f3e0ff */
[----:B------:R-:W-:Y:S02]  /*19800*/  LEA.HI.X.SX32 R16, R24, R6, 0x1, P1 ;  /* 0x0000000618107211 */ /* 0x000fe400008f0eff */
[----:B------:R-:W-:Y:S01]  /*19810*/  SEL R24, R11, R22, !P4 ;  /* 0x000000160b187207 */ /* 0x000fe20006000000 */
[----:B------:R-:W-:Y:S01]  /*19820*/  @P0 IMAD.MOV.U32 R22, RZ, RZ, R12 ;  /* 0x000000ffff160224 */ /* 0x000fe200078e000c */
[----:B----4-:R-:W-:Y:S01]  /*19830*/  ISETP.GE.AND P1, PT, R23, RZ, PT ;  /* 0x000000ff1700720c */ /* 0x010fe20003f26270 */
[----:B------:R-:W-:-:S05]  /*19840*/  @P0 IMAD.MOV.U32 R23, RZ, RZ, R16 ;  /* 0x000000ffff170224 */ /* 0x000fca00078e0010 */
[----:B------:R-:W2:Y:S01]  /*19850*/  @P0 LDG.E.U8 R2, desc[UR18][R22.64] ;  /* 0x0000001216020981 */ /* 0x000ea2000c1e1100 */
[----:B------:R-:W-:-:S13]  /*19860*/  ISETP.GT.U32.AND P5, PT, R8, R13, PT ;  /* 0x0000000d0800720c */ /* 0x000fda0003fa4070 */
[----:B------:R-:W-:-:S05]  /*19870*/  @!P5 IMAD.IADD R13, R13, 0x1, -R8 ;  /* 0x000000010d0dd824 */ /* 0x000fca00078e0a08 */
[C---:B------:R-:W-:Y:S01]  /*19880*/  ISETP.GT.U32.AND P6, PT, R8.reuse, R13, PT ;  /* 0x0000000d0800720c */ /* 0x040fe20003fc4070 */
[----:B------:R0:W-:Y:S01]  /*19890*/  STL [R1+0x450], R12 ;  /* 0x0004500c01007387 */ /* 0x0001e20000100800 */
[----:B------:R-:W-:Y:S01]  /*198a0*/  ISETP.GT.U32.AND P3, PT, R8, R85, PT ;  /* 0x000000550800720c */ /* 0x000fe20003f64070 */
[----:B------:R-:W-:Y:S01]  /*198b0*/  IMAD R24, R24, UR5, RZ ;  /* 0x0000000518187c24 */ /* 0x000fe2000f8e02ff */
[----:B------:R-:W-:Y:S01]  /*198c0*/  PRMT R17, RZ, 0x7610, R17 ;  /* 0x00007610ff117816 */ /* 0x000fe20000000011 */
[----:B------:R3:W-:Y:S01]  /*198d0*/  STL [R1+0x44c], R16 ;  /* 0x00044c1001007387 */ /* 0x0007e20000100800 */
[----:B------:R-:W-:Y:S01]  /*198e0*/  ISETP.GT.U32.AND P5, PT, R8, R3, PT ;  /* 0x000000030800720c */ /* 0x000fe20003fa4070 */
[----:B------:R-:W4:Y:S02]  /*198f0*/  LDCU UR5, c[0x0][0x3b0] ;  /* 0x00007600ff0577ac */ /* 0x000f240008000800 */
[----:B0-----:R-:W4:Y:S04]  /*19900*/  LDL R12, [R1+0x1014] ;  /* 0x00101400010c7983 */ /* 0x001f280000100800 */
[--C-:B------:R-:W-:Y:S01]  /*19910*/  @!P6 IMAD.IADD R13, R13, 0x1, -R8.reuse ;  /* 0x000000010d0de824 */ /* 0x100fe200078e0a08 */
[----:B---3--:R-:W3:Y:S01]  /*19920*/  LDL.LU R16, [R1+0xe0] ;  /* 0x0000e00001107983 */ /* 0x008ee20000300800 */
        /* <DEDUP_REMOVED lines=15> */
[----:B-1----:R-:W-:Y:S01]  /*19a20*/  IMAD R24, R23, UR4, RZ ;  /* 0x0000000417187c24 */ /* 0x002fe2000f8e02ff */
[----:B------:R1:W-:Y:S01]  /*19a30*/  STL [R1+0x454], R22 ;  /* 0x0004541601007387 */ /* 0x0003e20000100800 */
[----:B------:R-:W-:Y:S01]  /*19a40*/  @!P6 IMAD.IADD R5, R5, 0x1, -R8 ;  /* 0x000000010505e824 */ /* 0x000fe200078e0a08 */
[----:B------:R-:W-:Y:S01]  /*19a50*/  PRMT R10, RZ, 0x7610, R10 ;  /* 0x00007610ff0a7816 */ /* 0x000fe2000000000a */
[----:B------:R-:W2:Y:S01]  /*19a60*/  LDCU UR4, c[0x0][0x3b0] ;  /* 0x00007600ff0477ac */ /* 0x000ea20008000800 */
[----:B0-----:R-:W3:Y:S01]  /*19a70*/  LDL.LU R2, [R1+0x108] ;  /* 0x0001080001027983 */ /* 0x001ee20000300800 */
[----:B-1----:R-:W-:Y:S01]  /*19a80*/  IMAD.MOV.U32 R22, RZ, RZ, R13 ;  /* 0x000000ffff167224 */ /* 0x002fe200078e000d */
[----:B------:R-:W-:-:S03]  /*19a90*/  IADD3 R13, P6, PT, R24, R7, RZ ;  /* 0x00000007180d7210 */ /* 0x000fc60007fde0ff */
[----:B------:R-:W-:Y:S01]  /*19aa0*/  @!P3 IMAD.MOV R22, RZ, RZ, -R22 ;  /* 0x000000ffff16b224 */ /* 0x000fe200078e0a16 */
[----:B------:R-:W-:Y:S02]  /*19ab0*/  ISETP.GE.AND P3, PT, R4, RZ, PT ;  /* 0x000000ff0400720c */ /* 0x000fe40003f66270 */
[----:B------:R-:W3:Y:S04]  /*19ac0*/  LDL R4, [R1+0xfe0] ;  /* 0x000fe00001047983 */ /* 0x000ee80000100800 */
        /* <DEDUP_REMOVED lines=8> */
[----:B----4-:R-:W-:Y:S01]  /*19b50*/  IMAD R22, R22, UR5, RZ ;  /* 0x0000000516167c24 */ /* 0x010fe2000f8e02ff */
[----:B---3--:R-:W-:Y:S01]  /*19b60*/  PRMT R3, RZ, 0x7610, R3 ;  /* 0x00007610ff037816 */ /* 0x008fe20000000003 */
        /* <DEDUP_REMOVED lines=22> */
[----:B------:R-:W-:Y:S02]  /*19cd0*/  ISETP.GE.AND P1, PT, R4, RZ, PT ;  /* 0x000000ff0400720c */ /* 0x000fe40003f26270 */
        /* <DEDUP_REMOVED lines=742> */
[----:B------:R-:W4:Y:S04]  /*1cb40*/  LDL.LU R3, [R1+0x1370] ;  /* 0x0013700001037983 */ /* 0x000f280000300800 */
[----:B------:R-:W4:Y:S04]  /*1cb50*/  LDL.LU R12, [R1+0x60c] ;  /* 0x00060c00010c7983 */ /* 0x000f280000300800 */
        /* <DEDUP_REMOVED lines=13> */
[----:B------:R-:W4:Y:S01]  /*1cc30*/  LDL.LU R2, [R1+0x136c] ;  /* 0x00136c0001027983 */ /* 0x000f220000300800 */
        /* <DEDUP_REMOVED lines=24> */
[----:B------:R-:W2:Y:S04]  /*1cdc0*/  LDL R85, [R1+0x10c8] ;  /* 0x0010c80001557983 */ /* 0x000ea80000100800 */
[----:B---3--:R0:W-:Y:S01]  /*1cdd0*/  STL [R1+0xb4], R14 ;  /* 0x0000b40e01007387 */ /* 0x0081e20000100800 */
[----:B------:R-:W-:Y:S01]  /*1cde0*/  @!P3 IMAD.MOV R22, RZ, RZ, -R22 ;  /* 0x000000ffff16b224 */ /* 0x000fe200078e0a16 */
[----:B----4-:R-:W-:Y:S02]  /*1cdf0*/  PRMT R2, RZ, 0x7610, R2 ;  /* 0x00007610ff027816 */ /* 0x010fe40000000002 */
        /* <DEDUP_REMOVED lines=14> */
[----:B----4-:R-:W4:Y:S03]  /*1cee0*/  LDL.LU R16, [R1+0x63c] ;  /* 0x00063c0001107983 */ /* 0x010f260000300800 */
[----:B0-----:R-:W-:Y:S01]  /*1cef0*/  IMAD.MOV.U32 R23, RZ, RZ, R4 ;  /* 0x000000ffff177224 */ /* 0x001fe200078e0004 */
        /* <DEDUP_REMOVED lines=20> */
[----:B------:R3:W4:Y:S01]  /*1d040*/  @P0 LDG.E.U8 R17, desc[UR18][R24.64] ;  /* 0x0000001218110981 */ /* 0x000722000c1e1100 */
[----:B------:R-:W-:-:S03]  /*1d050*/  @!P6 IMAD.IADD R10, R10, 0x1, -R8 ;  /* 0x000000010a0ae824 */ /* 0x000fc600078e0a08 */
[----:B0-----:R-:W4:Y:S01]  /*1d060*/  LDL.LU R2, [R1+0x644] ;  /* 0x0006440001027983 */ /* 0x001f220000300800 */
[----:B-1----:R-:W-:Y:S02]  /*1d070*/  IMAD.MOV.U32 R22, RZ, RZ, R5 ;  /* 0x000000ffff167224 */ /* 0x002fe400078e0005 */
[----:B---3--:R-:W-:Y:S01]  /*1d080*/  IMAD R24, R23, UR4, RZ ;  /* 0x0000000417187c24 */ /* 0x008fe2000f8e02ff */
[----:B------:R-:W-:Y:S01]  /*1d090*/  PRMT R3, RZ, 0x7610, R3 ;  /* 0x00007610ff037816 */ /* 0x000fe20000000003 */
[----:B------:R-:W-:Y:S01]  /*1d0a0*/  @!P3 IMAD.MOV R22, RZ, RZ, -R22 ;  /* 0x000000ffff16b224 */ /* 0x000fe200078e0a16 */
[----:B------:R-:W-:Y:S01]  /*1d0b0*/  ISETP.GE.AND P3, PT, R85, RZ, PT ;  /* 0x000000ff5500720c */ /* 0x000fe20003f66270 */
        /* <DEDUP_REMOVED lines=15> */
[----:B------:R-:W2:Y:S02]  /*1d1b0*/  LDCU UR5, c[0x0][0x3b0] ;  /* 0x00007600ff0577ac */ /* 0x000ea40008000800 */
[----:B-1----:R-:W3:Y:S01]  /*1d1c0*/  LDL R5, [R1+0x1120] ;  /* 0x0011200001057983 */ /* 0x002ee20000100800 */
[----:B0-----:R-:W-:-:S02]  /*1d1d0*/  LEA.HI.X.SX32 R14, R22, R6, 0x1, P6 ;  /* 0x00000006160e7211 */ /* 0x001fc400030f0eff */
[----:B--2---:R-:W-:-:S06]  /*1d1e0*/  PRMT R4, RZ, 0x7610, R4 ;  /* 0x00007610ff047816 */ /* 0x004fcc0000000004 */
[----:B------:R0:W2:Y:S02]  /*1d1f0*/  @P0 LDG.E.U8 R4, desc[UR18][R24.64] ;  /* 0x0000001218040981 */ /* 0x0000a4000c1e1100 */
[----:B0-----:R-:W-:Y:S02]  /*1d200*/  @P0 IMAD.MOV.U32 R24, RZ, RZ, R12 ;  /* 0x000000ffff180224 */ /* 0x001fe400078e000c */
[----:B------:R-:W-:-:S05]  /*1d210*/  @P0 IMAD.MOV.U32 R25, RZ, RZ, R14 ;  /* 0x000000ffff190224 */ /* 0x000fca00078e000e */
[----:B------:R0:W2:Y:S01]  /*1d220*/  @P0 LDG.E.U8 R3, desc[UR18][R24.64] ;  /* 0x0000001218030981 */ /* 0x0000a2000c1e1100 */
[----:B------:R-:W-:-:S05]  /*1d230*/  @!P5 IMAD.IADD R15, R15, 0x1, -R8 ;  /* 0x000000010f0fd824 */ /* 0x000fca00078e0a08 */
[C---:B------:R-:W-:Y:S01]  /*1d240*/  ISETP.GT.U32.AND P5, PT, R8.reuse, R15, PT ;  /* 0x0000000f0800720c */ /* 0x040fe20003fa4070 */
[----:B------:R-:W-:Y:S01]  /*1d250*/  @!P3 IMAD.MOV R23, RZ, RZ, -R23 ;  /* 0x000000ffff17b224 */ /* 0x000fe200078e0a17 */
[C---:B------:R-:W-:Y:S02]  /*1d260*/  ISETP.GT.U32.AND P3, PT, R8.reuse, R10, PT ;  /* 0x0000000a0800720c */ /* 0x040fe40003f64070 */
[----:B----4-:R-:W-:-:S09]  /*1d270*/  ISETP.GT.U32.AND P6, PT, R8, R2, PT ;  /* 0x000000020800720c */ /* 0x010fd20003fc4070 */
[----:B------:R-:W-:-:S04]  /*1d280*/  @!P5 IMAD.IADD R15, R15, 0x1, -R8 ;  /* 0x000000010f0fd824 */ /* 0x000fc800078e0a08 */
[----:B------:R-:W-:Y:S01]  /*1d290*/  IMAD.MOV.U32 R22, RZ, RZ, R15 ;  /* 0x000000ffff167224 */ /* 0x000fe200078e000f */
[----:B0-----:R-:W-:-:S03]  /*1d2a0*/  SEL R24, R11, R23, !P4 ;  /* 0x000000170b187207 */ /* 0x001fc60006000000 */
[----:B------:R-:W-:Y:S01]  /*1d2b0*/  @!P1 IMAD.MOV R22, RZ, RZ, -R22 ;  /* 0x000000ffff169224 */ /* 0x000fe200078e0a16 */
[----:B---3--:R-:W-:Y:S01]  /*1d2c0*/  ISETP.GE.AND P1, PT, R85, RZ, PT ;  /* 0x000000ff5500720c */ /* 0x008fe20003f26270 */
[--C-:B------:R-:W-:Y:S02]  /*1d2d0*/  @!P3 IMAD.IADD R10, R10, 0x1, -R8.reuse ;  /* 0x000000010a0ab824 */ /* 0x100fe400078e0a08 */
[----:B------:R-:W-:Y:S01]  /*1d2e0*/  IMAD R24, R24, UR12, RZ ;  /* 0x0000000c18187c24 */ /* 0x000fe2000f8e02ff */
[----:B------:R-:W-:Y:S01]  /*1d2f0*/  SEL R23, R11, R22, !P4 ;  /* 0x000000160b177207 */ /* 0x000fe20006000000 */
[----:B------:R-:W-:Y:S01]  /*1d300*/  @!P6 IMAD.IADD R2, R2, 0x1, -R8 ;  /* 0x000000010202e824 */ /* 0x000fe200078e0a08 */
[----:B------:R0:W-:Y:S01]  /*1d310*/  STL [R1+0x618], R12 ;  /* 0x0006180c01007387 */ /* 0x0001e20000100800 */
[----:B------:R-:W-:Y:S01]  /*1d320*/  IMAD.MOV.U32 R22, RZ, RZ, R10 ;  /* 0x000000ffff167224 */ /* 0x000fe200078e000a */
[-C--:B------:R-:W-:Y:S01]  /*1d330*/  IADD3 R15, P6, PT, R24, R7.reuse, RZ ;  /* 0x00000007180f7210 */ /* 0x080fe20007fde0ff */
[----:B------:R-:W-:Y:S01]  /*1d340*/  IMAD R23, R23, UR4, RZ ;  /* 0x0000000417177c24 */ /* 0x000fe2000f8e02ff */
[----:B------:R-:W-:Y:S01]  /*1d350*/  PRMT R13, RZ, 0x7610, R13 ;  /* 0x00007610ff0d7816 */ /* 0x000fe2000000000d */
[----:B------:R-:W1:Y:S02]  /*1d360*/  LDCU UR4, c[0x0][0x3b0] ;  /* 0x00007600ff0477ac */ /* 0x000e640008000800 */
[----:B------:R-:W-:Y:S01]  /*1d370*/  @!P1 IMAD.MOV R22, RZ, RZ, -R22 ;  /* 0x000000ffff169224 */ /* 0x000fe200078e0a16 */
[C---:B------:R-:W-:Y:S01]  /*1d380*/  IADD3 R10, P1, PT, R23.reuse, R7, RZ ;  /* 0x00000007170a7210 */ /* 0x040fe20007f3e0ff */
[----:B------:R-:W3:Y:S03]  /*1d390*/  LDCU UR12, c[0x0][0x3b0] ;  /* 0x00007600ff0c77ac */ /* 0x000ee60008000800 */
[----:B0-----:R-:W-:-:S02]  /*1d3a0*/  LEA.HI.X.SX32 R12, R23, R6, 0x1, P1 ;  /* 0x00000006170c7211 */ /* 0x001fc400008f0eff */
[----:B------:R-:W-:Y:S01]  /*1d3b0*/  PRMT R25, RZ, 0x7610, R25 ;  /* 0x00007610ff197816 */ /* 0x000fe20000000019 */
[----:B--2---:R0:W-:Y:S04]  /*1d3c0*/  STL [R1+0x8c], R4 ;  /* 0x00008c0401007387 */ /* 0x0041e80000100800 */
[----:B0-----:R-:W2:Y:S04]  /*1d3d0*/  LDL.LU R4, [R1+0x64c] ;  /* 0x00064c0001047983 */ /* 0x001ea80000300800 */
[----:B------:R0:W-:Y:S02]  /*1d3e0*/  STL [R1+0x90], R17 ;  /* 0x0000901101007387 */ /* 0x0001e40000100800 */
[----:B0-----:R-:W-:-:S02]  /*1d3f0*/  LEA.HI.X.SX32 R17, R24, R6, 0x1, P6 ;  /* 0x0000000618117211 */ /* 0x001fc400030f0eff */
[----:B------:R-:W-:Y:S01]  /*1d400*/  SEL R24, R11, R22, !P4 ;  /* 0x000000160b187207 */ /* 0x000fe20006000000 */
[----:B------:R-:W-:Y:S02]  /*1d410*/  @P0 IMAD.MOV.U32 R22, RZ, RZ, R15 ;  /* 0x000000ffff160224 */ /* 0x000fe400078e000f */
[----:B------:R-:W-:Y:S01]  /*1d420*/  @P0 IMAD.MOV.U32 R23, RZ, RZ, R17 ;  /* 0x000000ffff170224 */ /* 0x000fe200078e0011 */
[----:B------:R-:W-:Y:S04]  /*1d430*/  STL [R1+0x614], R14 ;  /* 0x0006140e01007387 */ /* 0x000fe80000100800 */
[----:B------:R-:W4:Y:S04]  /*1d440*/  LDL R85, [R1+0x1114] ;  /* 0x0011140001557983 */ /* 0x000f280000100800 */
[----:B------:R0:W-:Y:S01]  /*1d450*/  STL [R1+0x80], R3 ;  /* 0x0000800301007387 */ /* 0x0001e20000100800 */
[----:B------:R-:W-:-:S03]  /*1d460*/  ISETP.GE.AND P6, PT, R5, RZ, PT ;  /* 0x000000ff0500720c */ /* 0x000fc60003fc6270 */
[----:B------:R1:W2:Y:S04]  /*1d470*/  @P0 LDG.E.U8 R13, desc[UR18][R22.64] ;  /* 0x00000012160d0981 */ /* 0x0002a8000c1e1100 */
[----:B0-----:R-:W3:Y:S04]  /*1d480*/  LDL.LU R3, [R1+0x320] ;  /* 0x0003200001037983 */ /* 0x001ee80000300800 */
[----:B------:R-:W3:Y:S01]  /*1d490*/  LDL.LU R14, [R1+0x31c] ;  /* 0x00031c00010e7983 */ /* 0x000ee20000300800 */
[----:B-1----:R-:W-:Y:S02]  /*1d4a0*/  @P0 IMAD.MOV.U32 R22, RZ, RZ, R10 ;  /* 0x000000ffff160224 */ /* 0x002fe400078e000a */
[----:B------:R-:W-:Y:S01]  /*1d4b0*/  @P0 IMAD.MOV.U32 R23, RZ, RZ, R12 ;  /* 0x000000ffff170224 */ /* 0x000fe200078e000c */
[----:B------:R-:W-:Y:S04]  /*1d4c0*/  STL [R1+0x620], R15 ;  /* 0x0006200f01007387 */ /* 0x000fe80000100800 */
[----:B------:R-:W-:Y:S04]  /*1d4d0*/  STL [R1+0x638], R10 ;  /* 0x0006380a01007387 */ /* 0x000fe80000100800 */
[----:B------:R-:W3:Y:S04]  /*1d4e0*/  LDL R5, [R1+0x1130] ;  /* 0x0011300001057983 */ /* 0x000ee80000100800 */
[----:B------:R0:W-:Y:S04]  /*1d4f0*/  STL [R1+0x61c], R17 ;  /* 0x00061c1101007387 */ /* 0x0001e80000100800 */
[----:B------:R1:W3:Y:S04]  /*1d500*/  @P0 LDG.E.U8 R25, desc[UR18][R22.64] ;  /* 0x0000001216190981 */ /* 0x0002e8000c1e1100 */
[----:B0-----:R-:W3:Y:S04]  /*1d510*/  LDL.LU R17, [R1+0x1364] ;  /* 0x0013640001117983 */ /* 0x001ee80000300800 */
[----:B------:R-:W3:Y:S01]  /*1d520*/  LDL.LU R15, [R1+0x1360] ;  /* 0x00136000010f7983 */ /* 0x000ee20000300800 */
[----:B------:R-:W-:-:S02]  /*1d530*/  ISETP.GT.U32.AND P5, PT, R8, R16, PT ;  /* 0x000000100800720c */ /* 0x000fc40003fa4070 */
[----:B------:R-:W-:-:S11]  /*1d540*/  ISETP.GT.U32.AND P3, PT, R8, R2, PT ;  /* 0x000000020800720c */ /* 0x000fd60003f64070 */
[----:B------:R-:W-:-:S05]  /*1d550*/  @!P5 IMAD.IADD R16, R16, 0x1, -R8 ;  /* 0x000000011010d824 */ /* 0x000fca00078e0a08 */
[----:B------:R-:W-:Y:S01]  /*1d560*/  ISETP.GT.U32.AND P5, PT, R8, R16, PT ;  /* 0x000000100800720c */ /* 0x000fe20003fa4070 */
[----:B------:R-:W-:Y:S01]  /*1d570*/  IMAD R24, R24, UR5, RZ ;  /* 0x0000000518187c24 */ /* 0x000fe2000f8e02ff */
[----:B------:R-:W-:Y:S01]  /*1d580*/  STL [R1+0x634], R12 ;  /* 0x0006340c01007387 */ /* 0x000fe20000100800 */
[--C-:B------:R-:W-:Y:S01]  /*1d590*/  @!P3 IMAD.IADD R2, R2, 0x1, -R8.reuse ;  /* 0x000000010202b824 */ /* 0x100fe200078e0a08 */
[----:B------:R-:W0:Y:S09]  /*1d5a0*/  LDCU UR5, c[0x0][0x3b0] ;  /* 0x00007600ff0577ac */ /* 0x000e320008000800 */
[----:B------:R-:W-:-:S04]  /*1d5b0*/  @!P5 IMAD.IADD R16, R16, 0x1, -R8 ;  /* 0x000000011010d824 */ /* 0x000fc800078e0a08 */
[----:B-1----:R-:W-:Y:S01]  /*1d5c0*/  IMAD.MOV.U32 R22, RZ, RZ, R16 ;  /* 0x000000ffff167224 */ /* 0x002fe200078e0010 */
[C---:B------:R-:W-:Y:S02]  /*1d5d0*/  IADD3 R16, P3, PT, R24.reuse, R7, RZ ;  /* 0x0000000718107210 */ /* 0x040fe40007f7e0ff */
[----:B----4-:R-:W-:Y:S01]  /*1d5e0*/  ISETP.GE.AND P5, PT, R85, RZ, PT ;  /* 0x000000ff5500720c */ /* 0x010fe20003fa6270 */
[----:B--2---:R1:W-:Y:S04]  /*1d5f0*/  STL [R1+0x7c], R13 ;  /* 0x00007c0d01007387 */ /* 0x0043e80000100800 */
[----:B-1----:R-:W2:Y:S04]  /*1d600*/  LDL.LU R13, [R1+0x135c] ;  /* 0x00135c00010d7983 */ /* 0x002ea80000300800 */
[----:B------:R-:W4:Y:S04]  /*1d610*/  LDL.LU R12, [R1+0x1358] ;  /* 0x00135800010c7983 */ /* 0x000f280000300800 */
[----:B------:R-:W4:Y:S04]  /*1d620*/  LDL.LU R10, [R1+0x1354] ;  /* 0x00135400010a7983 */ /* 0x000f280000300800 */
[----:B------:R-:W4:Y:S04]  /*1d630*/  LDL.LU R85, [R1+0x318] ;  /* 0x0003180001557983 */ /* 0x000f280000300800 */
[----:B------:R-:W-:Y:S04]  /*1d640*/  STL [R1+0x640], R16 ;  /* 0x0006401001007387 */ /* 0x000fe80000100800 */
[----:B---3--:R1:W-:Y:S02]  /*1d650*/  STL [R1+0x78], R25 ;  /* 0x0000781901007387 */ /* 0x0083e40000100800 */
[----:B-1----:R-:W-:Y:S01]  /*1d660*/  LEA.HI.X.SX32 R25, R24, R6, 0x1, P3 ;  /* 0x0000000618197211 */ /* 0x002fe200018f0eff */
[----:B------:R-:W-:Y:S01]  /*1d670*/  @P0 IMAD.MOV.U32 R24, RZ, RZ, R16 ;  /* 0x000000ffff180224 */ /* 0x000fe200078e0010 */
[----:B------:R-:W-:-:S06]  /*1d680*/  PRMT R15, RZ, 0x7610, R15 ;  /* 0x00007610ff0f7816 */ /* 0x000fcc000000000f */
[----:B------:R1:W3:Y:S01]  /*1d690*/  @P0 LDG.E.U8 R15, desc[UR18][R24.64] ;  /* 0x00000012180f0981 */ /* 0x0002e2000c1e1100 */
[----:B------:R-:W-:-:S05]  /*1d6a0*/  @!P6 IMAD.MOV R22, RZ, RZ, -R22 ;  /* 0x000000ffff16e224 */ /* 0x000fca00078e0a16 */
[----:B------:R-:W-:Y:S01]  /*1d6b0*/  SEL R23, R11, R22, !P4 ;  /* 0x000000160b177207 */ /* 0x000fe20006000000 */
[----:B------:R-:W-:Y:S01]  /*1d6c0*/  IMAD.MOV.U32 R22, RZ, RZ, R2 ;  /* 0x000000ffff167224 */ /* 0x000fe200078e0002 */
[----:B------:R-:W-:Y:S01]  /*1d6d0*/  ISETP.GT.U32.AND P6, PT, R8, R3, PT ;  /* 0x000000030800720c */ /* 0x000fe20003fc4070 */
[----:B------:R-:W4:Y:S02]  /*1d6e0*/  LDL.LU R2, [R1+0x1350] ;  /* 0x0013500001027983 */ /* 0x000f240000300800 */
[----:B------:R-:W-:Y:S02]  /*1d6f0*/  @!P5 IMAD.MOV R22, RZ, RZ, -R22 ;  /* 0x000000ffff16d224 */ /* 0x000fe400078e0a16 */
[----:B------:R-:W-:Y:S01]  /*1d700*/  IMAD R23, R23, UR13, RZ ;  /* 0x0000000d17177c24 */ /* 0x000fe2000f8e02ff */
[----:B------:R-:W-:Y:S01]  /*1d710*/  STL [R1+0x63c], R25 ;  /* 0x00063c1901007387 */ /* 0x000fe20000100800 */
[----:B--2---:R-:W-:-:S06]  /*1d720*/  PRMT R13, RZ, 0x7610, R13 ;  /* 0x00007610ff0d7816 */ /* 0x004fcc000000000d */
[----:B------:R-:W-:Y:S01]  /*1d730*/  @!P6 IMAD.IADD R3, R3, 0x1, -R8 ;  /* 0x000000010303e824 */ /* 0x000fe200078e0a08 */
[----:B------:R-:W-:Y:S01]  /*1d740*/  SEL R22, R11, R22, !P4 ;  /* 0x000000160b167207 */ /* 0x000fe20006000000 */
[----:B------:R-:W2:Y:S01]  /*1d750*/  LDCU UR13, c[0x0][0x3b0] ;  /* 0x00007600ff0d77ac */ /* 0x000ea20008000800 */
[----:B------:R-:W-:-:S03]  /*1d760*/  IADD3 R16, P5, PT, R23, R7, RZ ;  /* 0x0000000717107210 */ /* 0x000fc60007fbe0ff */
[----:B-1----:R-:W-:Y:S01]  /*1d770*/  IMAD R24, R22, UR4, RZ ;  /* 0x0000000416187c24 */ /* 0x002fe2000f8e02ff */
[----:B------:R-:W-:Y:S01]  /*1d780*/  LEA.HI.X.SX32 R23, R23, R6, 0x1, P5 ;  /* 0x0000000617177211 */ /* 0x000fe200028f0eff */
[----:B------:R-:W-:Y:S01]  /*1d790*/  @P0 IMAD.MOV.U32 R22, RZ, RZ, R16 ;  /* 0x000000ffff160224 */ /* 0x000fe200078e0010 */
[----:B------:R-:W-:Y:S01]  /*1d7a0*/  ISETP.GE.AND P6, PT, R5, RZ, PT ;  /* 0x000000ff0500720c */ /* 0x000fe20003fc6270 */
[----:B------:R-:W1:Y:S03]  /*1d7b0*/  LDCU UR4, c[0x0][0x3b0] ;  /* 0x00007600ff0477ac */ /* 0x000e660008000800 */
[----:B------:R0:W2:Y:S04]  /*1d7c0*/  @P0 LDG.E.U8 R13, desc[UR18][R22.64] ;  /* 0x00000012160d0981 */ /* 0x0000a8000c1e1100 */
[----:B---3--:R3:W-:Y:S04]  /*1d7d0*/  STL [R1+0x74], R15 ;  /* 0x0000740f01007387 */ /* 0x0087e80000100800 */
[----:B---3--:R-:W3:Y:S04]  /*1d7e0*/  LDL.LU R15, [R1+0x314] ;  /* 0x00031400010f7983 */ /* 0x008ee80000300800 */
[----:B------:R-:W3:Y:S04]  /*1d7f0*/  LDL R25, [R1+0x1110] ;  /* 0x0011100001197983 */ /* 0x000ee80000100800 */
[----:B------:R-:W-:Y:S04]  /*1d800*/  STL [R1+0x648], R16 ;  /* 0x0006481001007387 */ /* 0x000fe80000100800 */
[----:B------:R-:W3:Y:S04]  /*1d810*/  LDL.LU R5, [R1+0x310] ;  /* 0x0003100001057983 */ /* 0x000ee80000300800 */
[----:B------:R0:W-:Y:S04]  /*1d820*/  STL [R1+0x644], R23 ;  /* 0x0006441701007387 */ /* 0x0001e80000100800 */
[----:B0-----:R-:W3:Y:S01]  /*1d830*/  LDL R23, [R1+0x10fc] ;  /* 0x0010fc0001177983 */ /* 0x001ee20000100800 */
[----:B------:R-:W-:-:S13]  /*1d840*/  ISETP.GT.U32.AND P1, PT, R8, R4, PT ;  /* 0x000000040800720c */ /* 0x000fda0003f24070 */
[----:B------:R-:W-:-:S05]  /*1d850*/  @!P1 IMAD.IADD R4, R4, 0x1, -R8 ;  /* 0x0000000104049824 */ /* 0x000fca00078e0a08 */
[----:B------:R-:W-:-:S13]  /*1d860*/  ISETP.GT.U32.AND P1, PT, R8, R4, PT ;  /* 0x000000040800720c */ /* 0x000fda0003f24070 */
[----:B------:R-:W-:-:S04]  /*1d870*/  @!P1 IMAD.IADD R4, R4, 0x1, -R8 ;  /* 0x0000000104049824 */ /* 0x000fc800078e0a08 */
[----:B------:R-:W-:Y:S02]  /*1d880*/  IMAD.MOV.U32 R22, RZ, RZ, R4 ;  /* 0x000000ffff167224 */ /* 0x000fe400078e0004 */
[----:B------:R-:W3:Y:S02]  /*1d890*/  LDL R4, [R1+0x111c] ;  /* 0x00111c0001047983 */ /* 0x000ee40000100800 */
[----:B------:R-:W-:Y:S01]  /*1d8a0*/  @!P6 IMAD.MOV R22, RZ, RZ, -R22 ;  /* 0x000000ffff16e224 */ /* 0x000fe200078e0a16 */
[----:B----4-:R-:W-:Y:S01]  /*1d8b0*/  PRMT R2, RZ, 0x7610, R2 ;  /* 0x00007610ff027816 */ /* 0x010fe20000000002 */
[----:B--2---:R0:W-:Y:S02]  /*1d8c0*/  STL [R1+0x70], R13 ;  /* 0x0000700d01007387 */ /* 0x0041e40000100800 */
[----:B0-----:R-:W-:-:S04]  /*1d8d0*/  IADD3 R13, P1, PT, R24, R7, RZ ;  /* 0x00000007180d7210 */ /* 0x001fc80007f3e0ff */
[----:B------:R-:W-:Y:S02]  /*1d8e0*/  LEA.HI.X.SX32 R16, R24, R6, 0x1, P1 ;  /* 0x0000000618107211 */ /* 0x000fe400008f0eff */
[----:B------:R-:W-:Y:S01]  /*1d8f0*/  SEL R24, R11, R22, !P4 ;  /* 0x000000160b187207 */ /* 0x000fe20006000000 */
[----:B------:R-:W-:Y:S01]  /*1d900*/  @P0 IMAD.MOV.U32 R22, RZ, RZ, R13 ;  /* 0x000000ffff160224 */ /* 0x000fe200078e000d */
[----:B---3--:R-:W-:Y:S01]  /*1d910*/  ISETP.GE.AND P1, PT, R23, RZ, PT ;  /* 0x000000ff1700720c */ /* 0x008fe20003f26270 */
[----:B------:R-:W-:-:S05]  /*1d920*/  @P0 IMAD.MOV.U32 R23, RZ, RZ, R16 ;  /* 0x000000ffff170224 */ /* 0x000fca00078e0010 */
[----:B------:R0:W2:Y:S01]  /*1d930*/  @P0 LDG.E.U8 R2, desc[UR18][R22.64] ;  /* 0x0000001216020981 */ /* 0x0000a2000c1e1100 */
[----:B------:R-:W-:-:S13]  /*1d940*/  ISETP.GT.U32.AND P3, PT, R8, R14, PT ;  /* 0x0000000e0800720c */ /* 0x000fda0003f64070 */
[----:B------:R-:W-:Y:S01]  /*1d950*/  @!P3 IMAD.IADD R14, R14, 0x1, -R8 ;  /* 0x000000010e0eb824 */ /* 0x000fe200078e0a08 */
[----:B------:R-:W-:-:S04]  /*1d960*/  ISETP.GT.U32.AND P3, PT, R8, R3, PT ;  /* 0x000000030800720c */ /* 0x000fc80003f64070 */
[C---:B------:R-:W-:Y:S01]  /*1d970*/  ISETP.GT.U32.AND P5, PT, R8.reuse, R14, PT ;  /* 0x0000000e0800720c */ /* 0x040fe20003fa4070 */
[----:B------:R3:W-:Y:S01]  /*1d980*/  STL [R1+0x650], R13 ;  /* 0x0006500d01007387 */ /* 0x0007e20000100800 */
[----:B------:R-:W-:Y:S01]  /*1d990*/  ISETP.GT.U32.AND P6, PT, R8, R85, PT ;  /* 0x000000550800720c */ /* 0x000fe20003fc4070 */
[----:B------:R-:W-:Y:S01]  /*1d9a0*/  IMAD R24, R24, UR5, RZ ;  /* 0x0000000518187c24 */ /* 0x000fe2000f8e02ff */
[----:B0-----:R-:W-:Y:S01]  /*1d9b0*/  PRMT R22, RZ, 0x7610, R22 ;  /* 0x00007610ff167816 */ /* 0x001fe20000000016 */
[----:B------:R0:W-:Y:S01]  /*1d9c0*/  STL [R1+0x64c], R16 ;  /* 0x00064c1001007387 */ /* 0x0001e20000100800 */
[----:B------:R-:W4:Y:S03]  /*1d9d0*/  LDCU UR5, c[0x0][0x3b0] ;  /* 0x00007600ff0577ac */ /* 0x000f260008000800 */
[----:B---3--:R-:W3:Y:S04]  /*1d9e0*/  LDL R13, [R1+0x1150] ;  /* 0x00115000010d7983 */ /* 0x008ee80000100800 */
[--C-:B------:R-:W-:Y:S01]  /*1d9f0*/  @!P5 IMAD.IADD R14, R14, 0x1, -R8.reuse ;  /* 0x000000010e0ed824 */ /* 0x100fe200078e0a08 */
[----:B0-----:R-:W3:Y:S01]  /*1da00*/  LDL.LU R16, [R1+0x30c] ;  /* 0x00030c0001107983 */ /* 0x001ee20000300800 */
[----:B------:R-:W-:-:S02]  /*1da10*/  @!P3 IMAD.IADD R3, R3, 0x1, -R8 ;  /* 0x000000010303b824 */ /* 0x000fc400078e0a08 */
[----:B------:R-:W-:Y:S02]  /*1da20*/  @!P6 IMAD.IADD R85, R85, 0x1, -R8 ;  /* 0x000000015555e824 */ /* 0x000fe400078e0a08 */
[----:B------:R-:W-:Y:S01]  /*1da30*/  IMAD.MOV.U32 R23, RZ, RZ, R3 ;  /* 0x000000ffff177224 */ /* 0x000fe200078e0003 */
[----:B------:R-:W-:Y:S01]  /*1da40*/  ISETP.GE.AND P6, PT, R25, RZ, PT ;  /* 0x000000ff1900720c */ /* 0x000fe20003fc6270 */
[----:B--2---:R0:W-:Y:S04]  /*1da50*/  STL [R1+0x6c], R2 ;  /* 0x00006c0201007387 */ /* 0x0041e80000100800 */
[----:B------:R-:W2:Y:S01]  /*1da60*/  LDL.LU R3, [R1+0x134c] ;  /* 0x00134c0001037983 */ /* 0x000ea20000300800 */
[----:B0-----:R-:W-:-:S04]  /*1da70*/  IADD3 R2, P5, PT, R24, R7, RZ ;  /* 0x0000000718027210 */ /* 0x001fc80007fbe0ff */
[----:B------:R-:W-:Y:S01]  /*1da80*/  LEA.HI.X.SX32 R24, R24, R6, 0x1, P5 ;  /* 0x0000000618187211 */ /* 0x000fe200028f0eff */
[----:B------:R-:W-:Y:S04]  /*1da90*/  STL [R1+0x658], R2 ;  /* 0x0006580201007387 */ /* 0x000fe80000100800 */
[----:B------:R0:W-:Y:S01]  /*1daa0*/  STL [R1+0x654], R24 ;  /* 0x0006541801007387 */ /* 0x0001e20000100800 */
[----:B------:R-:W-:Y:S02]  /*1dab0*/  @P0 IMAD.MOV.U32 R25, RZ, RZ, R24 ;  /* 0x000000ffff190224 */ /* 0x000fe400078e0018 */
[----:B0-----:R-:W-:Y:S01]  /*1dac0*/  @P0 IMAD.MOV.U32 R24, RZ, RZ, R2 ;  /* 0x000000ffff180224 */ /* 0x001fe200078e0002 */
[----:B------:R-:W-:Y:S01]  /*1dad0*/  ISETP.GT.U32.AND P5, PT, R8, R5, PT ;  /* 0x000000050800720c */ /* 0x000fe20003fa4070 */
[----:B------:R-:W-:Y:S01]  /*1dae0*/  @!P1 IMAD.MOV R23, RZ, RZ, -R23 ;  /* 0x000000ffff179224 */ /* 0x000fe200078e0a17 */
[----:B------:R-:W3:Y:S04]  /*1daf0*/  LDL.LU R2, [R1+0x308] ;  /* 0x0003080001027983 */ /* 0x000ee80000300800 */
[----:B------:R1:W3:Y:S01]  /*1db00*/  @P0 LDG.E.U8 R22, desc[UR18][R24.64] ;  /* 0x0000001218160981 */ /* 0x0002e2000c1e1100 */
[----:B------:R-:W-:-:S05]  /*1db10*/  SEL R23, R11, R23, !P4 ;  /* 0x000000170b177207 */ /* 0x000fca0006000000 */
[----:B-1----:R-:W-:Y:S02]  /*1db20*/  IMAD R24, R23, UR4, RZ ;  /* 0x0000000417187c24 */ /* 0x002fe4000f8e02ff */
[----:B------:R-:W-:Y:S01]  /*1db30*/  @!P5 IMAD.IADD R5, R5, 0x1, -R8 ;  /* 0x000000010505d824 */ /* 0x000fe200078e0a08 */
[----:B--2---:R-:W-:Y:S01]  /*1db40*/  PRMT R3, RZ, 0x7610, R3 ;  /* 0x00007610ff037816 */ /* 0x004fe20000000003 */
[----:B------:R-:W0:Y:S01]  /*1db50*/  LDCU UR4, c[0x0][0x3b0] ;  /* 0x00007600ff0477ac */ /* 0x000e220008000800 */
[----:B---3--:R1:W-:Y:S02]  /*1db60*/  STL [R1+0x68], R22 ;  /* 0x0000681601007387 */ /* 0x0083e40000100800 */
[----:B-1----:R-:W-:Y:S01]  /*1db70*/  IMAD.MOV.U32 R22, RZ, RZ, R14 ;  /* 0x000000ffff167224 */ /* 0x002fe200078e000e */
[----:B------:R-:W-:-:S03]  /*1db80*/  IADD3 R14, P5, PT, R24, R7, RZ ;  /* 0x00000007180e7210 */ /* 0x000fc60007fbe0ff */
[----:B------:R-:W-:Y:S01]  /*1db90*/  @!P6 IMAD.MOV R22, RZ, RZ, -R22 ;  /* 0x000000ffff16e224 */ /* 0x000fe200078e0a16 */
[----:B------:R-:W-:Y:S02]  /*1dba0*/  LEA.HI.X.SX32 R24, R24, R6, 0x1, P5 ;  /* 0x0000000618187211 */ /* 0x000fe400028f0eff */
[----:B------:R-:W-:Y:S02]  /*1dbb0*/  ISETP.GE.AND P6, PT, R4, RZ, PT ;  /* 0x000000ff0400720c */ /* 0x000fe40003fc6270 */
[----:B------:R-:W2:Y:S01]  /*1dbc0*/  LDL R4, [R1+0x114c] ;  /* 0x00114c0001047983 */ /* 0x000ea20000100800 */
[----:B------:R-:W-:-:S03]  /*1dbd0*/  @P0 IMAD.MOV.U32 R25, RZ, RZ, R24 ;  /* 0x000000ffff190224 */ /* 0x000fc600078e0018 */
[----:B------:R-:W-:Y:S04]  /*1dbe0*/  STL [R1+0x660], R14 ;  /* 0x0006600e01007387 */ /* 0x000fe80000100800 */
[----:B------:R1:W-:Y:S02]  /*1dbf0*/  STL [R1+0x65c], R24 ;  /* 0x00065c1801007387 */ /* 0x0003e40000100800 */
[----:B-1----:R-:W-:-:S05]  /*1dc00*/  @P0 IMAD.MOV.U32 R24, RZ, RZ, R14 ;  /* 0x000000ffff180224 */ /* 0x002fca00078e000e */
[----:B------:R1:W3:Y:S01]  /*1dc10*/  @P0 LDG.E.U8 R3, desc[UR18][R24.64] ;  /* 0x0000001218030981 */ /* 0x0002e2000c1e1100 */
[----:B------:R-:W-:Y:S02]  /*1dc20*/  ISETP.GT.U32.AND P1, PT, R8, R85, PT ;  /* 0x000000550800720c */ /* 0x000fe40003f24070 */
[----:B------:R-:W-:-:S05]  /*1dc30*/  SEL R22, R11, R22, !P4 ;  /* 0x000000160b167207 */ /* 0x000fca0006000000 */
[----:B----4-:R-:W-:Y:S01]  /*1dc40*/  IMAD R22, R22, UR5, RZ ;  /* 0x0000000516167c24 */ /* 0x010fe2000f8e02ff */
[----:B------:R-:W-:Y:S01]  /*1dc50*/  PRMT R12, RZ, 0x7610, R12 ;  /* 0x00007610ff0c7816 */ /* 0x000fe2000000000c */
[----:B------:R-:W4:Y:S04]  /*1dc60*/  LDCU UR5, c[0x0][0x3b0] ;  /* 0x00007600ff0577ac */ /* 0x000f280008000800 */
[----:B------:R-:W-:Y:S01]  /*1dc70*/  @!P1 IMAD.IADD R85, R85, 0x1, -R8 ;  /* 0x0000000155559824 */ /* 0x000fe200078e0a08 */
[----:B------:R-:W-:Y:S02]  /*1dc80*/  ISETP.GE.AND P1, PT, R13, RZ, PT ;  /* 0x000000ff0d00720c */ /* 0x000fe40003f26270 */
[----:B------:R-:W-:-:S04]  /*1dc90*/  IADD3 R13, P5, PT, R22, R7, RZ ;  /* 0x00000007160d7210 */ /* 0x000fc80007fbe0ff */
[----:B------:R-:W-:Y:S01]  /*1dca0*/  LEA.HI.X.SX32 R14, R22, R6, 0x1, P5 ;  /* 0x00000006160e7211 */ /* 0x000fe200028f0eff */
[----:B-1----:R-:W-:-:S04]  /*1dcb0*/  @P0 IMAD.MOV.U32 R24, RZ, RZ, R13 ;  /* 0x000000ffff180224 */ /* 0x002fc800078e000d */
[----:B------:R-:W-:-:S05]  /*1dcc0*/  @P0 IMAD.MOV.U32 R25, RZ, RZ, R14 ;  /* 0x000000ffff190224 */ /* 0x000fca00078e000e */
[----:B------:R1:W2:Y:S01]  /*1dcd0*/  @P0 LDG.E.U8 R12, desc[UR18][R24.64] ;  /* 0x00000012180c0981 */ /* 0x0002a2000c1e1100 */
[----:B------:R-:W-:-:S13]  /*1dce0*/  ISETP.GT.U32.AND P3, PT, R8, R15, PT ;  /* 0x0000000f0800720c */ /* 0x000fda0003f64070 */
[----:B------:R-:W-:Y:S01]  /*1dcf0*/  @!P3 IMAD.IADD R15, R15, 0x1, -R8 ;  /* 0x000000010f0fb824 */ /* 0x000fe200078e0a08 */
[----:B---3--:R3:W-:Y:S04]  /*1dd00*/  STL [R1+0x64], R3 ;  /* 0x0000640301007387 */ /* 0x0087e80000100800 */
[----:B---3--:R-:W3:Y:S01]  /*1dd10*/  LDL R3, [R1+0x1134] ;  /* 0x0011340001037983 */ /* 0x008ee20000100800 */
[----:B------:R-:W-:Y:S01]  /*1dd20*/  ISETP.GT.U32.AND P3, PT, R8, R15, PT ;  /* 0x0000000f0800720c */ /* 0x000fe20003f64070 */
[----:B------:R-:W-:-:S04]  /*1dd30*/  IMAD.MOV.U32 R23, RZ, RZ, R85 ;  /* 0x000000ffff177224 */ /* 0x000fc800078e0055 */
[----:B------:R-:W-:Y:S01]  /*1dd40*/  @!P6 IMAD.MOV R23, RZ, RZ, -R23 ;  /* 0x000000ffff17e224 */ /* 0x000fe200078e0a17 */
[----:B------:R-:W-:-:S07]  /*1dd50*/  ISETP.GT.U32.AND P6, PT, R8, R5, PT ;  /* 0x000000050800720c */ /* 0x000fce0003fc4070 */
[----:B------:R-:W-:Y:S01]  /*1dd60*/  @!P3 IMAD.IADD R15, R15, 0x1, -R8 ;  /* 0x000000010f0fb824 */ /* 0x000fe200078e0a08 */
[----:B------:R-:W-:-:S03]  /*1dd70*/  ISETP.GT.U32.AND P3, PT, R8, R16, PT ;  /* 0x000000100800720c */ /* 0x000fc60003f64070 */
[----:B------:R-:W-:Y:S01]  /*1dd80*/  IMAD.MOV.U32 R22, RZ, RZ, R15 ;  /* 0x000000ffff167224 */ /* 0x000fe200078e000f */
[----:B-1----:R-:W-:-:S03]  /*1dd90*/  SEL R24, R11, R23, !P4 ;  /* 0x000000170b187207 */ /* 0x002fc60006000000 */
[----:B------:R-:W-:Y:S01]  /*1dda0*/  @!P1 IMAD.MOV R22, RZ, RZ, -R22 ;  /* 0x000000ffff169224 */ /* 0x000fe200078e0a16 */
[----:B------:R-:W-:Y:S01]  /*1ddb0*/  STL [R1+0x678], R13 ;  /* 0x0006780d01007387 */ /* 0x000fe20000100800 */
[----:B------:R-:W-:-:S04]  /*1ddc0*/  @!P6 IMAD.IADD R5, R5, 0x1, -R8 ;  /* 0x000000010505e824 */ /* 0x000fc800078e0a08 */
[----:B------:R-:W-:Y:S01]  /*1ddd0*/  @!P3 IMAD.IADD R16, R16, 0x1, -R8 ;  /* 0x000000011010b824 */ /* 0x000fe200078e0a08 */
[----:B--2---:R-:W-:Y:S01]  /*1dde0*/  ISETP.GE.AND P3, PT, R4, RZ, PT ;  /* 0x000000ff0400720c */ /* 0x004fe20003f66270 */
[----:B------:R-:W2:Y:S01]  /*1ddf0*/  LDL.LU R85, [R1+0x2ac] ;  /* 0x0002ac0001557983 */ /* 0x000ea20000300800 */
[----:B------:R-:W-:Y:S02]  /*1de00*/  SEL R23, R11, R22, !P4 ;  /* 0x000000160b177207 */ /* 0x000fe40006000000 */
[----:B------:R-:W-:Y:S01]  /*1de10*/  ISETP.GT.U32.AND P1, PT, R8, R16, PT ;  /* 0x000000100800720c */ /* 0x000fe20003f24070 */
[----:B------:R1:W-:Y:S01]  /*1de20*/  STL [R1+0x674], R14 ;  /* 0x0006740e01007387 */ /* 0x0003e20000100800 */
[----:B------:R-:W-:Y:S01]  /*1de30*/  IMAD R24, R24, UR12, RZ ;  /* 0x0000000c18187c24 */ /* 0x000fe2000f8e02ff */
[----:B------:R-:W-:Y:S01]  /*1de40*/  PRMT R10, RZ, 0x7610, R10 ;  /* 0x00007610ff0a7816 */ /* 0x000fe2000000000a */
[----:B------:R-:W-:Y:S01]  /*1de50*/  IMAD.MOV.U32 R22, RZ, RZ, R5 ;  /* 0x000000ffff167224 */ /* 0x000fe200078e0005 */
[----:B------:R-:W-:Y:S01]  /*1de60*/  PRMT R17, RZ, 0x7610, R17 ;  /* 0x00007610ff117816 */ /* 0x000fe20000000011 */
[----:B0-----:R-:W-:Y:S01]  /*1de70*/  IMAD R23, R23, UR4, RZ ;  /* 0x0000000417177c24 */ /* 0x001fe2000f8e02ff */
[----:B------:R-:W-:Y:S01]  /*1de80*/  ISETP.GT.U32.AND P5, PT, R8, R2, PT ;  /* 0x000000020800720c */ /* 0x000fe20003fa4070 */
[----:B------:R-:W0:Y:S01]  /*1de90*/  LDCU UR4, c[0x0][0x3b0] ;  /* 0x00007600ff0477ac */ /* 0x000e220008000800 */
[----:B-1----:R-:W2:Y:S01]  /*1dea0*/  LDL R14, [R1+0x1138] ;  /* 0x00113800010e7983 */ /* 0x002ea20000100800 */
[----:B------:R-:W1:Y:S03]  /*1deb0*/  LDCU UR12, c[0x0][0x3b0] ;  /* 0x00007600ff0c77ac */ /* 0x000e660008000800 */
[----:B------:R-:W2:Y:S04]  /*1dec0*/  LDL.LU R4, [R1+0x1cc] ;  /* 0x0001cc0001047983 */ /* 0x000ea80000300800 */
[----:B------:R-:W2:Y:S04]  /*1ded0*/  LDL.LU R5, [R1+0x1ac] ;  /* 0x0001ac0001057983 */ /* 0x000ea80000300800 */
[----:B------:R0:W-:Y:S01]  /*1dee0*/  STL [R1+0x60], R12 ;  /* 0x0000600c01007387 */ /* 0x0001e20000100800 */
[----:B------:R-:W-:Y:S01]  /*1def0*/  @!P3 IMAD.MOV R22, RZ, RZ, -R22 ;  /* 0x000000ffff16b224 */ /* 0x000fe200078e0a16 */
[-C--:B------:R-:W-:Y:S01]  /*1df00*/  IADD3 R25, P3, PT, R23, R7.reuse, RZ ;  /* 0x0000000717197210 */ /* 0x080fe20007f7e0ff */
[----:B------:R-:W-:Y:S01]  /*1df10*/  @!P1 IMAD.IADD R16, R16, 0x1, -R8 ;  /* 0x0000000110109824 */ /* 0x000fe200078e0a08 */
[----:B0-----:R-:W-:-:S04]  /*1df20*/  IADD3 R12, P6, PT, R24, R7, RZ ;  /* 0x00000007180c7210 */ /* 0x001fc80007fde0ff */
[----:B------:R-:W-:Y:S02]  /*1df30*/  LEA.HI.X.SX32 R13, R24, R6, 0x1, P6 ;  /* 0x00000006180d7211 */ /* 0x000fe400030f0eff */
[----:B------:R-:W-:Y:S01]  /*1df40*/  SEL R24, R11, R22, !P4 ;  /* 0x000000160b187207 */ /* 0x000fe20006000000 */
[----:B------:R-:W-:Y:S01]  /*1df50*/  @P0 IMAD.MOV.U32 R22, RZ, RZ, R12 ;  /* 0x000000ffff160224 */ /* 0x000fe200078e000c */
[----:B------:R-:W-:Y:S04]  /*1df60*/  STL [R1+0x680], R12 ;  /* 0x0006800c01007387 */ /* 0x000fe80000100800 */
[----:B------:R-:W-:Y:S04]  /*1df70*/  STL [R1+0x688], R25 ;  /* 0x0006881901007387 */ /* 0x000fe80000100800 */
[----:B------:R-:W2:Y:S04]  /*1df80*/  LDL R15, [R1+0x1148] ;  /* 0x00114800010f7983 */ /* 0x000ea80000100800 */
[----:B------:R0:W-:Y:S01]  /*1df90*/  STL [R1+0x67c], R13 ;  /* 0x00067c0d01007387 */ /* 0x0001e20000100800 */
[----:B---3--:R-:W-:-:S02]  /*1dfa0*/  ISETP.GE.AND P1, PT, R3, RZ, PT ;  /* 0x000000ff0300720c */ /* 0x008fc40003f26270 */
[----:B------:R-:W-:Y:S01]  /*1dfb0*/  LEA.HI.X.SX32 R3, R23, R6, 0x1, P3 ;  /* 0x0000000617037211 */ /* 0x000fe200018f0eff */
[----:B------:R-:W-:Y:S02]  /*1dfc0*/  @P0 IMAD.MOV.U32 R23, RZ, RZ, R13 ;  /* 0x000000ffff170224 */ /* 0x000fe400078e000d */
[----:B0-----:R-:W3:Y:S04]  /*1dfd0*/  LDL.LU R13, [R1+0x1348] ;  /* 0x00134800010d7983 */ /* 0x001ee80000300800 */
[----:B------:R0:W3:Y:S01]  /*1dfe0*/  @P0 LDG.E.U8 R10, desc[UR18][R22.64] ;  /* 0x00000012160a0981 */ /* 0x0000e2000c1e1100 */
[----:B------:R-:W-:Y:S02]  /*1dff0*/  @!P5 IMAD.IADD R2, R2, 0x1, -R8 ;  /* 0x000000010202d824 */ /* 0x000fe400078e0a08 */
[----:B----4-:R-:W-:Y:S01]  /*1e000*/  IMAD R24, R24, UR5, RZ ;  /* 0x0000000518187c24 */ /* 0x010fe2000f8e02ff */
[----:B------:R-:W4:Y:S01]  /*1e010*/  LDL.LU R12, [R1+0x1344] ;  /* 0x00134400010c7983 */ /* 0x000f220000300800 */
[----:B------:R-:W1:Y:S01]  /*1e020*/  LDCU UR5, c[0x0][0x3b0] ;  /* 0x00007600ff0577ac */ /* 0x000e620008000800 */
[----:B0-----:R-:W-:-:S02]  /*1e030*/  @P0 IMAD.MOV.U32 R22, RZ, RZ, R25 ;  /* 0x000000ffff160224 */ /* 0x001fc400078e0019 */
[----:B------:R-:W-:-:S05]  /*1e040*/  @P0 IMAD.MOV.U32 R23, RZ, RZ, R3 ;  /* 0x000000ffff170224 */ /* 0x000fca00078e0003 */
[----:B------:R0:W4:Y:S01]  /*1e050*/  @P0 LDG.E.U8 R17, desc[UR18][R22.64] ;  /* 0x0000001216110981 */ /* 0x000122000c1e1100 */
[----:B------:R-:W-:-:S03]  /*1e060*/  ISETP.GT.U32.AND P5, PT, R8, R2, PT ;  /* 0x000000020800720c */ /* 0x000fc60003fa4070 */
[----:B------:R-:W-:Y:S01]  /*1e070*/  STL [R1+0x684], R3 ;  /* 0x0006840301007387 */ /* 0x000fe20000100800 */
[----:B0-----:R-:W-:-:S09]  /*1e080*/  IMAD.MOV.U32 R22, RZ, RZ, R16 ;  /* 0x000000ffff167224 */ /* 0x001fd200078e0010 */
[----:B------:R-:W-:Y:S01]  /*1e090*/  @!P5 IMAD.IADD R2, R2, 0x1, -R8 ;  /* 0x000000010202d824 */ /* 0x000fe200078e0a08 */
[----:B------:R-:W-:Y:S02]  /*1e0a0*/  IADD3 R16, P5, PT, R24, R7, RZ ;  /* 0x0000000718107210 */ /* 0x000fe40007fbe0ff */
[----:B--2---:R-:W-:Y:S01]  /*1e0b0*/  ISETP.GE.AND P3, PT, R14, RZ, PT ;  /* 0x000000ff0e00720c */ /* 0x004fe20003f66270 */
[----:B---3--:R0:W-:Y:S01]  /*1e0c0*/  STL [R1+0x5c], R10 ;  /* 0x00005c0a01007387 */ /* 0x0081e20000100800 */
[----:B------:R-:W-:-:S03]  /*1e0d0*/  PRMT R13, RZ, 0x7610, R13 ;  /* 0x00007610ff0d7816 */ /* 0x000fc6000000000d */
[----:B0-----:R-:W2:Y:S04]  /*1e0e0*/  LDL.LU R10, [R1+0x1340] ;  /* 0x00134000010a7983 */ /* 0x001ea80000300800 */
[----:B------:R-:W3:Y:S04]  /*1e0f0*/  LDL.LU R3, [R1+0x133c] ;  /* 0x00133c0001037983 */ /* 0x000ee80000300800 */
[----:B------:R-:W3:Y:S04]  /*1e100*/  LDL.LU R14, [R1+0x1a8] ;  /* 0x0001a800010e7983 */ /* 0x000ee80000300800 */
[----:B------:R-:W-:Y:S04]  /*1e110*/  STL [R1+0x690], R16 ;  /* 0x0006901001007387 */ /* 0x000fe80000100800 */
[----:B----4-:R0:W-:Y:S02]  /*1e120*/  STL [R1+0x58], R17 ;  /* 0x0000581101007387 */ /* 0x0101e40000100800 */
[----:B0-----:R-:W-:Y:S01]  /*1e130*/  LEA.HI.X.SX32 R17, R24, R6, 0x1, P5 ;  /* 0x0000000618117211 */ /* 0x001fe200028f0eff */
[----:B------:R-:W-:-:S04]  /*1e140*/  @P0 IMAD.MOV.U32 R24, RZ, RZ, R16 ;  /* 0x000000ffff180224 */ /* 0x000fc800078e0010 */
[----:B------:R-:W-:-:S05]  /*1e150*/  @P0 IMAD.MOV.U32 R25, RZ, RZ, R17 ;  /* 0x000000ffff190224 */ /* 0x000fca00078e0011 */
[----:B------:R0:W4:Y:S01]  /*1e160*/  @P0 LDG.E.U8 R13, desc[UR18][R24.64] ;  /* 0x00000012180d0981 */ /* 0x000122000c1e1100 */
[----:B------:R-:W-:Y:S01]  /*1e170*/  @!P1 IMAD.MOV R22, RZ, RZ, -R22 ;  /* 0x000000ffff169224 */ /* 0x000fe200078e0a16 */
[----:B------:R-:W-:-:S04]  /*1e180*/  ISETP.GT.U32.AND P1, PT, R8, R4, PT ;  /* 0x000000040800720c */ /* 0x000fc80003f24070 */
[----:B------:R-:W-:Y:S01]  /*1e190*/  SEL R23, R11, R22, !P4 ;  /* 0x000000160b177207 */ /* 0x000fe20006000000 */
[----:B------:R-:W-:Y:S02]  /*1e1a0*/  IMAD.MOV.U32 R22, RZ, RZ, R2 ;  /* 0x000000ffff167224 */ /* 0x000fe400078e0002 */
[----:B------:R-:W4:Y:S02]  /*1e1b0*/  LDL.LU R2, [R1+0x1338] ;  /* 0x0013380001027983 */ /* 0x000f240000300800 */
[----:B------:R-:W-:Y:S01]  /*1e1c0*/  IMAD R23, R23, UR13, RZ ;  /* 0x0000000d17177c24 */ /* 0x000fe2000f8e02ff */
[----:B--2---:R-:W-:Y:S01]  /*1e1d0*/  PRMT R10, RZ, 0x7610, R10 ;  /* 0x00007610ff0a7816 */ /* 0x004fe2000000000a */
[----:B------:R2:W-:Y:S01]  /*1e1e0*/  STL [R1+0x68c], R17 ;  /* 0x00068c1101007387 */ /* 0x0005e20000100800 */
[----:B------:R-:W-:Y:S01]  /*1e1f0*/  @!P3 IMAD.MOV R22, RZ, RZ, -R22 ;  /* 0x000000ffff16b224 */ /* 0x000fe200078e0a16 */
[----:B------:R-:W-:Y:S01]  /*1e200*/  ISETP.GT.U32.AND P6, PT, R8, R85, PT ;  /* 0x000000550800720c */ /* 0x000fe20003fc4070 */
[----:B------:R-:W-:Y:S01]  /*1e210*/  @!P1 IMAD.IADD R4, R4, 0x1, -R8 ;  /* 0x0000000104049824 */ /* 0x000fe200078e0a08 */
[----:B------:R-:W4:Y:S01]  /*1e220*/  LDL R16, [R1+0x112c] ;  /* 0x00112c0001107983 */ /* 0x000f220000100800 */
[----:B------:R-:W-:Y:S01]  /*1e230*/  ISETP.GE.AND P1, PT, R15, RZ, PT ;  /* 0x000000ff0f00720c */ /* 0x000fe20003f26270 */
[----:B------:R-:W1:Y:S02]  /*1e240*/  LDCU UR13, c[0x0][0x3b0] ;  /* 0x00007600ff0d77ac */ /* 0x000e640008000800 */
[----:B--2---:R-:W2:Y:S01]  /*1e250*/  LDL.LU R17, [R1+0x1a4] ;  /* 0x0001a40001117983 */ /* 0x004ea20000300800 */
[----:B------:R-:W-:-:S05]  /*1e260*/  SEL R22, R11, R22, !P4 ;  /* 0x000000160b167207 */ /* 0x000fca0006000000 */
[----:B0-----:R-:W-:Y:S01]  /*1e270*/  IMAD R24, R22, UR4, RZ ;  /* 0x0000000416187c24 */ /* 0x001fe2000f8e02ff */
[----:B---3--:R-:W-:Y:S01]  /*1e280*/  PRMT R3, RZ, 0x7610, R3 ;  /* 0x00007610ff037816 */ /* 0x008fe20000000003 */
[----:B------:R-:W-:Y:S01]  /*1e290*/  @!P6 IMAD.IADD R85, R85, 0x1, -R8 ;  /* 0x000000015555e824 */ /* 0x000fe200078e0a08 */
[C---:B------:R-:W-:Y:S01]  /*1e2a0*/  ISETP.GT.U32.AND P5, PT, R8.reuse, R5, PT ;  /* 0x000000050800720c */ /* 0x040fe20003fa4070 */
[----:B------:R-:W0:Y:S01]  /*1e2b0*/  LDCU UR4, c[0x0][0x3b0] ;  /* 0x00007600ff0477ac */ /* 0x000e220008000800 */
[----:B----4-:R3:W-:Y:S02]  /*1e2c0*/  STL [R1+0x54], R13 ;  /* 0x0000540d01007387 */ /* 0x0107e40000100800 */
[----:B------:R-:W-:Y:S02]  /*1e2d0*/  ISETP.GT.U32.AND P6, PT, R8, R85, PT ;  /* 0x000000550800720c */ /* 0x000fe40003fc4070 */
[----:B------:R-:W4:Y:S01]  /*1e2e0*/  LDL R25, [R1+0x1174] ;  /* 0x0011740001197983 */ /* 0x000f220000100800 */
[----:B---3--:R-:W-:-:S04]  /*1e2f0*/  IADD3 R13, P3, PT, R23, R7, RZ ;  /* 0x00000007170d7210 */ /* 0x008fc80007f7e0ff */
[----:B------:R-:W-:Y:S01]  /*1e300*/  LEA.HI.X.SX32 R15, R23, R6, 0x1, P3 ;  /* 0x00000006170f7211 */ /* 0x000fe200018f0eff */
[----:B------:R-:W-:-:S04]  /*1e310*/  @P0 IMAD.MOV.U32 R22, RZ, RZ, R13 ;  /* 0x000000ffff160224 */ /* 0x000fc800078e000d */
[----:B------:R-:W-:-:S05]  /*1e320*/  @P0 IMAD.MOV.U32 R23, RZ, RZ, R15 ;  /* 0x000000ffff170224 */ /* 0x000fca00078e000f */
[----:B------:R3:W2:Y:S01]  /*1e330*/  @P0 LDG.E.U8 R10, desc[UR18][R22.64] ;  /* 0x00000012160a0981 */ /* 0x0006a2000c1e1100 */
[----:B------:R-:W-:-:S03]  /*1e340*/  @!P6 IMAD.IADD R85, R85, 0x1, -R8 ;  /* 0x000000015555e824 */ /* 0x000fc600078e0a08 */
[----:B------:R0:W-:Y:S04]  /*1e350*/  STL [R1+0x698], R13 ;  /* 0x0006980d01007387 */ /* 0x0001e80000100800 */
[----:B------:R-:W-:Y:S01]  /*1e360*/  STL [R1+0x694], R15 ;  /* 0x0006940f01007387 */ /* 0x000fe20000100800 */
[----:B---3--:R-:W-:-:S03]  /*1e370*/  IMAD.MOV.U32 R22, RZ, RZ, R85 ;  /* 0x000000ffff167224 */ /* 0x008fc600078e0055 */
[----:B0-----:R-:W3:Y:S04]  /*1e380*/  LDL.LU R13, [R1+0x1a0] ;  /* 0x0001a000010d7983 */ /* 0x001ee80000300800 */
[----:B------:R-:W3:Y:S01]  /*1e390*/  LDL R85, [R1+0x1170] ;  /* 0x0011700001557983 */ /* 0x000ee20000100800 */
[----:B------:R-:W-:-:S03]  /*1e3a0*/  @!P1 IMAD.MOV R22, RZ, RZ, -R22 ;  /* 0x000000ffff169224 */ /* 0x000fc600078e0a16 */
[----:B--2---:R0:W-:Y:S02]  /*1e3b0*/  STL [R1+0x50], R10 ;  /* 0x0000500a01007387 */ /* 0x0041e40000100800 */
[----:B0-----:R-:W-:-:S04]  /*1e3c0*/  IADD3 R10, P6, PT, R24, R7, RZ ;  /* 0x00000007180a7210 */ /* 0x001fc80007fde0ff */
[----:B------:R-:W-:Y:S02]  /*1e3d0*/  LEA.HI.X.SX32 R15, R24, R6, 0x1, P6 ;  /* 0x00000006180f7211 */ /* 0x000fe400030f0eff */
[----:B------:R-:W-:Y:S01]  /*1e3e0*/  SEL R24, R11, R22, !P4 ;  /* 0x000000160b187207 */ /* 0x000fe20006000000 */
[----:B------:R-:W-:Y:S02]  /*1e3f0*/  @P0 IMAD.MOV.U32 R22, RZ, RZ, R10 ;  /* 0x000000ffff160224 */ /* 0x000fe400078e000a */
[----:B------:R-:W-:-:S05]  /*1e400*/  @P0 IMAD.MOV.U32 R23, RZ, RZ, R15 ;  /* 0x000000ffff170224 */ /* 0x000fca00078e000f */
[----:B------:R0:W2:Y:S01]  /*1e410*/  @P0 LDG.E.U8 R3, desc[UR18][R22.64] ;  /* 0x0000001216030981 */ /* 0x0000a2000c1e1100 */
[----:B------:R-:W-:Y:S01]  /*1e420*/  @!P5 IMAD.IADD R5, R5, 0x1, -R8 ;  /* 0x000000010505d824 */ /* 0x000fe200078e0a08 */
[----:B------:R-:W-:-:S04]  /*1e430*/  ISETP.GT.U32.AND P5, PT, R8, R4, PT ;  /* 0x000000040800720c */ /* 0x000fc80003fa4070 */
[----:B------:R-:W-:Y:S01]  /*1e440*/  ISETP.GT.U32.AND P3, PT, R8, R5, PT ;  /* 0x000000050800720c */ /* 0x000fe20003f64070 */
[----:B-1----:R-:W-:Y:S01]  /*1e450*/  IMAD R24, R24, UR5, RZ ;  /* 0x0000000518187c24 */ /* 0x002fe2000f8e02ff */
[----:B------:R-:W-:Y:S01]  /*1e460*/  ISETP.GT.U32.AND P1, PT, R8, R14, PT ;  /* 0x0000000e0800720c */ /* 0x000fe20003f24070 */
[----:B------:R1:W-:Y:S01]  /*1e470*/  STL [R1+0x6a0], R10 ;  /* 0x0006a00a01007387 */ /* 0x0003e20000100800 */
[----:B------:R-:W-:Y:S01]  /*1e480*/  ISETP.GE.AND P6, PT, R16, RZ, PT ;  /* 0x000000ff1000720c */ /* 0x000fe20003fc6270 */
[----:B------:R-:W2:Y:S02]  /*1e490*/  LDCU UR5, c[0x0][0x3b0] ;  /* 0x00007600ff0577ac */ /* 0x000ea40008000800 */
[----:B------:R3:W-:Y:S02]  /*1e4a0*/  STL [R1+0x69c], R15 ;  /* 0x00069c0f01007387 */ /* 0x0007e40000100800 */
[----:B------:R-:W-:-:S04]  /*1e4b0*/  @!P5 IMAD.IADD R4, R4, 0x1, -R8 ;  /* 0x000000010404d824 */ /* 0x000fc800078e0a08 */
[----:B------:R-:W-:Y:S01]  /*1e4c0*/  @!P3 IMAD.IADD R5, R5, 0x1, -R8 ;  /* 0x000000010505b824 */ /* 0x000fe200078e0a08 */
[C---:B-1----:R-:W-:Y:S01]  /*1e4d0*/  IADD3 R10, P3, PT, R24.reuse, R7, RZ ;  /* 0x00000007180a7210 */ /* 0x042fe20007f7e0ff */
[----:B0-----:R-:W-:Y:S01]  /*1e4e0*/  IMAD.MOV.U32 R23, RZ, RZ, R4 ;  /* 0x000000ffff177224 */ /* 0x001fe200078e0004 */
[----:B---3--:R-:W3:Y:S02]  /*1e4f0*/  LDL R15, [R1+0x1158] ;  /* 0x00115800010f7983 */ /* 0x008ee40000100800 */
[----:B------:R-:W-:Y:S01]  /*1e500*/  LEA.HI.X.SX32 R24, R24, R6, 0x1, P3 ;  /* 0x0000000618187211 */ /* 0x000fe200018f0eff */
[----:B------:R-:W-:Y:S01]  /*1e510*/  @!P1 IMAD.IADD R14, R14, 0x1, -R8 ;  /* 0x000000010e0e9824 */ /* 0x000fe200078e0a08 */
[----:B------:R-:W3:Y:S01]  /*1e520*/  LDL.LU R16, [R1+0x19c] ;  /* 0x00019c0001107983 */ /* 0x000ee20000300800 */
[----:B----4-:R-:W-:Y:S02]  /*1e530*/  ISETP.GE.AND P1, PT, R25, RZ, PT ;  /* 0x000000ff1900720c */ /* 0x010fe40003f26270 */
[----:B------:R-:W-:Y:S01]  /*1e540*/  @P0 IMAD.MOV.U32 R25, RZ, RZ, R24 ;  /* 0x000000ffff190224 */ /* 0x000fe200078e0018 */
[----:B------:R-:W-:Y:S01]  /*1e550*/  PRMT R22, RZ, 0x7610, R22 ;  /* 0x00007610ff167816 */ /* 0x000fe20000000016 */
[----:B--2---:R-:W-:Y:S04]  /*1e560*/  STL [R1+0x12cc], R3 ;  /* 0x0012cc0301007387 */ /* 0x004fe80000100800 */
[----:B------:R-:W2:Y:S04]  /*1e570*/  LDL.LU R4, [R1+0x1334] ;  /* 0x0013340001047983 */ /* 0x000ea80000300800 */
[----:B------:R-:W-:Y:S04]  /*1e580*/  STL [R1+0x6b8], R10 ;  /* 0x0006b80a01007387 */ /* 0x000fe80000100800 */
[----:B------:R0:W-:Y:S02]  /*1e590*/  STL [R1+0x6b4], R24 ;  /* 0x0006b41801007387 */ /* 0x0001e40000100800 */
[----:B0-----:R-:W-:-:S02]  /*1e5a0*/  @P0 IMAD.MOV.U32 R24, RZ, RZ, R10 ;  /* 0x000000ffff180224 */ /* 0x001fc400078e000a */
[----:B------:R-:W-:Y:S01]  /*1e5b0*/  @!P6 IMAD.MOV R23, RZ, RZ, -R23 ;  /* 0x000000ffff17e224 */ /* 0x000fe200078e0a17 */
[C---:B------:R-:W-:Y:S01]  /*1e5c0*/  ISETP.GT.U32.AND P3, PT, R8.reuse, R14, PT ;  /* 0x0000000e0800720c */ /* 0x040fe20003f64070 */
[----:B------:R-:W4:Y:S04]  /*1e5d0*/  LDL.LU R10, [R1+0x194] ;  /* 0x00019400010a7983 */ /* 0x000f280000300800 */
[----:B------:R0:W2:Y:S01]  /*1e5e0*/  @P0 LDG.E.U8 R22, desc[UR18][R24.64] ;  /* 0x0000001218160981 */ /* 0x0000a2000c1e1100 */
[----:B------:R-:W-:Y:S02]  /*1e5f0*/  ISETP.GT.U32.AND P6, PT, R8, R13, PT ;  /* 0x0000000d0800720c */ /* 0x000fe40003fc4070 */
[----:B------:R-:W-:-:S05]  /*1e600*/  SEL R23, R11, R23, !P4 ;  /* 0x000000170b177207 */ /* 0x000fca0006000000 */
[----:B0-----:R-:W-:Y:S01]  /*1e610*/  IMAD R24, R23, UR4, RZ ;  /* 0x0000000417187c24 */ /* 0x001fe2000f8e02ff */
[----:B------:R-:W-:Y:S01]  /*1e620*/  PRMT R2, RZ, 0x7610, R2 ;  /* 0x00007610ff027816 */ /* 0x000fe20000000002 */
[----:B------:R-:W-:-:S04]  /*1e630*/  @!P3 IMAD.IADD R14, R14, 0x1, -R8 ;  /* 0x000000010e0eb824 */ /* 0x000fc800078e0a08 */
[----:B------:R-:W-:Y:S01]  /*1e640*/  @!P6 IMAD.IADD R13, R13, 0x1, -R8 ;  /* 0x000000010d0de824 */ /* 0x000fe200078e0a08 */
[----:B---3--:R-:W-:Y:S01]  /*1e650*/  ISETP.GE.AND P3, PT, R15, RZ, PT ;  /* 0x000000ff0f00720c */ /* 0x008fe20003f66270 */
[----:B--2---:R0:W-:Y:S01]  /*1e660*/  STL [R1+0x48], R22 ;  /* 0x0000481601007387 */ /* 0x0041e20000100800 */
[----:B------:R-:W-:Y:S01]  /*1e670*/  ISETP.GT.U32.AND P5, PT, R8, R17, PT ;  /* 0x000000110800720c */ /* 0x000fe20003fa4070 */
[----:B------:R-:W1:Y:S01]  /*1e680*/  LDCU UR4, c[0x0][0x3b0] ;  /* 0x00007600ff0477ac */ /* 0x000e620008000800 */
[----:B0-----:R-:W-:Y:S01]  /*1e690*/  IMAD.MOV.U32 R22, RZ, RZ, R5 ;  /* 0x000000ffff167224 */ /* 0x001fe200078e0005 */
[----:B------:R-:W-:-:S04]  /*1e6a0*/  IADD3 R5, P6, PT, R24, R7, RZ ;  /* 0x0000000718057210 */ /* 0x000fc80007fde0ff */
[----:B------:R-:W-:Y:S01]  /*1e6b0*/  LEA.HI.X.SX32 R15, R24, R6, 0x1, P6 ;  /* 0x00000006180f7211 */ /* 0x000fe200030f0eff */
[----:B------:R-:W-:-:S04]  /*1e6c0*/  @P0 IMAD.MOV.U32 R24, RZ, RZ, R5 ;  /* 0x000000ffff180224 */ /* 0x000fc800078e0005 */
[----:B------:R-:W-:-:S05]  /*1e6d0*/  @P0 IMAD.MOV.U32 R25, RZ, RZ, R15 ;  /* 0x000000ffff190224 */ /* 0x000fca00078e000f */
[----:B------:R-:W2:Y:S01]  /*1e6e0*/  @P0 LDG.E.U8 R2, desc[UR18][R24.64] ;  /* 0x0000001218020981 */ /* 0x000ea2000c1e1100 */
[----:B------:R-:W-:Y:S01]  /*1e6f0*/  @!P1 IMAD.MOV R22, RZ, RZ, -R22 ;  /* 0x000000ffff169224 */ /* 0x000fe200078e0a16 */
[----:B------:R-:W-:Y:S02]  /*1e700*/  ISETP.GE.AND P1, PT, R85, RZ, PT ;  /* 0x000000ff5500720c */ /* 0x000fe40003f26270 */
[----:B------:R-:W3:Y:S04]  /*1e710*/  LDL R85, [R1+0x115c] ;  /* 0x00115c0001557983 */ /* 0x000ee80000100800 */
[----:B------:R-:W-:Y:S04]  /*1e720*/  STL [R1+0x6c0], R5 ;  /* 0x0006c00501007387 */ /* 0x000fe80000100800 */
[----:B------:R-:W-:Y:S01]  /*1e730*/  STL [R1+0x6bc], R15 ;  /* 0x0006bc0f01007387 */ /* 0x000fe20000100800 */
[----:B------:R-:W-:Y:S01]  /*1e740*/  @!P5 IMAD.IADD R17, R17, 0x1, -R8 ;  /* 0x000000011111d824 */ /* 0x000fe200078e0a08 */
[----:B------:R-:W-:-:S04]  /*1e750*/  SEL R22, R11, R22, !P4 ;  /* 0x000000160b167207 */ /* 0x000fc80006000000 */
[----:B------:R-:W-:Y:S01]  /*1e760*/  ISETP.GT.U32.AND P5, PT, R8, R17, PT ;  /* 0x000000110800720c */ /* 0x000fe20003fa4070 */
[----:B------:R-:W-:Y:S02]  /*1e770*/  IMAD.MOV.U32 R23, RZ, RZ, R14 ;  /* 0x000000ffff177224 */ /* 0x000fe400078e000e */
[----:B------:R-:W-:Y:S01]  /*1e780*/  IMAD R22, R22, UR5, RZ ;  /* 0x0000000516167c24 */ /* 0x000fe2000f8e02ff */
[----:B------:R-:W-:Y:S01]  /*1e790*/  ISETP.GT.U32.AND P6, PT, R8, R13, PT ;  /* 0x0000000d0800720c */ /* 0x000fe20003fc4070 */
[----:B------:R-:W-:Y:S01]  /*1e7a0*/  @!P1 IMAD.MOV R23, RZ, RZ, -R23 ;  /* 0x000000ffff179224 */ /* 0x000fe200078e0a17 */
[----:B------:R-:W-:Y:S01]  /*1e7b0*/  PRMT R4, RZ, 0x7610, R4 ;  /* 0x00007610ff047816 */ /* 0x000fe20000000004 */
[----:B------:R-:W0:Y:S01]  /*1e7c0*/  LDCU UR5, c[0x0][0x3b0] ;  /* 0x00007600ff0577ac */ /* 0x000e220008000800 */
[----:B------:R-:W-:-:S05]  /*1e7d0*/  IADD3 R14, P1, PT, R22, R7, RZ ;  /* 0x00000007160e7210 */ /* 0x000fca0007f3e0ff */
[----:B------:R-:W-:Y:S01]  /*1e7e0*/  @!P5 IMAD.IADD R17, R17, 0x1, -R8 ;  /* 0x000000011111d824 */ /* 0x000fe200078e0a08 */
[----:B--2---:R2:W-:Y:S04]  /*1e7f0*/  STL [R1+0x44], R2 ;  /* 0x0000440201007387 */ /* 0x0045e80000100800 */
[----:B--2---:R-:W2:Y:S01]  /*1e800*/  LDL R2, [R1+0x116c] ;  /* 0x00116c0001027983 */ /* 0x004ea20000100800 */
[----:B------:R-:W-:Y:S02]  /*1e810*/  ISETP.GT.U32.AND P5, PT, R8, R16, PT ;  /* 0x000000100800720c */ /* 0x000fe40003fa4070 */
[----:B------:R-:W-:Y:S01]  /*1e820*/  LEA.HI.X.SX32 R15, R22, R6, 0x1, P1 ;  /* 0x00000006160f7211 */ /* 0x000fe200008f0eff */
[----:B------:R-:W-:Y:S02]  /*1e830*/  @P0 IMAD.MOV.U32 R24, RZ, RZ, R14 ;  /* 0x000000ffff180224 */ /* 0x000fe400078e000e */
[----:B------:R-:W-:-:S02]  /*1e840*/  IMAD.MOV.U32 R22, RZ, RZ, R17 ;  /* 0x000000ffff167224 */ /* 0x000fc400078e0011 */
[----:B------:R-:W-:Y:S02]  /*1e850*/  @P0 IMAD.MOV.U32 R25, RZ, RZ, R15 ;  /* 0x000000ffff190224 */ /* 0x000fe400078e000f */
[----:B------:R-:W-:-:S03]  /*1e860*/  @!P3 IMAD.MOV R22, RZ, RZ, -R22 ;  /* 0x000000ffff16b224 */ /* 0x000fc600078e0a16 */
[----:B------:R0:W2:Y:S01]  /*1e870*/  @P0 LDG.E.U8 R4, desc[UR18][R24.64] ;  /* 0x0000001218040981 */ /* 0x0000a2000c1e1100 */
[--C-:B------:R-:W-:Y:S01]  /*1e880*/  @!P5 IMAD.IADD R16, R16, 0x1, -R8.reuse ;  /* 0x000000011010d824 */ /* 0x100fe200078e0a08 */
[----:B---3--:R-:W-:Y:S01]  /*1e890*/  ISETP.GE.AND P5, PT, R85, RZ, PT ;  /* 0x000000ff5500720c */ /* 0x008fe20003fa6270 */
[----:B------:R-:W-:-:S03]  /*1e8a0*/  @!P6 IMAD.IADD R13, R13, 0x1, -R8 ;  /* 0x000000010d0de824 */ /* 0x000fc600078e0a08 */
[----:B------:R-:W-:Y:S02]  /*1e8b0*/  ISETP.GT.U32.AND P3, PT, R8, R16, PT ;  /* 0x000000100800720c */ /* 0x000fe40003f64070 */
[C---:B0-----:R-:W-:Y:S02]  /*1e8c0*/  SEL R24, R11.reuse, R23, !P4 ;  /* 0x000000170b187207 */ /* 0x041fe40006000000 */
[----:B------:R-:W-:-:S03]  /*1e8d0*/  SEL R23, R11, R22, !P4 ;  /* 0x000000160b177207 */ /* 0x000fc60006000000 */
[----:B------:R-:W-:Y:S01]  /*1e8e0*/  IMAD R24, R24, UR12, RZ ;  /* 0x0000000c18187c24 */ /* 0x000fe2000f8e02ff */
[----:B------:R-:W-:Y:S01]  /*1e8f0*/  STL [R1+0x6c8], R14 ;  /* 0x0006c80e01007387 */ /* 0x000fe20000100800 */
[----:B------:R-:W-:Y:S01]  /*1e900*/  IMAD.MOV.U32 R22, RZ, RZ, R13 ;  /* 0x000000ffff167224 */ /* 0x000fe200078e000d */
[----:B------:R-:W-:Y:S01]  /*1e910*/  PRMT R12, RZ, 0x7610, R12 ;  /* 0x00007610ff0c7816 */ /* 0x000fe2000000000c */
[----:B-1----:R-:W-:Y:S01]  /*1e920*/  IMAD R23, R23, UR4, RZ ;  /* 0x0000000417177c24 */ /* 0x002fe2000f8e02ff */
[-C--:B------:R-:W-:Y:S01]  /*1e930*/  IADD3 R13, P6, PT, R24, R7.reuse, RZ ;  /* 0x00000007180d7210 */ /* 0x080fe20007fde0ff */
[----:B------:R-:W3:Y:S01]  /*1e940*/  LDL.LU R5, [R1+0x190] ;  /* 0x0001900001057983 */ /* 0x000ee20000300800 */
[----:B------:R-:W-:Y:S01]  /*1e950*/  @!P5 IMAD.MOV R22, RZ, RZ, -R22 ;  /* 0x000000ffff16d224 */ /* 0x000fe200078e0a16 */
[----:B------:R-:W-:Y:S01]  /*1e960*/  PRMT R18, RZ, 0x7610, R18 ;  /* 0x00007610ff127816 */ /* 0x000fe20000000012 */
[----:B------:R-:W-:Y:S01]  /*1e970*/  @!P3 IMAD.IADD R16, R16, 0x1, -R8 ;  /* 0x000000011010b824 */ /* 0x000fe200078e0a08 */
[----:B------:R0:W-:Y:S01]  /*1e980*/  STL [R1+0x6c4], R15 ;  /* 0x0006c40f01007387 */ /* 0x0001e20000100800 */
[----:B------:R-:W-:Y:S01]  /*1e990*/  IADD3 R25, P5, PT, R23, R7, RZ ;  /* 0x0000000717197210 */ /* 0x000fe20007fbe0ff */
[----:B------:R-:W1:Y:S02]  /*1e9a0*/  LDCU UR4, c[0x0][0x3b0] ;  /* 0x00007600ff0477ac */ /* 0x000e640008000800 */
[----:B------:R-:W3:Y:S01]  /*1e9b0*/  LDL R85, [R1+0x1154] ;  /* 0x0011540001557983 */ /* 0x000ee20000100800 */
[----:B----4-:R-:W-:Y:S01]  /*1e9c0*/  ISETP.GT.U32.AND P1, PT, R8, R10, PT ;  /* 0x0000000a0800720c */ /* 0x010fe20003f24070 */
[----:B------:R-:W4:Y:S01]  /*1e9d0*/  LDCU UR12, c[0x0][0x3b0] ;  /* 0x00007600ff0c77ac */ /* 0x000f220008000800 */
[----:B0-----:R-:W-:-:S02]  /*1e9e0*/  LEA.HI.X.SX32 R15, R24, R6, 0x1, P6 ;  /* 0x00000006180f7211 */ /* 0x001fc400030f0eff */
[----:B------:R-:W-:Y:S01]  /*1e9f0*/  SEL R24, R11, R22, !P4 ;  /* 0x000000160b187207 */ /* 0x000fe20006000000 */
[----:B------:R-:W-:Y:S01]  /*1ea00*/  @P0 IMAD.MOV.U32 R22, RZ, RZ, R13 ;  /* 0x000000ffff160224 */ /* 0x000fe200078e000d */
[----:B--2---:R-:W-:Y:S02]  /*1ea10*/  ISETP.GE.AND P3, PT, R2, RZ, PT ;  /* 0x000000ff0200720c */ /* 0x004fe40003f66270 */
[----:B------:R-:W-:Y:S01]  /*1ea20*/  LEA.HI.X.SX32 R2, R23, R6, 0x1, P5 ;  /* 0x0000000617027211 */ /* 0x000fe200028f0eff */
[----:B------:R-:W-:-:S05]  /*1ea30*/  @P0 IMAD.MOV.U32 R23, RZ, RZ, R15 ;  /* 0x000000ffff170224 */ /* 0x000fca00078e000f */
[----:B------:R0:W2:Y:S04]  /*1ea40*/  @P0 LDG.E.U8 R12, desc[UR18][R22.64] ;  /* 0x00000012160c0981 */ /* 0x0000a8000c1e1100 */
[----:B------:R1:W-:Y:S01]  /*1ea50*/  STL [R1+0x40], R4 ;  /* 0x0000400401007387 */ /* 0x0003e20000100800 */
[----:B0-----:R-:W-:Y:S02]  /*1ea60*/  @P0 IMAD.MOV.U32 R22, RZ, RZ, R25 ;  /* 0x000000ffff160224 */ /* 0x001fe400078e0019 */
[----:B------:R-:W-:Y:S01]  /*1ea70*/  @P0 IMAD.MOV.U32 R23, RZ, RZ, R2 ;  /* 0x000000ffff170224 */ /* 0x000fe200078e0002 */
[----:B-1----:R-:W3:Y:S04]  /*1ea80*/  LDL.LU R4, [R1+0x188] ;  /* 0x0001880001047983 */ /* 0x002ee80000300800 */
[----:B------:R-:W4:Y:S04]  /*1ea90*/  LDL.LU R17, [R1+0x184] ;  /* 0x0001840001117983 */ /* 0x000f280000300800 */
[----:B------:R-:W-:Y:S04]  /*1eaa0*/  STL [R1+0x6d0], R13 ;  /* 0x0006d00d01007387 */ /* 0x000fe80000100800 */
[----:B------:R-:W-:Y:S04]  /*1eab0*/  STL [R1+0x6d8], R25 ;  /* 0x0006d81901007387 */ /* 0x000fe80000100800 */
[----:B------:R-:W4:Y:S04]  /*1eac0*/  LDL R14, [R1+0x1198] ;  /* 0x00119800010e7983 */ /* 0x000f280000100800 */
[----:B------:R0:W-:Y:S04]  /*1ead0*/  STL [R1+0x6cc], R15 ;  /* 0x0006cc0f01007387 */ /* 0x0001e80000100800 */
[----:B------:R1:W4:Y:S04]  /*1eae0*/  @P0 LDG.E.U8 R18, desc[UR18][R22.64] ;  /* 0x0000001216120981 */ /* 0x000328000c1e1100 */
[----:B0-----:R-:W4:Y:S04]  /*1eaf0*/  LDL.LU R15, [R1+0x1330] ;  /* 0x00133000010f7983 */ /* 0x001f280000300800 */
[----:B------:R-:W4:Y:S04]  /*1eb00*/  LDL.LU R13, [R1+0x132c] ;  /* 0x00132c00010d7983 */ /* 0x000f280000300800 */
[----:B------:R-:W-:Y:S04]  /*1eb10*/  STL [R1+0x6d4], R2 ;  /* 0x0006d40201007387 */ /* 0x000fe80000100800 */
[----:B--2---:R0:W-:Y:S04]  /*1eb20*/  STL [R1+0x3c], R12 ;  /* 0x00003c0c01007387 */ /* 0x0041e80000100800 */
[----:B0-----:R-:W2:Y:S04]  /*1eb30*/  LDL.LU R12, [R1+0x1328] ;  /* 0x00132800010c7983 */ /* 0x001ea80000300800 */
[----:B------:R-:W2:Y:S01]  /*1eb40*/  LDL.LU R2, [R1+0x1324] ;  /* 0x0013240001027983 */ /* 0x000ea20000300800 */
[----:B-1----:R-:W-:-:S02]  /*1eb50*/  IMAD.MOV.U32 R22, RZ, RZ, R16 ;  /* 0x000000ffff167224 */ /* 0x002fc400078e0010 */
[----:B------:R-:W-:Y:S01]  /*1eb60*/  IMAD R24, R24, UR5, RZ ;  /* 0x0000000518187c24 */ /* 0x000fe2000f8e02ff */
[----:B---3--:R-:W-:Y:S01]  /*1eb70*/  ISETP.GE.AND P5, PT, R85, RZ, PT ;  /* 0x000000ff5500720c */ /* 0x008fe20003fa6270 */
[----:B------:R-:W-:Y:S01]  /*1eb80*/  @!P3 IMAD.MOV R22, RZ, RZ, -R22 ;  /* 0x000000ffff16b224 */ /* 0x000fe200078e0a16 */
[----:B------:R-:W3:Y:S01]  /*1eb90*/  LDL.LU R85, [R1+0x180] ;  /* 0x0001800001557983 */ /* 0x000ee20000300800 */
[----:B------:R-:W-:Y:S01]  /*1eba0*/  @!P1 IMAD.IADD R10, R10, 0x1, -R8 ;  /* 0x000000010a0a9824 */ /* 0x000fe200078e0a08 */
[C---:B------:R-:W-:Y:S01]  /*1ebb0*/  IADD3 R16, P3, PT, R24.reuse, R7, RZ ;  /* 0x0000000718107210 */ /* 0x040fe20007f7e0ff */
[----:B------:R-:W0:Y:S04]  /*1ebc0*/  LDCU UR5, c[0x0][0x3b0] ;  /* 0x00007600ff0577ac */ /* 0x000e280008000800 */
[----:B------:R-:W-:Y:S04]  /*1ebd0*/  STL [R1+0x6e0], R16 ;  /* 0x0006e01001007387 */ /* 0x000fe80000100800 */
[----:B----4-:R1:W-:Y:S02]  /*1ebe0*/  STL [R1+0x38], R18 ;  /* 0x0000381201007387 */ /* 0x0103e40000100800 */
[----:B-1----:R-:W-:Y:S01]  /*1ebf0*/  LEA.HI.X.SX32 R18, R24, R6, 0x1, P3 ;  /* 0x0000000618127211 */ /* 0x002fe200018f0eff */
[----:B------:R-:W-:-:S04]  /*1ec00*/  @P0 IMAD.MOV.U32 R24, RZ, RZ, R16 ;  /* 0x000000ffff180224 */ /* 0x000fc800078e0010 */
        /* <DEDUP_REMOVED lines=10> */
[----:B------:R-:W-:Y:S01]  /*1ecb0*/  PRMT R13, RZ, 0x7610, R13 ;  /* 0x00007610ff0d7816 */ /* 0x000fe2000000000d */
[----:B------:R-:W4:Y:S01]  /*1ecc0*/  LDL.LU R10, [R1+0x1320] ;  /* 0x00132000010a7983 */ /* 0x000f220000300800 */
[----:B------:R-:W-:Y:S01]  /*1ecd0*/  IADD3 R16, P5, PT, R23, R7, RZ ;  /* 0x0000000717107210 */ /* 0x000fe20007fbe0ff */
[----:B------:R-:W0:Y:S01]  /*1ece0*/  LDCU UR13, c[0x0][0x3b0] ;  /* 0x00007600ff0d77ac */ /* 0x000e220008000800 */
[----:B------:R-:W-:Y:S02]  /*1ecf0*/  SEL R22, R11, R22, !P4 ;  /* 0x000000160b167207 */ /* 0x000fe40006000000 */
[----:B------:R-:W-:-:S03]  /*1ed00*/  LEA.HI.X.SX32 R23, R23, R6, 0x1, P5 ;  /* 0x0000000617177211 */ /* 0x000fc600028f0eff */
[----:B-1----:R-:W-:Y:S01]  /*1ed10*/  IMAD R24, R22, UR4, RZ ;  /* 0x0000000416187c24 */ /* 0x002fe2000f8e02ff */
[----:B------:R1:W-:Y:S01]  /*1ed20*/  STL [R1+0x6dc], R18 ;  /* 0x0006dc1201007387 */ /* 0x0003e20000100800 */
[----:B------:R-:W-:Y:S01]  /*1ed30*/  @P0 IMAD.MOV.U32 R22, RZ, RZ, R16 ;  /* 0x000000ffff160224 */ /* 0x000fe200078e0010 */
[----:B------:R-:W-:Y:S01]  /*1ed40*/  ISETP.GT.U32.AND P6, PT, R8, R5, PT ;  /* 0x000000050800720c */ /* 0x000fe20003fc4070 */
[----:B------:R-:W-:Y:S01]  /*1ed50*/  @!P1 IMAD.IADD R4, R4, 0x1, -R8 ;  /* 0x0000000104049824 */ /* 0x000fe200078e0a08 */
[----:B------:R-:W-:Y:S01]  /*1ed60*/  ISETP.GT.U32.AND P3, PT, R8, R17, PT ;  /* 0x000000110800720c */ /* 0x000fe20003f64070 */
[----:B------:R-:W0:Y:S01]  /*1ed70*/  LDCU UR4, c[0x0][0x3b0] ;  /* 0x00007600ff0477ac */ /* 0x000e220008000800 */
[----:B------:R0:W3:Y:S01]  /*1ed80*/  @P0 LDG.E.U8 R13, desc[UR18][R22.64] ;  /* 0x00000012160d0981 */ /* 0x0000e2000c1e1100 */
[----:B------:R-:W-:-:S03]  /*1ed90*/  ISETP.GE.AND P1, PT, R14, RZ, PT ;  /* 0x000000ff0e00720c */ /* 0x000fc60003f26270 */
[----:B-1----:R-:W3:Y:S04]  /*1eda0*/  LDL.LU R18, [R1+0x17c] ;  /* 0x00017c0001127983 */ /* 0x002ee80000300800 */
[----:B--2---:R-:W-:Y:S04]  /*1edb0*/  STL [R1+0x12d0], R2 ;  /* 0x0012d00201007387 */ /* 0x004fe80000100800 */
[----:B------:R-:W2:Y:S04]  /*1edc0*/  LDL R25, [R1+0x1184] ;  /* 0x0011840001197983 */ /* 0x000ea80000100800 */
[----:B------:R-:W-:Y:S04]  /*1edd0*/  STL [R1+0x6f8], R16 ;  /* 0x0006f81001007387 */ /* 0x000fe80000100800 */
[----:B------:R-:W2:Y:S04]  /*1ede0*/  LDL.LU R14, [R1+0x174] ;  /* 0x00017400010e7983 */ /* 0x000ea80000300800 */
[----:B------:R1:W-:Y:S04]  /*1edf0*/  STL [R1+0x6f4], R23 ;  /* 0x0006f41701007387 */ /* 0x0003e80000100800 */
[----:B-1----:R-:W2:Y:S01]  /*1ee00*/  LDL R23, [R1+0x1180] ;  /* 0x0011800001177983 */ /* 0x002ea20000100800 */
[----:B------:R-:W-:-:S05]  /*1ee10*/  @!P6 IMAD.IADD R5, R5, 0x1, -R8 ;  /* 0x000000010505e824 */ /* 0x000fca00078e0a08 */
[----:B------:R-:W-:Y:S01]  /*1ee20*/  ISETP.GT.U32.AND P6, PT, R8, R5, PT ;  /* 0x000000050800720c */ /* 0x000fe20003fc4070 */
[----:B------:R-:W-:-:S12]  /*1ee30*/  @!P3 IMAD.IADD R17, R17, 0x1, -R8 ;  /* 0x000000011111b824 */ /* 0x000fd800078e0a08 */
[----:B------:R-:W-:-:S04]  /*1ee40*/  @!P6 IMAD.IADD R5, R5, 0x1, -R8 ;  /* 0x000000010505e824 */ /* 0x000fc800078e0a08 */
[----:B0-----:R-:W-:Y:S02]  /*1ee50*/  IMAD.MOV.U32 R22, RZ, RZ, R5 ;  /* 0x000000ffff167224 */ /* 0x001fe400078e0005 */
[----:B------:R-:W2:Y:S01]  /*1ee60*/  LDL R5, [R1+0x1188] ;  /* 0x0011880001057983 */ /* 0x000ea20000100800 */
[C---:B------:R-:W-:Y:S01]  /*1ee70*/  ISETP.GT.U32.AND P3, PT, R8.reuse, R17, PT ;  /* 0x000000110800720c */ /* 0x040fe20003f64070 */
[----:B------:R-:W-:Y:S02]  /*1ee80*/  @!P1 IMAD.MOV R22, RZ, RZ, -R22 ;  /* 0x000000ffff169224 */ /* 0x000fe400078e0a16 */
[----:B---3--:R0:W-:Y:S01]  /*1ee90*/  STL [R1+0x30], R13 ;  /* 0x0000300d01007387 */ /* 0x0081e20000100800 */
[----:B------:R-:W-:Y:S02]  /*1eea0*/  ISETP.GT.U32.AND P1, PT, R8, R85, PT ;  /* 0x000000550800720c */ /* 0x000fe40003f24070 */
[----:B0-----:R-:W-:-:S04]  /*1eeb0*/  IADD3 R13, P6, PT, R24, R7, RZ ;  /* 0x00000007180d7210 */ /* 0x001fc80007fde0ff */
[----:B------:R-:W-:Y:S02]  /*1eec0*/  LEA.HI.X.SX32 R16, R24, R6, 0x1, P6 ;  /* 0x0000000618107211 */ /* 0x000fe400030f0eff */
[----:B------:R-:W-:Y:S01]  /*1eed0*/  SEL R24, R11, R22, !P4 ;  /* 0x000000160b187207 */ /* 0x000fe20006000000 */
[----:B------:R-:W-:Y:S01]  /*1eee0*/  @P0 IMAD.MOV.U32 R22, RZ, RZ, R13 ;  /* 0x000000ffff160224 */ /* 0x000fe200078e000d */
[----:B----4-:R-:W-:-:S03]  /*1eef0*/  PRMT R10, RZ, 0x7610, R10 ;  /* 0x00007610ff0a7816 */ /* 0x010fc6000000000a */
[----:B------:R-:W-:Y:S01]  /*1ef00*/  IMAD R24, R24, UR5, RZ ;  /* 0x0000000518187c24 */ /* 0x000fe2000f8e02ff */
[----:B------:R-:W-:Y:S01]  /*1ef10*/  STL [R1+0x700], R13 ;  /* 0x0007000d01007387 */ /* 0x000fe20000100800 */
[--C-:B------:R-:W-:Y:S01]  /*1ef20*/  @!P3 IMAD.IADD R17, R17, 0x1, -R8.reuse ;  /* 0x000000011111b824 */ /* 0x100fe200078e0a08 */
[----:B------:R-:W-:Y:S01]  /*1ef30*/  PRMT R19, RZ, 0x7610, R19 ;  /* 0x00007610ff137816 */ /* 0x000fe20000000013 */
[----:B------:R-:W-:Y:S01]  /*1ef40*/  @!P1 IMAD.IADD R85, R85, 0x1, -R8 ;  /* 0x0000000155559824 */ /* 0x000fe200078e0a08 */
[----:B------:R0:W-:Y:S01]  /*1ef50*/  STL [R1+0x6fc], R16 ;  /* 0x0006fc1001007387 */ /* 0x0001e20000100800 */
[----:B------:R-:W-:Y:S01]  /*1ef60*/  ISETP.GT.U32.AND P5, PT, R8, R4, PT ;  /* 0x000000040800720c */ /* 0x000fe20003fa4070 */
[----:B------:R-:W1:Y:S01]  /*1ef70*/  LDCU UR5, c[0x0][0x3b0] ;  /* 0x00007600ff0577ac */ /* 0x000e620008000800 */
[----:B--2---:R-:W-:Y:S02]  /*1ef80*/  ISETP.GE.AND P1, PT, R25, RZ, PT ;  /* 0x000000ff1900720c */ /* 0x004fe40003f26270 */
[----:B------:R-:W-:Y:S01]  /*1ef90*/  ISETP.GE.AND P6, PT, R23, RZ, PT ;  /* 0x000000ff1700720c */ /* 0x000fe20003fc6270 */
[----:B------:R-:W-:Y:S01]  /*1efa0*/  @P0 IMAD.MOV.U32 R23, RZ, RZ, R16 ;  /* 0x000000ffff170224 */ /* 0x000fe200078e0010 */
[----:B0-----:R-:W-:-:S04]  /*1efb0*/  IADD3 R16, P3, PT, R24, R7, RZ ;  /* 0x0000000718107210 */ /* 0x001fc80007f7e0ff */
[----:B------:R0:W2:Y:S02]  /*1efc0*/  @P0 LDG.E.U8 R10, desc[UR18][R22.64] ;  /* 0x00000012160a0981 */ /* 0x0000a4000c1e1100 */
[----:B0-----:R-:W-:Y:S01]  /*1efd0*/  LEA.HI.X.SX32 R22, R24, R6, 0x1, P3 ;  /* 0x0000000618167211 */ /* 0x001fe200018f0eff */
[----:B------:R-:W-:-:S04]  /*1efe0*/  @P0 IMAD.MOV.U32 R24, RZ, RZ, R16 ;  /* 0x000000ffff180224 */ /* 0x000fc800078e0010 */
[----:B------:R-:W-:-:S05]  /*1eff0*/  @P0 IMAD.MOV.U32 R25, RZ, RZ, R22 ;  /* 0x000000ffff190224 */ /* 0x000fca00078e0016 */
[----:B------:R0:W3:Y:S01]  /*1f000*/  @P0 LDG.E.U8 R19, desc[UR18][R24.64] ;  /* 0x0000001218130981 */ /* 0x0000e2000c1e1100 */
[----:B------:R-:W-:-:S04]  /*1f010*/  @!P5 IMAD.IADD R4, R4, 0x1, -R8 ;  /* 0x000000010404d824 */ /* 0x000fc800078e0a08 */
[----:B------:R-:W-:-:S04]  /*1f020*/  IMAD.MOV.U32 R23, RZ, RZ, R4 ;  /* 0x000000ffff177224 */ /* 0x000fc800078e0004 */
[----:B------:R-:W-:Y:S01]  /*1f030*/  @!P6 IMAD.MOV R23, RZ, RZ, -R23 ;  /* 0x000000ffff17e224 */ /* 0x000fe200078e0a17 */
[----:B------:R-:W-:-:S04]  /*1f040*/  ISETP.GT.U32.AND P6, PT, R8, R14, PT ;  /* 0x0000000e0800720c */ /* 0x000fc80003fc4070 */
[----:B------:R-:W-:-:S05]  /*1f050*/  SEL R23, R11, R23, !P4 ;  /* 0x000000170b177207 */ /* 0x000fca0006000000 */
[----:B0-----:R-:W-:Y:S01]  /*1f060*/  IMAD R24, R23, UR4, RZ ;  /* 0x0000000417187c24 */ /* 0x001fe2000f8e02ff */
[----:B------:R-:W-:Y:S01]  /*1f070*/  PRMT R12, RZ, 0x7610, R12 ;  /* 0x00007610ff0c7816 */ /* 0x000fe2000000000c */
[----:B------:R-:W0:Y:S02]  /*1f080*/  LDCU UR4, c[0x0][0x3b0] ;  /* 0x00007600ff0477ac */ /* 0x000e240008000800 */
[----:B------:R-:W-:Y:S01]  /*1f090*/  @!P6 IMAD.IADD R14, R14, 0x1, -R8 ;  /* 0x000000010e0ee824 */ /* 0x000fe200078e0a08 */
[----:B--2---:R2:W-:Y:S04]  /*1f0a0*/  STL [R1+0x2c], R10 ;  /* 0x00002c0a01007387 */ /* 0x0045e80000100800 */
[----:B--2---:R-:W2:Y:S04]  /*1f0b0*/  LDL R10, [R1+0x117c] ;  /* 0x00117c00010a7983 */ /* 0x004ea80000100800 */
[----:B------:R-:W4:Y:S04]  /*1f0c0*/  LDL.LU R13, [R1+0x178] ;  /* 0x00017800010d7983 */ /* 0x000f280000300800 */
[----:B------:R-:W2:Y:S04]  /*1f0d0*/  LDL.LU R4, [R1+0x131c] ;  /* 0x00131c0001047983 */ /* 0x000ea80000300800 */
[----:B------:R0:W-:Y:S04]  /*1f0e0*/  STL [R1+0x708], R16 ;  /* 0x0007081001007387 */ /* 0x0001e80000100800 */
[----:B------:R1:W-:Y:S04]  /*1f0f0*/  STL [R1+0x704], R22 ;  /* 0x0007041601007387 */ /* 0x0003e80000100800 */
[----:B0-----:R-:W2:Y:S01]  /*1f100*/  LDL.LU R16, [R1+0x170] ;  /* 0x0001700001107983 */ /* 0x001ea20000300800 */
[----:B-1----:R-:W-:Y:S01]  /*1f110*/  IMAD.MOV.U32 R22, RZ, RZ, R17 ;  /* 0x000000ffff167224 */ /* 0x002fe200078e0011 */
[----:B------:R-:W-:-:S03]  /*1f120*/  IADD3 R17, P6, PT, R24, R7, RZ ;  /* 0x0000000718117210 */ /* 0x000fc60007fde0ff */
[----:B------:R-:W-:Y:S01]  /*1f130*/  @!P1 IMAD.MOV R22, RZ, RZ, -R22 ;  /* 0x000000ffff169224 */ /* 0x000fe200078e0a16 */
[----:B------:R-:W-:Y:S02]  /*1f140*/  ISETP.GE.AND P1, PT, R5, RZ, PT ;  /* 0x000000ff0500720c */ /* 0x000fe40003f26270 */
[----:B------:R-:W2:Y:S04]  /*1f150*/  LDL R5, [R1+0x1178] ;  /* 0x0011780001057983 */ /* 0x000ea80000100800 */
[----:B------:R-:W-:Y:S04]  /*1f160*/  STL [R1+0x710], R17 ;  /* 0x0007101101007387 */ /* 0x000fe80000100800 */
[----:B---3--:R0:W-:Y:S02]  /*1f170*/  STL [R1+0x28], R19 ;  /* 0x0000281301007387 */ /* 0x0081e40000100800 */
[----:B0-----:R-:W-:Y:S01]  /*1f180*/  LEA.HI.X.SX32 R19, R24, R6, 0x1, P6 ;  /* 0x0000000618137211 */ /* 0x001fe200030f0eff */
[----:B------:R-:W-:-:S04]  /*1f190*/  @P0 IMAD.MOV.U32 R24, RZ, RZ, R17 ;  /* 0x000000ffff180224 */ /* 0x000fc800078e0011 */
[----:B------:R-:W-:-:S05]  /*1f1a0*/  @P0 IMAD.MOV.U32 R25, RZ, RZ, R19 ;  /* 0x000000ffff190224 */ /* 0x000fca00078e0013 */
[----:B------:R-:W3:Y:S04]  /*1f1b0*/  @P0 LDG.E.U8 R12, desc[UR18][R24.64] ;  /* 0x00000012180c0981 */ /* 0x000ee8000c1e1100 */
[----:B------:R-:W-:Y:S01]  /*1f1c0*/  STL [R1+0x70c], R19 ;  /* 0x00070c1301007387 */ /* 0x000fe20000100800 */
[C---:B------:R-:W-:Y:S02]  /*1f1d0*/  ISETP.GT.U32.AND P5, PT, R8.reuse, R18, PT ;  /* 0x000000120800720c */ /* 0x040fe40003fa4070 */
[----:B------:R-:W-:Y:S02]  /*1f1e0*/  ISETP.GT.U32.AND P3, PT, R8, R85, PT ;  /* 0x000000550800720c */ /* 0x000fe40003f64070 */
[----:B------:R-:W-:-:S09]  /*1f1f0*/  SEL R22, R11, R22, !P4 ;  /* 0x000000160b167207 */ /* 0x000fd20006000000 */
[----:B------:R-:W-:-:S05]  /*1f200*/  @!P5 IMAD.IADD R18, R18, 0x1, -R8 ;  /* 0x000000011212d824 */ /* 0x000fca00078e0a08 */
[----:B------:R-:W-:Y:S01]  /*1f210*/  ISETP.GT.U32.AND P5, PT, R8, R18, PT ;  /* 0x000000120800720c */ /* 0x000fe20003fa4070 */
[----:B------:R-:W-:Y:S02]  /*1f220*/  @!P3 IMAD.IADD R85, R85, 0x1, -R8 ;  /* 0x000000015555b824 */ /* 0x000fe400078e0a08 */
[----:B------:R-:W-:Y:S01]  /*1f230*/  IMAD R22, R22, UR5, RZ ;  /* 0x0000000516167c24 */ /* 0x000fe2000f8e02ff */
[----:B------:R-:W-:Y:S01]  /*1f240*/  ISETP.GT.U32.AND P6, PT, R8, R14, PT ;  /* 0x0000000e0800720c */ /* 0x000fe20003fc4070 */
[----:B------:R-:W-:Y:S01]  /*1f250*/  IMAD.MOV.U32 R23, RZ, RZ, R85 ;  /* 0x000000ffff177224 */ /* 0x000fe200078e0055 */
[----:B------:R-:W-:Y:S01]  /*1f260*/  PRMT R2, RZ, 0x7610, R2 ;  /* 0x00007610ff027816 */ /* 0x000fe20000000002 */
[----:B------:R-:W0:Y:S02]  /*1f270*/  LDCU UR5, c[0x0][0x3b0] ;  /* 0x00007600ff0577ac */ /* 0x000e240008000800 */
[----:B------:R-:W-:Y:S01]  /*1f280*/  @!P1 IMAD.MOV R23, RZ, RZ, -R23 ;  /* 0x000000ffff179224 */ /* 0x000fe200078e0a17 */
[----:B---3--:R1:W-:Y:S04]  /*1f290*/  STL [R1+0x24], R12 ;  /* 0x0000240c01007387 */ /* 0x0083e80000100800 */
[----:B-1----:R-:W3:Y:S01]  /*1f2a0*/  LDL R12, [R1+0x11c8] ;  /* 0x0011c800010c7983 */ /* 0x002ee20000100800 */
[----:B--2---:R-:W-:Y:S01]  /*1f2b0*/  ISETP.GE.AND P3, PT, R10, RZ, PT ;  /* 0x000000ff0a00720c */ /* 0x004fe20003f66270 */
[----:B------:R-:W-:Y:S01]  /*1f2c0*/  @!P5 IMAD.IADD R18, R18, 0x1, -R8 ;  /* 0x000000011212d824 */ /* 0x000fe200078e0a08 */
[----:B----4-:R-:W-:-:S02]  /*1f2d0*/  ISETP.GT.U32.AND P5, PT, R8, R13, PT ;  /* 0x0000000d0800720c */ /* 0x010fc40003fa4070 */
[----:B------:R-:W-:-:S04]  /*1f2e0*/  IADD3 R10, P1, PT, R22, R7, RZ ;  /* 0x00000007160a7210 */ /* 0x000fc80007f3e0ff */
[----:B------:R-:W-:Y:S01]  /*1f2f0*/  LEA.HI.X.SX32 R17, R22, R6, 0x1, P1 ;  /* 0x0000000616117211 */ /* 0x000fe200008f0eff */
[----:B------:R-:W-:Y:S02]  /*1f300*/  @P0 IMAD.MOV.U32 R24, RZ, RZ, R10 ;  /* 0x000000ffff180224 */ /* 0x000fe400078e000a */
[----:B------:R-:W-:Y:S02]  /*1f310*/  IMAD.MOV.U32 R22, RZ, RZ, R18 ;  /* 0x000000ffff167224 */ /* 0x000fe400078e0012 */
[----:B------:R-:W-:Y:S02]  /*1f320*/  @P0 IMAD.MOV.U32 R25, RZ, RZ, R17 ;  /* 0x000000ffff190224 */ /* 0x000fe400078e0011 */
[----:B------:R-:W-:Y:S01]  /*1f330*/  @!P5 IMAD.IADD R13, R13, 0x1, -R8 ;  /* 0x000000010d0dd824 */ /* 0x000fe200078e0a08 */
[----:B------:R-:W-:Y:S01]  /*1f340*/  ISETP.GE.AND P5, PT, R5, RZ, PT ;  /* 0x000000ff0500720c */ /* 0x000fe20003fa6270 */
[----:B------:R-:W-:Y:S01]  /*1f350*/  @!P3 IMAD.MOV R22, RZ, RZ, -R22 ;  /* 0x000000ffff16b224 */ /* 0x000fe200078e0a16 */
[----:B------:R1:W2:Y:S02]  /*1f360*/  @P0 LDG.E.U8 R2, desc[UR18][R24.64] ;  /* 0x0000001218020981 */ /* 0x0002a4000c1e1100 */
[----:B------:R-:W-:Y:S01]  /*1f370*/  ISETP.GT.U32.AND P3, PT, R8, R13, PT ;  /* 0x0000000d0800720c */ /* 0x000fe20003f64070 */
[----:B------:R-:W-:Y:S01]  /*1f380*/  @!P6 IMAD.IADD R14, R14, 0x1, -R8 ;  /* 0x000000010e0ee824 */ /* 0x000fe200078e0a08 */
[----:B-1----:R-:W-:-:S02]  /*1f390*/  SEL R24, R11, R23, !P4 ;  /* 0x000000170b187207 */ /* 0x002fc40006000000 */
[----:B------:R-:W-:-:S03]  /*1f3a0*/  SEL R23, R11, R22, !P4 ;  /* 0x000000160b177207 */ /* 0x000fc60006000000 */
[----:B------:R-:W-:Y:S01]  /*1f3b0*/  IMAD R24, R24, UR12, RZ ;  /* 0x0000000c18187c24 */ /* 0x000fe2000f8e02ff */
[----:B------:R-:W-:Y:S01]  /*1f3c0*/  PRMT R4, RZ, 0x7610, R4 ;  /* 0x00007610ff047816 */ /* 0x000fe20000000004 */
[----:B------:R-:W-:Y:S01]  /*1f3d0*/  IMAD.MOV.U32 R22, RZ, RZ, R14 ;  /* 0x000000ffff167224 */ /* 0x000fe200078e000e */
[----:B------:R1:W-:Y:S01]  /*1f3e0*/  STL [R1+0x718], R10 ;  /* 0x0007180a01007387 */ /* 0x0003e20000100800 */
[----:B------:R-:W-:Y:S01]  /*1f3f0*/  IMAD R23, R23, UR4, RZ ;  /* 0x0000000417177c24 */ /* 0x000fe2000f8e02ff */
[CC--:B------:R-:W-:Y:S01]  /*1f400*/  IADD3 R18, P6, PT, R24.reuse, R7.reuse, RZ ;  /* 0x0000000718127210 */ /* 0x0c0fe20007fde0ff */
[----:B------:R-:W-:Y:S01]  /*1f410*/  @!P5 IMAD.MOV R22, RZ, RZ, -R22 ;  /* 0x000000ffff16d224 */ /* 0x000fe200078e0a16 */
[----:B------:R-:W4:Y:S01]  /*1f420*/  LDL.LU R85, [R1+0x16c] ;  /* 0x00016c0001557983 */ /* 0x000f220000300800 */
[----:B------:R-:W-:Y:S01]  /*1f430*/  @!P3 IMAD.IADD R13, R13, 0x1, -R8 ;  /* 0x000000010d0db824 */ /* 0x000fe200078e0a08 */
[----:B------:R-:W-:Y:S01]  /*1f440*/  IADD3 R25, P5, PT, R23, R7, RZ ;  /* 0x0000000717197210 */ /* 0x000fe20007fbe0ff */
[----:B------:R-:W0:Y:S01]  /*1f450*/  LDCU UR4, c[0x0][0x3b0] ;  /* 0x00007600ff0477ac */ /* 0x000e220008000800 */
[----:B------:R-:W-:-:S02]  /*1f460*/  LEA.HI.X.SX32 R19, R24, R6, 0x1, P6 ;  /* 0x0000000618137211 */ /* 0x000fc400030f0eff */
[----:B------:R-:W-:Y:S01]  /*1f470*/  SEL R24, R11, R22, !P4 ;  /* 0x000000160b187207 */ /* 0x000fe20006000000 */
[----:B------:R-:W-:Y:S01]  /*1f480*/  @P0 IMAD.MOV.U32 R22, RZ, RZ, R18 ;  /* 0x000000ffff160224 */ /* 0x000fe200078e0012 */
[----:B------:R-:W-:Y:S01]  /*1f490*/  PRMT R15, RZ, 0x7610, R15 ;  /* 0x00007610ff0f7816 */ /* 0x000fe2000000000f */
[----:B------:R-:W0:Y:S01]  /*1f4a0*/  LDCU UR12, c[0x0][0x3b0] ;  /* 0x00007600ff0c77ac */ /* 0x000e220008000800 */
[----:B---3--:R-:W-:Y:S02]  /*1f4b0*/  ISETP.GE.AND P3, PT, R12, RZ, PT ;  /* 0x000000ff0c00720c */ /* 0x008fe40003f66270 */
[----:B------:R-:W-:Y:S01]  /*1f4c0*/  LEA.HI.X.SX32 R12, R23, R6, 0x1, P5 ;  /* 0x00000006170c7211 */ /* 0x000fe200028f0eff */
[----:B------:R-:W-:-:S05]  /*1f4d0*/  @P0 IMAD.MOV.U32 R23, RZ, RZ, R19 ;  /* 0x000000ffff170224 */ /* 0x000fca00078e0013 */
[----:B------:R3:W4:Y:S04]  /*1f4e0*/  @P0 LDG.E.U8 R4, desc[UR18][R22.64] ;  /* 0x0000001216040981 */ /* 0x000728000c1e1100 */
[----:B------:R0:W-:Y:S04]  /*1f4f0*/  STL [R1+0x714], R17 ;  /* 0x0007141101007387 */ /* 0x0001e80000100800 */
[----:B--2---:R-:W-:Y:S01]  /*1f500*/  STL [R1+0x12d4], R2 ;  /* 0x0012d40201007387 */ /* 0x004fe20000100800 */
[----:B---3--:R-:W-:Y:S02]  /*1f510*/  @P0 IMAD.MOV.U32 R22, RZ, RZ, R25 ;  /* 0x000000ffff160224 */ /* 0x008fe400078e0019 */
[----:B------:R-:W-:Y:S01]  /*1f520*/  @P0 IMAD.MOV.U32 R23, RZ, RZ, R12 ;  /* 0x000000ffff170224 */ /* 0x000fe200078e000c */
[----:B-1----:R-:W2:Y:S04]  /*1f530*/  LDL R10, [R1+0x11a4] ;  /* 0x0011a400010a7983 */ /* 0x002ea80000100800 */
[----:B------:R-:W3:Y:S04]  /*1f540*/  LDL.LU R5, [R1+0x168] ;  /* 0x0001680001057983 */ /* 0x000ee80000300800 */
[----:B0-----:R-:W3:Y:S04]  /*1f550*/  LDL.LU R17, [R1+0x15c] ;  /* 0x00015c0001117983 */ /* 0x001ee80000300800 */
[----:B------:R-:W-:Y:S04]  /*1f560*/  STL [R1+0x720], R18 ;  /* 0x0007201201007387 */ /* 0x000fe80000100800 */
[----:B------:R-:W-:Y:S04]  /*1f570*/  STL [R1+0x738], R25 ;  /* 0x0007381901007387 */ /* 0x000fe80000100800 */
[----:B------:R-:W3:Y:S04]  /*1f580*/  LDL R14, [R1+0x11a8] ;  /* 0x0011a800010e7983 */ /* 0x000ee80000100800 */
[----:B------:R0:W-:Y:S04]  /*1f590*/  STL [R1+0x71c], R19 ;  /* 0x00071c1301007387 */ /* 0x0001e80000100800 */
[----:B------:R1:W3:Y:S04]  /*1f5a0*/  @P0 LDG.E.U8 R15, desc[UR18][R22.64] ;  /* 0x00000012160f0981 */ /* 0x0002e8000c1e1100 */
[----:B0-----:R-:W3:Y:S04]  /*1f5b0*/  LDL.LU R19, [R1+0x1318] ;  /* 0x0013180001137983 */ /* 0x001ee80000300800 */
[----:B------:R-:W3:Y:S04]  /*1f5c0*/  LDL.LU R18, [R1+0x1314] ;  /* 0x0013140001127983 */ /* 0x000ee80000300800 */
[----:B------:R0:W-:Y:S04]  /*1f5d0*/  STL [R1+0x734], R12 ;  /* 0x0007340c01007387 */ /* 0x0001e80000100800 */
[----:B----4-:R-:W-:Y:S04]  /*1f5e0*/  STL [R1+0x12d8], R4 ;  /* 0x0012d80401007387 */ /* 0x010fe80000100800 */
[----:B0-----:R-:W4:Y:S01]  /*1f5f0*/  LDL.LU R12, [R1+0x1310] ;  /* 0x00131000010c7983 */ /* 0x001f220000300800 */
[----:B-1----:R-:W-:-:S02]  /*1f600*/  IMAD.MOV.U32 R22, RZ, RZ, R13 ;  /* 0x000000ffff167224 */ /* 0x002fc400078e000d */
[----:B------:R-:W-:Y:S01]  /*1f610*/  IMAD R24, R24, UR5, RZ ;  /* 0x0000000518187c24 */ /* 0x000fe2000f8e02ff */
[----:B------:R-:W-:Y:S01]  /*1f620*/  ISETP.GT.U32.AND P1, PT, R8, R16, PT ;  /* 0x000000100800720c */ /* 0x000fe20003f24070 */
[----:B------:R-:W-:Y:S01]  /*1f630*/  @!P3 IMAD.MOV R22, RZ, RZ, -R22 ;  /* 0x000000ffff16b224 */ /* 0x000fe200078e0a16 */
[----:B--2---:R-:W-:Y:S01]  /*1f640*/  ISETP.GE.AND P5, PT, R10, RZ, PT ;  /* 0x000000ff0a00720c */ /* 0x004fe20003fa6270 */
[----:B------:R-:W0:Y:S01]  /*1f650*/  LDCU UR5, c[0x0][0x3b0] ;  /* 0x00007600ff0577ac */ /* 0x000e220008000800 */
[C---:B------:R-:W-:Y:S01]  /*1f660*/  IADD3 R13, P3, PT, R24.reuse, R7, RZ ;  /* 0x00000007180d7210 */ /* 0x040fe20007f7e0ff */
[----:B------:R-:W2:Y:S04]  /*1f670*/  LDL.LU R10, [R1+0x158] ;  /* 0x00015800010a7983 */ /* 0x000ea80000300800 */
[----:B------:R-:W-:Y:S04]  /*1f680*/  STL [R1+0x740], R13 ;  /* 0x0007400d01007387 */ /* 0x000fe80000100800 */
[----:B---3--:R1:W-:Y:S02]  /*1f690*/  STL [R1+0x18], R15 ;  /* 0x0000180f01007387 */ /* 0x0083e40000100800 */
[----:B-1----:R-:W-:Y:S01]  /*1f6a0*/  LEA.HI.X.SX32 R15, R24, R6, 0x1, P3 ;  /* 0x00000006180f7211 */ /* 0x002fe200018f0eff */
[----:B------:R-:W-:-:S04]  /*1f6b0*/  @P0 IMAD.MOV.U32 R24, RZ, RZ, R13 ;  /* 0x000000ffff180224 */ /* 0x000fc800078e000d */
[----:B------:R-:W-:Y:S01]  /*1f6c0*/  @P0 IMAD.MOV.U32 R25, RZ, RZ, R15 ;  /* 0x000000ffff190224 */ /* 0x000fe200078e000f */
[----:B----4-:R-:W-:-:S06]  /*1f6d0*/  PRMT R12, RZ, 0x7610, R12 ;  /* 0x00007610ff0c7816 */ /* 0x010fcc000000000c */
[----:B------:R1:W3:Y:S01]  /*1f6e0*/  @P0 LDG.E.U8 R12, desc[UR18][R24.64] ;  /* 0x00000012180c0981 */ /* 0x0002e2000c1e1100 */
[----:B------:R-:W-:-:S05]  /*1f6f0*/  @!P1 IMAD.IADD R16, R16, 0x1, -R8 ;  /* 0x0000000110109824 */ /* 0x000fca00078e0a08 */
[----:B------:R-:W-:Y:S02]  /*1f700*/  ISETP.GT.U32.AND P1, PT, R8, R16, PT ;  /* 0x000000100800720c */ /* 0x000fe40003f24070 */
[----:B------:R-:W-:Y:S01]  /*1f710*/  SEL R23, R11, R22, !P4 ;  /* 0x000000160b177207 */ /* 0x000fe20006000000 */
[----:B------:R4:W-:Y:S04]  /*1f720*/  STL [R1+0x73c], R15 ;  /* 0x00073c0f01007387 */ /* 0x0009e80000100800 */
[----:B------:R-:W-:Y:S01]  /*1f730*/  IMAD R23, R23, UR13, RZ ;  /* 0x0000000d17177c24 */ /* 0x000fe2000f8e02ff */
[----:B------:R-:W2:Y:S01]  /*1f740*/  LDL R13, [R1+0x1190] ;  /* 0x00119000010d7983 */ /* 0x000ea20000100800 */
[----:B------:R-:W-:Y:S01]  /*1f750*/  PRMT R4, RZ, 0x7610, R4 ;  /* 0x00007610ff047816 */ /* 0x000fe20000000004 */
[----:B------:R-:W0:Y:S03]  /*1f760*/  LDCU UR13, c[0x0][0x3b0] ;  /* 0x00007600ff0d77ac */ /* 0x000e260008000800 */
[----:B------:R-:W-:Y:S01]  /*1f770*/  @!P1 IMAD.IADD R16, R16, 0x1, -R8 ;  /* 0x0000000110109824 */ /* 0x000fe200078e0a08 */
[----:B----4-:R-:W4:Y:S03]  /*1f780*/  LDL.LU R15, [R1+0x154] ;  /* 0x00015400010f7983 */ /* 0x010f260000300800 */
[----:B------:R-:W-:-:S04]  /*1f790*/  IMAD.MOV.U32 R22, RZ, RZ, R16 ;  /* 0x000000ffff167224 */ /* 0x000fc800078e0010 */
[----:B------:R-:W-:-:S05]  /*1f7a0*/  @!P5 IMAD.MOV R22, RZ, RZ, -R22 ;  /* 0x000000ffff16d224 */ /* 0x000fca00078e0a16 */
[----:B------:R-:W-:-:S05]  /*1f7b0*/  SEL R22, R11, R22, !P4 ;  /* 0x000000160b167207 */ /* 0x000fca0006000000 */
[----:B-1----:R-:W-:Y:S01]  /*1f7c0*/  IMAD R24, R22, UR4, RZ ;  /* 0x0000000416187c24 */ /* 0x002fe2000f8e02ff */
[----:B------:R-:W-:Y:S01]  /*1f7d0*/  ISETP.GT.U32.AND P6, PT, R8, R85, PT ;  /* 0x000000550800720c */ /* 0x000fe20003fc4070 */
[----:B------:R-:W1:Y:S01]  /*1f7e0*/  LDCU UR4, c[0x0][0x3b0] ;  /* 0x00007600ff0477ac */ /* 0x000e620008000800 */
[----:B---3--:R3:W-:Y:S02]  /*1f7f0*/  STL [R1+0x14], R12 ;  /* 0x0000140c01007387 */ /* 0x0087e40000100800 */
[----:B---3--:R-:W-:-:S04]  /*1f800*/  IADD3 R12, P5, PT, R23, R7, RZ ;  /* 0x00000007170c7210 */ /* 0x008fc80007fbe0ff */
[----:B------:R-:W-:Y:S01]  /*1f810*/  LEA.HI.X.SX32 R16, R23, R6, 0x1, P5 ;  /* 0x0000000617107211 */ /* 0x000fe200028f0eff */
[----:B------:R-:W-:-:S04]  /*1f820*/  @P0 IMAD.MOV.U32 R22, RZ, RZ, R12 ;  /* 0x000000ffff160224 */ /* 0x000fc800078e000c */
[----:B------:R-:W-:-:S05]  /*1f830*/  @P0 IMAD.MOV.U32 R23, RZ, RZ, R16 ;  /* 0x000000ffff170224 */ /* 0x000fca00078e0010 */
[----:B------:R3:W2:Y:S01]  /*1f840*/  @P0 LDG.E.U8 R4, desc[UR18][R22.64] ;  /* 0x0000001216040981 */ /* 0x0006a2000c1e1100 */
[----:B------:R-:W-:Y:S01]  /*1f850*/  ISETP.GT.U32.AND P1, PT, R8, R5, PT ;  /* 0x000000050800720c */ /* 0x000fe20003f24070 */
[----:B------:R-:W-:-:S05]  /*1f860*/  @!P6 IMAD.IADD R85, R85, 0x1, -R8 ;  /* 0x000000015555e824 */ /* 0x000fca00078e0a08 */
[----:B------:R-:W-:-:S07]  /*1f870*/  ISETP.GT.U32.AND P6, PT, R8, R85, PT ;  /* 0x000000550800720c */ /* 0x000fce0003fc4070 */
[--C-:B------:R-:W-:Y:S01]  /*1f880*/  @!P1 IMAD.IADD R5, R5, 0x1, -R8.reuse ;  /* 0x0000000105059824 */ /* 0x100fe200078e0a08 */
[----:B------:R-:W-:Y:S02]  /*1f890*/  ISETP.GE.AND P1, PT, R14, RZ, PT ;  /* 0x000000ff0e00720c */ /* 0x000fe40003f26270 */
[----:B------:R-:W4:Y:S03]  /*1f8a0*/  LDL R14, [R1+0x11a0] ;  /* 0x0011a000010e7983 */ /* 0x000f260000100800 */
[----:B------:R-:W-:Y:S01]  /*1f8b0*/  @!P6 IMAD.IADD R85, R85, 0x1, -R8 ;  /* 0x000000015555e824 */ /* 0x000fe200078e0a08 */
[----:B------:R-:W-:Y:S04]  /*1f8c0*/  STL [R1+0x748], R12 ;  /* 0x0007480c01007387 */ /* 0x000fe80000100800 */
[----:B------:R0:W-:Y:S01]  /*1f8d0*/  STL [R1+0x744], R16 ;  /* 0x0007441001007387 */ /* 0x0001e20000100800 */
[----:B---3--:R-:W-:-:S04]  /*1f8e0*/  IMAD.MOV.U32 R22, RZ, RZ, R85 ;  /* 0x000000ffff167224 */ /* 0x008fc800078e0055 */
[----:B------:R-:W-:Y:S01]  /*1f8f0*/  @!P1 IMAD.MOV R22, RZ, RZ, -R22 ;  /* 0x000000ffff169224 */ /* 0x000fe200078e0a16 */
[----:B0-----:R-:W3:Y:S01]  /*1f900*/  LDL.LU R16, [R1+0x14c] ;  /* 0x00014c0001107983 */ /* 0x001ee20000300800 */
[----:B------:R-:W-:-:S03]  /*1f910*/  PRMT R2, RZ, 0x7610, R2 ;  /* 0x00007610ff027816 */ /* 0x000fc60000000002 */
[----:B--2---:R0:W-:Y:S01]  /*1f920*/  STL [R1+0x12dc], R4 ;  /* 0x0012dc0401007387 */ /* 0x0041e20000100800 */
[C---:B------:R-:W-:Y:S02]  /*1f930*/  ISETP.GT.U32.AND P3, PT, R8.reuse, R17, PT ;  /* 0x000000110800720c */ /* 0x040fe40003f64070 */
[----:B------:R-:W-:Y:S01]  /*1f940*/  ISETP.GT.U32.AND P1, PT, R8, R10, PT ;  /* 0x0000000a0800720c */ /* 0x000fe20003f24070 */
[----:B------:R-:W2:Y:S01]  /*1f950*/  LDL R85, [R1+0x119c] ;  /* 0x00119c0001557983 */ /* 0x000ea20000100800 */
[----:B0-----:R-:W-:-:S04]  /*1f960*/  IADD3 R4, P6, PT, R24, R7, RZ ;  /* 0x0000000718047210 */ /* 0x001fc80007fde0ff */
[----:B------:R-:W-:Y:S02]  /*1f970*/  LEA.HI.X.SX32 R12, R24, R6, 0x1, P6 ;  /* 0x00000006180c7211 */ /* 0x000fe400030f0eff */
[----:B------:R-:W-:Y:S01]  /*1f980*/  SEL R24, R11, R22, !P4 ;  /* 0x000000160b187207 */ /* 0x000fe20006000000 */
[----:B------:R-:W-:Y:S02]  /*1f990*/  @P0 IMAD.MOV.U32 R22, RZ, RZ, R4 ;  /* 0x000000ffff160224 */ /* 0x000fe400078e0004 */
[----:B------:R-:W-:-:S05]  /*1f9a0*/  @P0 IMAD.MOV.U32 R23, RZ, RZ, R12 ;  /* 0x000000ffff170224 */ /* 0x000fca00078e000c */
[----:B------:R0:W2:Y:S01]  /*1f9b0*/  @P0 LDG.E.U8 R2, desc[UR18][R22.64] ;  /* 0x0000001216020981 */ /* 0x0000a2000c1e1100 */
[----:B------:R-:W-:-:S05]  /*1f9c0*/  @!P3 IMAD.IADD R17, R17, 0x1, -R8 ;  /* 0x000000011111b824 */ /* 0x000fca00078e0a08 */
[C---:B------:R-:W-:Y:S02]  /*1f9d0*/  ISETP.GT.U32.AND P3, PT, R8.reuse, R17, PT ;  /* 0x000000110800720c */ /* 0x040fe40003f64070 */
[----:B------:R-:W-:Y:S01]  /*1f9e0*/  ISETP.GT.U32.AND P5, PT, R8, R5, PT ;  /* 0x000000050800720c */ /* 0x000fe20003fa4070 */
[----:B------:R-:W-:Y:S01]  /*1f9f0*/  IMAD R24, R24, UR5, RZ ;  /* 0x0000000518187c24 */ /* 0x000fe2000f8e02ff */
[----:B------:R0:W-:Y:S01]  /*1fa00*/  STL [R1+0x750], R4 ;  /* 0x0007500401007387 */ /* 0x0001e20000100800 */
[--C-:B------:R-:W-:Y:S01]  /*1fa10*/  @!P1 IMAD.IADD R10, R10, 0x1, -R8.reuse ;  /* 0x000000010a0a9824 */ /* 0x100fe200078e0a08 */
[----:B----4-:R-:W-:Y:S01]  /*1fa20*/  ISETP.GE.AND P1, PT, R14, RZ, PT ;  /* 0x000000ff0e00720c */ /* 0x010fe20003f26270 */
[----:B------:R-:W4:Y:S06]  /*1fa30*/  LDCU UR5, c[0x0][0x3b0] ;  /* 0x00007600ff0577ac */ /* 0x000f2c0008000800 */
[--C-:B------:R-:W-:Y:S01]  /*1fa40*/  @!P3 IMAD.IADD R17, R17, 0x1, -R8.reuse ;  /* 0x000000011111b824 */ /* 0x100fe200078e0a08 */
[C---:B0-----:R-:W-:Y:S01]  /*1fa50*/  IADD3 R4, P3, PT, R24.reuse, R7, RZ ;  /* 0x0000000718047210 */ /* 0x041fe20007f7e0ff */
[----:B------:R-:W-:Y:S01]  /*1fa60*/  @!P5 IMAD.IADD R5, R5, 0x1, -R8 ;  /* 0x000000010505d824 */ /* 0x000fe200078e0a08 */
[----:B------:R0:W-:Y:S02]  /*1fa70*/  STL [R1+0x74c], R12 ;  /* 0x00074c0c01007387 */ /* 0x0001e40000100800 */
[----:B------:R-:W-:-:S02]  /*1fa80*/  LEA.HI.X.SX32 R14, R24, R6, 0x1, P3 ;  /* 0x00000006180e7211 */ /* 0x000fc400018f0eff */
[----:B------:R-:W-:Y:S01]  /*1fa90*/  ISETP.GE.AND P6, PT, R13, RZ, PT ;  /* 0x000000ff0d00720c */ /* 0x000fe20003fc6270 */
[----:B------:R-:W-:Y:S01]  /*1faa0*/  IMAD.MOV.U32 R23, RZ, RZ, R5 ;  /* 0x000000ffff177224 */ /* 0x000fe200078e0005 */
[----:B------:R-:W-:Y:S01]  /*1fab0*/  PRMT R3, RZ, 0x7610, R3 ;  /* 0x00007610ff037816 */ /* 0x000fe20000000003 */
[----:B------:R-:W-:Y:S01]  /*1fac0*/  @P0 IMAD.MOV.U32 R24, RZ, RZ, R4 ;  /* 0x000000ffff180224 */ /* 0x000fe200078e0004 */
[----:B0-----:R-:W4:Y:S01]  /*1fad0*/  LDL R12, [R1+0x11d0] ;  /* 0x0011d000010c7983 */ /* 0x001f220000100800 */
[----:B------:R-:W-:-:S03]  /*1fae0*/  @P0 IMAD.MOV.U32 R25, RZ, RZ, R14 ;  /* 0x000000ffff190224 */ /* 0x000fc600078e000e */
[----:B------:R-:W4:Y:S04]  /*1faf0*/  LDL.LU R13, [R1+0x150] ;  /* 0x00015000010d7983 */ /* 0x000f280000300800 */
[----:B------:R1:W4:Y:S04]  /*1fb00*/  @P0 LDG.E.U8 R3, desc[UR18][R24.64] ;  /* 0x0000001218030981 */ /* 0x000328000c1e1100 */
[----:B--2---:R-:W-:Y:S04]  /*1fb10*/  STL [R1+0x12e0], R2 ;  /* 0x0012e00201007387 */ /* 0x004fe80000100800 */
[----:B------:R-:W2:Y:S01]  /*1fb20*/  LDL.LU R5, [R1+0x130c] ;  /* 0x00130c0001057983 */ /* 0x000ea20000300800 */
[----:B------:R-:W-:Y:S01]  /*1fb30*/  @!P6 IMAD.MOV R23, RZ, RZ, -R23 ;  /* 0x000000ffff17e224 */ /* 0x000fe200078e0a17 */
[----:B------:R-:W-:-:S02]  /*1fb40*/  ISETP.GT.U32.AND P3, PT, R8, R10, PT ;  /* 0x0000000a0800720c */ /* 0x000fc40003f64070 */
[----:B---3--:R-:W-:Y:S02]  /*1fb50*/  ISETP.GT.U32.AND P6, PT, R8, R16, PT ;  /* 0x000000100800720c */ /* 0x008fe40003fc4070 */
[----:B------:R-:W-:Y:S01]  /*1fb60*/  SEL R23, R11, R23, !P4 ;  /* 0x000000170b177207 */ /* 0x000fe20006000000 */
[----:B------:R0:W-:Y:S04]  /*1fb70*/  STL [R1+0x758], R4 ;  /* 0x0007580401007387 */ /* 0x0001e80000100800 */
[----:B-1----:R-:W-:-:S04]  /*1fb80*/  IMAD R24, R23, UR4, RZ ;  /* 0x0000000417187c24 */ /* 0x002fc8000f8e02ff */
[--C-:B------:R-:W-:Y:S02]  /*1fb90*/  @!P3 IMAD.IADD R10, R10, 0x1, -R8.reuse ;  /* 0x000000010a0ab824 */ /* 0x100fe400078e0a08 */
[----:B------:R-:W-:Y:S01]  /*1fba0*/  @!P6 IMAD.IADD R16, R16, 0x1, -R8 ;  /* 0x000000011010e824 */ /* 0x000fe200078e0a08 */
[C---:B0-----:R-:W-:Y:S01]  /*1fbb0*/  IADD3 R4, P6, PT, R24.reuse, R7, RZ ;  /* 0x0000000718047210 */ /* 0x041fe20007fde0ff */
[----:B------:R-:W-:Y:S02]  /*1fbc0*/  IMAD.MOV.U32 R23, RZ, RZ, R10 ;  /* 0x000000ffff177224 */ /* 0x000fe400078e000a */
[----:B------:R-:W-:Y:S01]  /*1fbd0*/  IMAD.MOV.U32 R22, RZ, RZ, R17 ;  /* 0x000000ffff167224 */ /* 0x000fe200078e0011 */
[----:B------:R-:W-:Y:S01]  /*1fbe0*/  LEA.HI.X.SX32 R10, R24, R6, 0x1, P6 ;  /* 0x00000006180a7211 */ /* 0x000fe200030f0eff */
[----:B------:R-:W-:Y:S01]  /*1fbf0*/  @P0 IMAD.MOV.U32 R24, RZ, RZ, R4 ;  /* 0x000000ffff180224 */ /* 0x000fe200078e0004 */
[----:B------:R0:W-:Y:S01]  /*1fc00*/  STL [R1+0x754], R14 ;  /* 0x0007540e01007387 */ /* 0x0001e20000100800 */
[----:B------:R-:W-:Y:S01]  /*1fc10*/  ISETP.GT.U32.AND P5, PT, R8, R15, PT ;  /* 0x0000000f0800720c */ /* 0x000fe20003fa4070 */
[----:B------:R-:W1:Y:S01]  /*1fc20*/  LDCU UR4, c[0x0][0x3b0] ;  /* 0x00007600ff0477ac */ /* 0x000e620008000800 */
[----:B------:R-:W-:-:S02]  /*1fc30*/  @P0 IMAD.MOV.U32 R25, RZ, RZ, R10 ;  /* 0x000000ffff190224 */ /* 0x000fc400078e000a */
[----:B------:R-:W-:Y:S01]  /*1fc40*/  @!P1 IMAD.MOV R22, RZ, RZ, -R22 ;  /* 0x000000ffff169224 */ /* 0x000fe200078e0a16 */
[----:B------:R-:W-:Y:S01]  /*1fc50*/  ISETP.GE.AND P1, PT, R85, RZ, PT ;  /* 0x000000ff5500720c */ /* 0x000fe20003f26270 */
[----:B0-----:R-:W3:Y:S04]  /*1fc60*/  LDL.LU R14, [R1+0x148] ;  /* 0x00014800010e7983 */ /* 0x001ee80000300800 */
[----:B----4-:R-:W-:Y:S04]  /*1fc70*/  STL [R1+0x12e4], R3 ;  /* 0x0012e40301007387 */ /* 0x010fe80000100800 */
[----:B------:R-:W4:Y:S04]  /*1fc80*/  LDL.LU R17, [R1+0x1308] ;  /* 0x0013080001117983 */ /* 0x000f280000300800 */
[----:B------:R-:W3:Y:S01]  /*1fc90*/  LDL R85, [R1+0x11c4] ;  /* 0x0011c40001557983 */ /* 0x000ee20000100800 */
[----:B------:R-:W-:-:S03]  /*1fca0*/  ISETP.GE.AND P3, PT, R12, RZ, PT ;  /* 0x000000ff0c00720c */ /* 0x000fc60003f66270 */
[----:B------:R-:W-:Y:S04]  /*1fcb0*/  STL [R1+0x760], R4 ;  /* 0x0007600401007387 */ /* 0x000fe80000100800 */
[----:B------:R0:W-:Y:S04]  /*1fcc0*/  STL [R1+0x75c], R10 ;  /* 0x00075c0a01007387 */ /* 0x0001e80000100800 */
[----:B------:R-:W4:Y:S01]  /*1fcd0*/  LDL R12, [R1+0x11d8] ;  /* 0x0011d800010c7983 */ /* 0x000f220000100800 */
[----:B--2---:R-:W-:Y:S01]  /*1fce0*/  PRMT R5, RZ, 0x7610, R5 ;  /* 0x00007610ff057816 */ /* 0x004fe20000000005 */
[----:B------:R-:W-:Y:S01]  /*1fcf0*/  @!P5 IMAD.IADD R15, R15, 0x1, -R8 ;  /* 0x000000010f0fd824 */ /* 0x000fe200078e0a08 */
[----:B------:R-:W-:Y:S01]  /*1fd00*/  SEL R22, R11, R22, !P4 ;  /* 0x000000160b167207 */ /* 0x000fe20006000000 */
[----:B------:R-:W-:Y:S01]  /*1fd10*/  @!P1 IMAD.MOV R23, RZ, RZ, -R23 ;  /* 0x000000ffff179224 */ /* 0x000fe200078e0a17 */
[C---:B------:R-:W-:Y:S01]  /*1fd20*/  ISETP.GT.U32.AND P6, PT, R8.reuse, R16, PT ;  /* 0x000000100800720c */ /* 0x040fe20003fc4070 */
[----:B0-----:R-:W2:Y:S04]  /*1fd30*/  LDL.LU R10, [R1+0x13c] ;  /* 0x00013c00010a7983 */ /* 0x001ea80000300800 */
[----:B------:R0:W2:Y:S01]  /*1fd40*/  @P0 LDG.E.U8 R5, desc[UR18][R24.64] ;  /* 0x0000001218050981 */ /* 0x0000a2000c1e1100 */
[----:B------:R-:W-:Y:S01]  /*1fd50*/  ISETP.GT.U32.AND P5, PT, R8, R15, PT ;  /* 0x0000000f0800720c */ /* 0x000fe20003fa4070 */
[----:B------:R-:W-:Y:S01]  /*1fd60*/  IMAD R22, R22, UR5, RZ ;  /* 0x0000000516167c24 */ /* 0x000fe2000f8e02ff */
[----:B------:R-:W-:Y:S01]  /*1fd70*/  PRMT R2, RZ, 0x7610, R2 ;  /* 0x00007610ff027816 */ /* 0x000fe20000000002 */
[----:B------:R-:W1:Y:S03]  /*1fd80*/  LDCU UR5, c[0x0][0x3b0] ;  /* 0x00007600ff0577ac */ /* 0x000e660008000800 */
[----:B------:R-:W-:-:S07]  /*1fd90*/  IADD3 R3, P1, PT, R22, R7, RZ ;  /* 0x0000000716037210 */ /* 0x000fce0007f3e0ff */
[----:B------:R-:W-:Y:S01]  /*1fda0*/  @!P5 IMAD.IADD R15, R15, 0x1, -R8 ;  /* 0x000000010f0fd824 */ /* 0x000fe200078e0a08 */
[----:B------:R-:W-:Y:S02]  /*1fdb0*/  ISETP.GT.U32.AND P5, PT, R8, R13, PT ;  /* 0x0000000d0800720c */ /* 0x000fe40003fa4070 */
[----:B------:R-:W-:Y:S01]  /*1fdc0*/  LEA.HI.X.SX32 R4, R22, R6, 0x1, P1 ;  /* 0x0000000616047211 */ /* 0x000fe200008f0eff */
[----:B------:R-:W-:Y:S02]  /*1fdd0*/  IMAD.MOV.U32 R22, RZ, RZ, R15 ;  /* 0x000000ffff167224 */ /* 0x000fe400078e000f */
[----:B0-----:R-:W-:Y:S02]  /*1fde0*/  @P0 IMAD.MOV.U32 R24, RZ, RZ, R3 ;  /* 0x000000ffff180224 */ /* 0x001fe400078e0003 */
[----:B------:R-:W-:Y:S01]  /*1fdf0*/  @P0 IMAD.MOV.U32 R25, RZ, RZ, R4 ;  /* 0x000000ffff190224 */ /* 0x000fe200078e0004 */
[----:B------:R0:W-:Y:S01]  /*1fe00*/  STL [R1+0x778], R3 ;  /* 0x0007780301007387 */ /* 0x0001e20000100800 */
[----:B------:R-:W-:-:S03]  /*1fe10*/  @!P3 IMAD.MOV R22, RZ, RZ, -R22 ;  /* 0x000000ffff16b224 */ /* 0x000fc600078e0a16 */
[----:B------:R0:W2:Y:S01]  /*1fe20*/  @P0 LDG.E.U8 R2, desc[UR18][R24.64] ;  /* 0x0000001218020981 */ /* 0x0000a2000c1e1100 */
[--C-:B------:R-:W-:Y:S02]  /*1fe30*/  @!P5 IMAD.IADD R13, R13, 0x1, -R8.reuse ;  /* 0x000000010d0dd824 */ /* 0x100fe400078e0a08 */
[----:B------:R-:W-:Y:S01]  /*1fe40*/  @!P6 IMAD.IADD R16, R16, 0x1, -R8 ;  /* 0x000000011010e824 */ /* 0x000fe200078e0a08 */
[----:B---3--:R-:W-:Y:S02]  /*1fe50*/  ISETP.GE.AND P5, PT, R85, RZ, PT ;  /* 0x000000ff5500720c */ /* 0x008fe40003fa6270 */
[C---:B0-----:R-:W-:Y:S02]  /*1fe60*/  SEL R24, R11.reuse, R23, !P4 ;  /* 0x000000170b187207 */ /* 0x041fe40006000000 */
[----:B------:R-:W-:Y:S02]  /*1fe70*/  SEL R23, R11, R22, !P4 ;  /* 0x000000160b177207 */ /* 0x000fe40006000000 */
[----:B------:R-:W-:Y:S01]  /*1fe80*/  ISETP.GT.U32.AND P3, PT, R8, R13, PT ;  /* 0x0000000d0800720c */ /* 0x000fe20003f64070 */
[----:B------:R-:W-:Y:S01]  /*1fe90*/  IMAD R24, R24, UR12, RZ ;  /* 0x0000000c18187c24 */ /* 0x000fe2000f8e02ff */
[----:B------:R-:W-:Y:S01]  /*1fea0*/  ISETP.GT.U32.AND P1, PT, R8, R14, PT ;  /* 0x0000000e0800720c */ /* 0x000fe20003f24070 */
[----:B------:R-:W-:Y:S01]  /*1feb0*/  IMAD.MOV.U32 R22, RZ, RZ, R16 ;  /* 0x000000ffff167224 */ /* 0x000fe200078e0010 */
[----:B------:R-:W-:Y:S01]  /*1fec0*/  PRMT R93, RZ, 0x7610, R93 ;  /* 0x00007610ff5d7816 */ /* 0x000fe2000000005d */
[----:B-1----:R-:W-:Y:S01]  /*1fed0*/  IMAD R23, R23, UR4, RZ ;  /* 0x0000000417177c24 */ /* 0x002fe2000f8e02ff */
[-C--:B------:R-:W-:Y:S01]  /*1fee0*/  IADD3 R16, P6, PT, R24, R7.reuse, RZ ;  /* 0x0000000718107210 */ /* 0x080fe20007fde0ff */
[----:B------:R-:W-:Y:S01]  /*1fef0*/  @!P5 IMAD.MOV R22, RZ, RZ, -R22 ;  /* 0x000000ffff16d224 */ /* 0x000fe200078e0a16 */
[----:B------:R-:W-:Y:S01]  /*1ff00*/  PRMT R92, RZ, 0x7610, R92 ;  /* 0x00007610ff5c7816 */ /* 0x000fe2000000005c */
[----:B------:R-:W0:Y:S01]  /*1ff10*/  LDCU UR4, c[0x0][0x3b0] ;  /* 0x00007600ff0477ac */ /* 0x000e220008000800 */
[----:B------:R-:W-:-:S03]  /*1ff20*/  IADD3 R3, P5, PT, R23, R7, RZ ;  /* 0x0000000717037210 */ /* 0x000fc60007fbe0ff */
[----:B------:R-:W-:Y:S01]  /*1ff30*/  @!P3 IMAD.IADD R13, R13, 0x1, -R8 ;  /* 0x000000010d0db824 */ /* 0x000fe200078e0a08 */
[----:B----4-:R-:W-:Y:S01]  /*1ff40*/  ISETP.GE.AND P3, PT, R12, RZ, PT ;  /* 0x000000ff0c00720c */ /* 0x010fe20003f66270 */
[----:B------:R-:W1:Y:S01]  /*1ff50*/  LDCU UR12, c[0x0][0x3b0] ;  /* 0x00007600ff0c77ac */ /* 0x000e620008000800 */
[----:B--2---:R2:W-:Y:S04]  /*1ff60*/  STL [R1+0x12e8], R5 ;  /* 0x0012e80501007387 */ /* 0x0045e80000100800 */
[----:B------:R3:W-:Y:S04]  /*1ff70*/  STL [R1+0x774], R4 ;  /* 0x0007740401007387 */ /* 0x0007e80000100800 */
[----:B------:R-:W4:Y:S04]  /*1ff80*/  LDL R85, [R1+0x11b0] ;  /* 0x0011b00001557983 */ /* 0x000f280000100800 */
[----:B--2---:R-:W2:Y:S04]  /*1ff90*/  LDL.LU R5, [R1+0x140] ;  /* 0x0001400001057983 */ /* 0x004ea80000300800 */
[----:B---3--:R-:W3:Y:S04]  /*1ffa0*/  LDL.LU R4, [R1+0x138] ;  /* 0x0001380001047983 */ /* 0x008ee80000300800 */
[----:B------:R-:W-:Y:S04]  /*1ffb0*/  STL [R1+0x780], R16 ;  /* 0x0007801001007387 */ /* 0x000fe80000100800 */
[----:B------:R0:W-:Y:S04]  /*1ffc0*/  STL [R1+0x788], R3 ;  /* 0x0007880301007387 */ /* 0x0001e80000100800 */
[----:B------:R-:W3:Y:S01]  /*1ffd0*/  LDL R12, [R1+0x11c0] ;  /* 0x0011c000010c7983 */ /* 0x000ee20000100800 */
[----:B------:R-:W-:-:S02]  /*1ffe0*/  LEA.HI.X.SX32 R25, R24, R6, 0x1, P6 ;  /* 0x0000000618197211 */ /* 0x000fc400030f0eff */
[----:B------:R-:W-:Y:S02]  /*1fff0*/  LEA.HI.X.SX32 R15, R23, R6, 0x1, P5 ;  /* 0x00000006170f7211 */ /* 0x000fe400028f0eff */
[----:B------:R-:W-:Y:S01]  /*20000*/  SEL R24, R11, R22, !P4 ;  /* 0x000000160b187207 */ /* 0x000fe20006000000 */
[----:B------:R-:W-:Y:S02]  /*20010*/  @P0 IMAD.MOV.U32 R22, RZ, RZ, R16 ;  /* 0x000000ffff160224 */ /* 0x000fe400078e0010 */
[----:B------:R-:W-:Y:S02]  /*20020*/  @P0 IMAD.MOV.U32 R23, RZ, RZ, R25 ;  /* 0x000000ffff170224 */ /* 0x000fe400078e0019 */
[----:B------:R-:W-:-:S03]  /*20030*/  @!P1 IMAD.IADD R14, R14, 0x1, -R8 ;  /* 0x000000010e0e9824 */ /* 0x000fc600078e0a08 */
[----:B------:R0:W3:Y:S02]  /*20040*/  @P0 LDG.E.U8 R93, desc[UR18][R22.64] ;  /* 0x00000012165d0981 */ /* 0x0000e4000c1e1100 */
[C---:B------:R-:W-:Y:S02]  /*20050*/  ISETP.GT.U32.AND P1, PT, R8.reuse, R14, PT ;  /* 0x0000000e0800720c */ /* 0x040fe40003f24070 */
[----:B------:R-:W-:Y:S01]  /*20060*/  ISETP.GT.U32.AND P6, PT, R8, R10, PT ;  /* 0x0000000a0800720c */ /* 0x000fe20003fc4070 */
[----:B0-----:R-:W-:Y:S02]  /*20070*/  @P0 IMAD.MOV.U32 R22, RZ, RZ, R3 ;  /* 0x000000ffff160224 */ /* 0x001fe400078e0003 */
[----:B------:R-:W-:Y:S02]  /*20080*/  @P0 IMAD.MOV.U32 R23, RZ, RZ, R15 ;  /* 0x000000ffff170224 */ /* 0x000fe400078e000f */
[----:B------:R-:W-:Y:S01]  /*20090*/  IMAD R24, R24, UR5, RZ ;  /* 0x0000000518187c24 */ /* 0x000fe2000f8e02ff */
[----:B------:R0:W-:Y:S05]  /*200a0*/  STL [R1+0x77c], R25 ;  /* 0x00077c1901007387 */ /* 0x0001ea0000100800 */
[--C-:B------:R-:W-:Y:S01]  /*200b0*/  @!P1 IMAD.IADD R14, R14, 0x1, -R8.reuse ;  /* 0x000000010e0e9824 */ /* 0x100fe200078e0a08 */
[----:B------:R-:W-:Y:S01]  /*200c0*/  PRMT R91, RZ, 0x7610, R91 ;  /* 0x00007610ff5b7816 */ /* 0x000fe2000000005b */
[----:B------:R-:W-:Y:S01]  /*200d0*/  @!P6 IMAD.IADD R10, R10, 0x1, -R8 ;  /* 0x000000010a0ae824 */ /* 0x000fe200078e0a08 */
[----:B------:R0:W3:Y:S01]  /*200e0*/  @P0 LDG.E.U8 R92, desc[UR18][R22.64] ;  /* 0x00000012165c0981 */ /* 0x0000e2000c1e1100 */
[----:B------:R-:W-:Y:S01]  /*200f0*/  PRMT R90, RZ, 0x7610, R90 ;  /* 0x00007610ff5a7816 */ /* 0x000fe2000000005a */
[----:B------:R-:W1:Y:S02]  /*20100*/  LDCU UR5, c[0x0][0x3b0] ;  /* 0x00007600ff0577ac */ /* 0x000e640008000800 */
[----:B------:R-:W-:Y:S01]  /*20110*/  STL [R1+0x784], R15 ;  /* 0x0007840f01007387 */ /* 0x000fe20000100800 */
[----:B0-----:R-:W-:-:S04]  /*20120*/  IMAD.MOV.U32 R22, RZ, RZ, R13 ;  /* 0x000000ffff167224 */ /* 0x001fc800078e000d */
[----:B------:R-:W-:Y:S01]  /*20130*/  @!P3 IMAD.MOV R22, RZ, RZ, -R22 ;  /* 0x000000ffff16b224 */ /* 0x000fe200078e0a16 */
[----:B------:R-:W-:-:S04]  /*20140*/  IADD3 R3, P3, PT, R24, R7, RZ ;  /* 0x0000000718037210 */ /* 0x000fc80007f7e0ff */
[----:B------:R-:W-:Y:S02]  /*20150*/  SEL R23, R11, R22, !P4 ;  /* 0x000000160b177207 */ /* 0x000fe40006000000 */
[----:B------:R-:W-:Y:S01]  /*20160*/  LEA.HI.X.SX32 R13, R24, R6, 0x1, P3 ;  /* 0x00000006180d7211 */ /* 0x000fe200018f0eff */
[----:B------:R-:W-:Y:S02]  /*20170*/  IMAD.MOV.U32 R22, RZ, RZ, R14 ;  /* 0x000000ffff167224 */ /* 0x000fe400078e000e */
[----:B------:R-:W-:Y:S01]  /*20180*/  IMAD R23, R23, UR13, RZ ;  /* 0x0000000d17177c24 */ /* 0x000fe2000f8e02ff */
[----:B------:R-:W-:Y:S01]  /*20190*/  ISETP.GT.U32.AND P6, PT, R8, R10, PT ;  /* 0x0000000a0800720c */ /* 0x000fe20003fc4070 */
[----:B------:R-:W-:Y:S01]  /*201a0*/  @P0 IMAD.MOV.U32 R25, RZ, RZ, R13 ;  /* 0x000000ffff190224 */ /* 0x000fe200078e000d */
[----:B------:R-:W-:Y:S01]  /*201b0*/  PRMT R89, RZ, 0x7610, R89 ;  /* 0x00007610ff597816 */ /* 0x000fe20000000059 */
[----:B------:R-:W-:Y:S01]  /*201c0*/  @P0 IMAD.MOV.U32 R24, RZ, RZ, R3 ;  /* 0x000000ffff180224 */ /* 0x000fe200078e0003 */
[----:B------:R-:W-:Y:S01]  /*201d0*/  PRMT R88, RZ, 0x7610, R88 ;  /* 0x00007610ff587816 */ /* 0x000fe20000000058 */
[----:B------:R-:W0:Y:S03]  /*201e0*/  LDCU UR13, c[0x0][0x3b0] ;  /* 0x00007600ff0d77ac */ /* 0x000e260008000800 */
[----:B------:R0:W3:Y:S05]  /*201f0*/  @P0 LDG.E.U8 R91, desc[UR18][R24.64] ;  /* 0x00000012185b0981 */ /* 0x0000ea000c1e1100 */
[----:B------:R-:W-:Y:S01]  /*20200*/  @!P6 IMAD.IADD R10, R10, 0x1, -R8 ;  /* 0x000000010a0ae824 */ /* 0x000fe200078e0a08 */
[----:B----4-:R-:W-:-:S02]  /*20210*/  ISETP.GE.AND P5, PT, R85, RZ, PT ;  /* 0x000000ff5500720c */ /* 0x010fc40003fa6270 */
[----:B------:R-:W4:Y:S01]  /*20220*/  LDL.LU R85, [R1+0x134] ;  /* 0x0001340001557983 */ /* 0x000f220000300800 */
[----:B--2---:R-:W-:-:S03]  /*20230*/  ISETP.GT.U32.AND P1, PT, R8, R5, PT ;  /* 0x000000050800720c */ /* 0x004fc60003f24070 */
[----:B------:R2:W-:Y:S04]  /*20240*/  STL [R1+0x790], R3 ;  /* 0x0007900301007387 */ /* 0x0005e80000100800 */
[----:B------:R0:W-:Y:S03]  /*20250*/  STL [R1+0x78c], R13 ;  /* 0x00078c0d01007387 */ /* 0x0001e60000100800 */
[----:B------:R-:W-:Y:S01]  /*20260*/  @!P5 IMAD.MOV R22, RZ, RZ, -R22 ;  /* 0x000000ffff16d224 */ /* 0x000fe200078e0a16 */
[----:B--2---:R-:W-:Y:S01]  /*20270*/  IADD3 R3, P5, PT, R23, R7, RZ ;  /* 0x0000000717037210 */ /* 0x004fe20007fbe0ff */
[----:B0-----:R-:W2:Y:S01]  /*20280*/  LDL R13, [R1+0x11cc] ;  /* 0x0011cc00010d7983 */ /* 0x001ea20000100800 */
[----:B------:R-:W-:Y:S01]  /*20290*/  @!P1 IMAD.IADD R5, R5, 0x1, -R8 ;  /* 0x0000000105059824 */ /* 0x000fe200078e0a08 */
[----:B---3--:R-:W-:-:S02]  /*202a0*/  ISETP.GE.AND P1, PT, R12, RZ, PT ;  /* 0x000000ff0c00720c */ /* 0x008fc40003f26270 */
[----:B------:R-:W3:Y:S01]  /*202b0*/  LDL.LU R15, [R1+0x130] ;  /* 0x00013000010f7983 */ /* 0x000ee20000300800 */
[----:B------:R-:W-:-:S03]  /*202c0*/  SEL R22, R11, R22, !P4 ;  /* 0x000000160b167207 */ /* 0x000fc60006000000 */
[----:B------:R-:W3:Y:S01]  /*202d0*/  LDL R14, [R1+0x11f8] ;  /* 0x0011f800010e7983 */ /* 0x000ee20000100800 */
[----:B------:R-:W-:Y:S01]  /*202e0*/  LEA.HI.X.SX32 R12, R23, R6, 0x1, P5 ;  /* 0x00000006170c7211 */ /* 0x000fe200028f0eff */
[----:B------:R-:W-:Y:S02]  /*202f0*/  IMAD R24, R22, UR4, RZ ;  /* 0x0000000416187c24 */ /* 0x000fe4000f8e02ff */
[----:B------:R0:W-:Y:S01]  /*20300*/  STL [R1+0x798], R3 ;  /* 0x0007980301007387 */ /* 0x0001e20000100800 */
[----:B------:R-:W-:Y:S01]  /*20310*/  @P0 IMAD.MOV.U32 R22, RZ, RZ, R3 ;  /* 0x000000ffff160224 */ /* 0x000fe200078e0003 */
[C---:B------:R-:W-:Y:S01]  /*20320*/  ISETP.GT.U32.AND P3, PT, R8.reuse, R4, PT ;  /* 0x000000040800720c */ /* 0x040fe20003f64070 */
[----:B------:R-:W-:Y:S01]  /*20330*/  @P0 IMAD.MOV.U32 R23, RZ, RZ, R12 ;  /* 0x000000ffff170224 */ /* 0x000fe200078e000c */
[----:B------:R-:W3:Y:S01]  /*20340*/  LDL.LU R16, [R1+0x128] ;  /* 0x0001280001107983 */ /* 0x000ee20000300800 */
[----:B------:R-:W-:Y:S01]  /*20350*/  ISETP.GT.U32.AND P5, PT, R8, R5, PT ;  /* 0x000000050800720c */ /* 0x000fe20003fa4070 */
[----:B------:R-:W1:Y:S02]  /*20360*/  LDCU UR4, c[0x0][0x3b0] ;  /* 0x00007600ff0477ac */ /* 0x000e640008000800 */
[----:B------:R0:W3:Y:S04]  /*20370*/  @P0 LDG.E.U8 R90, desc[UR18][R22.64] ;  /* 0x00000012165a0981 */ /* 0x0000e8000c1e1100 */
[----:B------:R1:W-:Y:S01]  /*20380*/  STL [R1+0x794], R12 ;  /* 0x0007940c01007387 */ /* 0x0003e20000100800 */
[----:B0-----:R-:W-:-:S03]  /*20390*/  IMAD.MOV.U32 R22, RZ, RZ, R10 ;  /* 0x000000ffff167224 */ /* 0x001fc600078e000a */
[----:B------:R-:W3:Y:S01]  /*203a0*/  LDL R10, [R1+0x11f4] ;  /* 0x0011f400010a7983 */ /* 0x000ee20000100800 */
[----:B------:R-:W-:-:S04]  /*203b0*/  IADD3 R3, P6, PT, R24, R7, RZ ;  /* 0x0000000718037210 */ /* 0x000fc80007fde0ff */
[----:B-1----:R-:W-:Y:S01]  /*203c0*/  LEA.HI.X.SX32 R12, R24, R6, 0x1, P6 ;  /* 0x00000006180c7211 */ /* 0x002fe200030f0eff */
[----:B------:R-:W-:Y:S04]  /*203d0*/  STL [R1+0x7a0], R3 ;  /* 0x0007a00301007387 */ /* 0x000fe80000100800 */
[----:B------:R0:W-:Y:S01]  /*203e0*/  STL [R1+0x79c], R12 ;  /* 0x00079c0c01007387 */ /* 0x0001e20000100800 */
[----:B------:R-:W-:-:S03]  /*203f0*/  @P0 IMAD.MOV.U32 R23, RZ, RZ, R12 ;  /* 0x000000ffff170224 */ /* 0x000fc600078e000c */
[----:B0-----:R-:W3:Y:S01]  /*20400*/  LDL R12, [R1+0x11dc] ;  /* 0x0011dc00010c7983 */ /* 0x001ee20000100800 */
[----:B------:R-:W-:Y:S02]  /*20410*/  @!P3 IMAD.IADD R4, R4, 0x1, -R8 ;  /* 0x000000010404b824 */ /* 0x000fe400078e0a08 */
[----:B------:R-:W-:-:S03]  /*20420*/  @!P1 IMAD.MOV R22, RZ, RZ, -R22 ;  /* 0x000000ffff169224 */ /* 0x000fc600078e0a16 */
[----:B------:R-:W-:Y:S02]  /*20430*/  ISETP.GT.U32.AND P3, PT, R8, R4, PT ;  /* 0x000000040800720c */ /* 0x000fe40003f64070 */
[----:B------:R-:W-:Y:S01]  /*20440*/  SEL R24, R11, R22, !P4 ;  /* 0x000000160b187207 */ /* 0x000fe20006000000 */
[----:B------:R-:W-:Y:S02]  /*20450*/  @P0 IMAD.MOV.U32 R22, RZ, RZ, R3 ;  /* 0x000000ffff160224 */ /* 0x000fe400078e0003 */
[--C-:B------:R-:W-:Y:S02]  /*20460*/  @!P5 IMAD.IADD R5, R5, 0x1, -R8.reuse ;  /* 0x000000010505d824 */ /* 0x100fe400078e0a08 */
[----:B------:R-:W-:Y:S01]  /*20470*/  IMAD R24, R24, UR5, RZ ;  /* 0x0000000518187c24 */ /* 0x000fe2000f8e02ff */
[----:B------:R0:W3:Y:S01]  /*20480*/  @P0 LDG.E.U8 R89, desc[UR18][R22.64] ;  /* 0x0000001216590981 */ /* 0x0000e2000c1e1100 */
[----:B------:R-:W1:Y:S04]  /*20490*/  LDCU UR5, c[0x0][0x3b0] ;  /* 0x00007600ff0577ac */ /* 0x000e680008000800 */
[----:B------:R-:W-:Y:S01]  /*204a0*/  @!P3 IMAD.IADD R4, R4, 0x1, -R8 ;  /* 0x000000010404b824 */ /* 0x000fe200078e0a08 */
[----:B------:R-:W-:Y:S01]  /*204b0*/  IADD3 R3, P3, PT, R24, R7, RZ ;  /* 0x0000000718037210 */ /* 0x000fe20007f7e0ff */
[----:B0-----:R-:W-:-:S03]  /*204c0*/  IMAD.MOV.U32 R23, RZ, RZ, R5 ;  /* 0x000000ffff177224 */ /* 0x001fc600078e0005 */
[----:B------:R-:W-:Y:S01]  /*204d0*/  LEA.HI.X.SX32 R5, R24, R6, 0x1, P3 ;  /* 0x0000000618057211 */ /* 0x000fe200018f0eff */
[----:B------:R-:W-:Y:S02]  /*204e0*/  IMAD.MOV.U32 R22, RZ, RZ, R4 ;  /* 0x000000ffff167224 */ /* 0x000fe400078e0004 */
[----:B------:R-:W-:Y:S02]  /*204f0*/  @P0 IMAD.MOV.U32 R24, RZ, RZ, R3 ;  /* 0x000000ffff180224 */ /* 0x000fe400078e0003 */
[----:B------:R-:W-:-:S05]  /*20500*/  @P0 IMAD.MOV.U32 R25, RZ, RZ, R5 ;  /* 0x000000ffff190224 */ /* 0x000fca00078e0005 */
[----:B------:R0:W3:Y:S01]  /*20510*/  @P0 LDG.E.U8 R88, desc[UR18][R24.64] ;  /* 0x0000001218580981 */ /* 0x0000e2000c1e1100 */
[----:B----4-:R-:W-:-:S13]  /*20520*/  ISETP.GT.U32.AND P1, PT, R8, R85, PT ;  /* 0x000000550800720c */ /* 0x010fda0003f24070 */
[----:B------:R-:W-:Y:S01]  /*20530*/  @!P1 IMAD.IADD R85, R85, 0x1, -R8 ;  /* 0x0000000155559824 */ /* 0x000fe200078e0a08 */
[----:B--2---:R-:W-:Y:S02]  /*20540*/  ISETP.GE.AND P6, PT, R13, RZ, PT ;  /* 0x000000ff0d00720c */ /* 0x004fe40003fc6270 */
[----:B------:R-:W2:Y:S01]  /*20550*/  LDL.LU R13, [R1+0x124] ;  /* 0x00012400010d7983 */ /* 0x000ea20000300800 */
[----:B---3--:R-:W-:-:S03]  /*20560*/  ISETP.GE.AND P1, PT, R14, RZ, PT ;  /* 0x000000ff0e00720c */ /* 0x008fc60003f26270 */
[----:B------:R-:W-:Y:S07]  /*20570*/  STL [R1+0x7b8], R3 ;  /* 0x0007b80301007387 */ /* 0x000fee0000100800 */
[----:B------:R-:W-:Y:S01]  /*20580*/  @!P6 IMAD.MOV R23, RZ, RZ, -R23 ;  /* 0x000000ffff17e224 */ /* 0x000fe200078e0a17 */
[C---:B------:R-:W-:Y:S01]  /*20590*/  ISETP.GT.U32.AND P6, PT, R8.reuse, R16, PT ;  /* 0x000000100800720c */ /* 0x040fe20003fc4070 */
[----:B------:R3:W-:Y:S03]  /*205a0*/  STL [R1+0x7b4], R5 ;  /* 0x0007b40501007387 */ /* 0x0007e60000100800 */
[----:B------:R-:W-:Y:S01]  /*205b0*/  SEL R23, R11, R23, !P4 ;  /* 0x000000170b177207 */ /* 0x000fe20006000000 */
[----:B------:R-:W-:Y:S01]  /*205c0*/  @!P1 IMAD.MOV R22, RZ, RZ, -R22 ;  /* 0x000000ffff169224 */ /* 0x000fe200078e0a16 */
[----:B------:R-:W4:Y:S01]  /*205d0*/  LDL.LU R14, [R1+0x120] ;  /* 0x00012000010e7983 */ /* 0x000f220000300800 */
[----:B------:R-:W-:-:S02]  /*205e0*/  ISETP.GT.U32.AND P3, PT, R8, R85, PT ;  /* 0x000000550800720c */ /* 0x000fc40003f64070 */
[----:B0-----:R-:W-:Y:S01]  /*205f0*/  IMAD R24, R23, UR4, RZ ;  /* 0x0000000417187c24 */ /* 0x001fe2000f8e02ff */
[----:B------:R-:W-:Y:S01]  /*20600*/  ISETP.GT.U32.AND P5, PT, R8, R15, PT ;  /* 0x0000000f0800720c */ /* 0x000fe20003fa4070 */
[----:B------:R-:W0:Y:S01]  /*20610*/  LDCU UR4, c[0x0][0x3b0] ;  /* 0x00007600ff0477ac */ /* 0x000e220008000800 */
[----:B------:R-:W-:Y:S02]  /*20620*/  ISETP.GE.AND P1, PT, R10, RZ, PT ;  /* 0x000000ff0a00720c */ /* 0x000fe40003f26270 */
[----:B------:R-:W4:Y:S01]  /*20630*/  LDL R10, [R1+0x11e0] ;  /* 0x0011e000010a7983 */ /* 0x000f220000100800 */
[----:B------:R-:W-:Y:S01]  /*20640*/  @!P6 IMAD.IADD R16, R16, 0x1, -R8 ;  /* 0x000000011010e824 */ /* 0x000fe200078e0a08 */
[----:B------:R-:W-:-:S04]  /*20650*/  IADD3 R4, P6, PT, R24, R7, RZ ;  /* 0x0000000718047210 */ /* 0x000fc80007fde0ff */
[----:B---3--:R-:W-:Y:S01]  /*20660*/  LEA.HI.X.SX32 R5, R24, R6, 0x1, P6 ;  /* 0x0000000618057211 */ /* 0x008fe200030f0eff */
[----:B------:R-:W-:Y:S01]  /*20670*/  @!P3 IMAD.IADD R85, R85, 0x1, -R8 ;  /* 0x000000015555b824 */ /* 0x000fe200078e0a08 */
[----:B------:R3:W-:Y:S04]  /*20680*/  STL [R1+0x7c0], R4 ;  /* 0x0007c00401007387 */ /* 0x0007e80000100800 */
[----:B------:R0:W-:Y:S01]  /*20690*/  STL [R1+0x7bc], R5 ;  /* 0x0007bc0501007387 */ /* 0x0001e20000100800 */
[----:B------:R-:W-:-:S03]  /*206a0*/  ISETP.GE.AND P3, PT, R12, RZ, PT ;  /* 0x000000ff0c00720c */ /* 0x000fc60003f66270 */
[----:B------:R-:W4:Y:S01]  /*206b0*/  LDL R12, [R1+0x11f0] ;  /* 0x0011f000010c7983 */ /* 0x000f220000100800 */
[----:B------:R-:W-:-:S05]  /*206c0*/  @!P5 IMAD.IADD R15, R15, 0x1, -R8 ;  /* 0x000000010f0fd824 */ /* 0x000fca00078e0a08 */
[C---:B------:R-:W-:Y:S02]  /*206d0*/  ISETP.GT.U32.AND P5, PT, R8.reuse, R15, PT ;  /* 0x0000000f0800720c */ /* 0x040fe40003fa4070 */
[----:B------:R-:W-:Y:S01]  /*206e0*/  SEL R22, R11, R22, !P4 ;  /* 0x000000160b167207 */ /* 0x000fe20006000000 */
[----:B------:R-:W-:Y:S01]  /*206f0*/  IMAD.MOV.U32 R23, RZ, RZ, R85 ;  /* 0x000000ffff177224 */ /* 0x000fe200078e0055 */
[----:B------:R-:W-:Y:S01]  /*20700*/  PRMT R87, RZ, 0x7610, R87 ;  /* 0x00007610ff577816 */ /* 0x000fe20000000057 */
[----:B------:R-:W-:Y:S01]  /*20710*/  @P0 IMAD.MOV.U32 R24, RZ, RZ, R4 ;  /* 0x000000ffff180224 */ /* 0x000fe200078e0004 */
[----:B------:R-:W-:Y:S01]  /*20720*/  ISETP.GT.U32.AND P6, PT, R8, R16, PT ;  /* 0x000000100800720c */ /* 0x000fe20003fc4070 */
[----:B-1----:R-:W-:Y:S01]  /*20730*/  IMAD R22, R22, UR5, RZ ;  /* 0x0000000516167c24 */ /* 0x002fe2000f8e02ff */
[----:B------:R-:W4:Y:S01]  /*20740*/  LDL.LU R85, [R1+0x118] ;  /* 0x0001180001557983 */ /* 0x000f220000300800 */
[----:B------:R-:W-:Y:S01]  /*20750*/  @!P1 IMAD.MOV R23, RZ, RZ, -R23 ;  /* 0x000000ffff179224 */ /* 0x000fe200078e0a17 */
[----:B------:R-:W-:Y:S01]  /*20760*/  PRMT R86, RZ, 0x7610, R86 ;  /* 0x00007610ff567816 */ /* 0x000fe20000000056 */
[----:B------:R-:W-:-:S02]  /*20770*/  @P0 IMAD.MOV.U32 R25, RZ, RZ, R5 ;  /* 0x000000ffff190224 */ /* 0x000fc400078e0005 */
[----:B------:R-:W-:Y:S01]  /*20780*/  @!P5 IMAD.IADD R15, R15, 0x1, -R8 ;  /* 0x000000010f0fd824 */ /* 0x000fe200078e0a08 */
[C---:B------:R-:W-:Y:S01]  /*20790*/  IADD3 R3, P1, PT, R22.reuse, R7, RZ ;  /* 0x0000000716037210 */ /* 0x040fe20007f3e0ff */
[----:B------:R-:W1:Y:S01]  /*207a0*/  LDCU UR5, c[0x0][0x3b0] ;  /* 0x00007600ff0577ac */ /* 0x000e620008000800 */
[----:B------:R0:W4:Y:S02]  /*207b0*/  @P0 LDG.E.U8 R87, desc[UR18][R24.64] ;  /* 0x0000001218570981 */ /* 0x000124000c1e1100 */
[----:B---3--:R-:W-:Y:S01]  /*207c0*/  LEA.HI.X.SX32 R4, R22, R6, 0x1, P1 ;  /* 0x0000000616047211 */ /* 0x008fe200008f0eff */
[----:B------:R-:W-:Y:S01]  /*207d0*/  IMAD.MOV.U32 R22, RZ, RZ, R15 ;  /* 0x000000ffff167224 */ /* 0x000fe200078e000f */
[----:B------:R-:W-:Y:S03]  /*207e0*/  STL [R1+0x7c8], R3 ;  /* 0x0007c80301007387 */ /* 0x000fe60000100800 */
[----:B------:R-:W-:-:S02]  /*207f0*/  @!P3 IMAD.MOV R22, RZ, RZ, -R22 ;  /* 0x000000ffff16b224 */ /* 0x000fc400078e0a16 */
[----:B0-----:R-:W-:Y:S02]  /*20800*/  @P0 IMAD.MOV.U32 R24, RZ, RZ, R3 ;  /* 0x000000ffff180224 */ /* 0x001fe400078e0003 */
[----:B------:R-:W-:Y:S01]  /*20810*/  @P0 IMAD.MOV.U32 R25, RZ, RZ, R4 ;  /* 0x000000ffff190224 */ /* 0x000fe200078e0004 */
[----:B------:R0:W-:Y:S01]  /*20820*/  STL [R1+0x7c4], R4 ;  /* 0x0007c40401007387 */ /* 0x0001e20000100800 */
[----:B------:R-:W-:-:S03]  /*20830*/  @!P6 IMAD.IADD R16, R16, 0x1, -R8 ;  /* 0x000000011010e824 */ /* 0x000fc600078e0a08 */
[----:B------:R3:W4:Y:S02]  /*20840*/  @P0 LDG.E.U8 R86, desc[UR18][R24.64] ;  /* 0x0000001218560981 */ /* 0x000724000c1e1100 */
[C---:B---3--:R-:W-:Y:S02]  /*20850*/  SEL R24, R11.reuse, R23, !P4 ;  /* 0x000000170b187207 */ /* 0x048fe40006000000 */
[----:B------:R-:W-:Y:S01]  /*20860*/  SEL R23, R11, R22, !P4 ;  /* 0x000000160b177207 */ /* 0x000fe20006000000 */
[----:B------:R-:W-:Y:S02]  /*20870*/  IMAD.MOV.U32 R22, RZ, RZ, R16 ;  /* 0x000000ffff167224 */ /* 0x000fe400078e0010 */
[----:B------:R-:W-:Y:S01]  /*20880*/  IMAD R24, R24, UR12, RZ ;  /* 0x0000000c18187c24 */ /* 0x000fe2000f8e02ff */
[----:B------:R-:W-:Y:S01]  /*20890*/  PRMT R84, RZ, 0x7610, R84 ;  /* 0x00007610ff547816 */ /* 0x000fe20000000054 */
[----:B------:R-:W-:Y:S01]  /*208a0*/  IMAD R23, R23, UR4, RZ ;  /* 0x0000000417177c24 */ /* 0x000fe2000f8e02ff */
[----:B------:R-:W-:Y:S01]  /*208b0*/  PRMT R83, RZ, 0x7610, R83 ;  /* 0x00007610ff537816 */ /* 0x000fe20000000053 */
[----:B------:R-:W3:Y:S01]  /*208c0*/  LDCU UR4, c[0x0][0x3b0] ;  /* 0x00007600ff0477ac */ /* 0x000ee20008000800 */
[----:B------:R-:W-:-:S02]  /*208d0*/  IADD3 R16, P6, PT, R24, R7, RZ ;  /* 0x0000000718107210 */ /* 0x000fc40007fde0ff */
[----:B------:R-:W-:Y:S01]  /*208e0*/  PRMT R82, RZ, 0x7610, R82 ;  /* 0x00007610ff527816 */ /* 0x000fe20000000052 */
[----:B------:R-:W0:Y:S01]  /*208f0*/  LDCU UR12, c[0x0][0x3b0] ;  /* 0x00007600ff0c77ac */ /* 0x000e220008000800 */
[----:B--2---:R-:W-:-:S13]  /*20900*/  ISETP.GT.U32.AND P5, PT, R8, R13, PT ;  /* 0x0000000d0800720c */ /* 0x004fda0003fa4070 */
[----:B------:R-:W-:-:S05]  /*20910*/  @!P5 IMAD.IADD R13, R13, 0x1, -R8 ;  /* 0x000000010d0dd824 */ /* 0x000fca00078e0a08 */
[----:B------:R-:W-:Y:S02]  /*20920*/  ISETP.GT.U32.AND P3, PT, R8, R13, PT ;  /* 0x0000000d0800720c */ /* 0x000fe40003f64070 */
[----:B----4-:R-:W-:Y:S02]  /*20930*/  ISETP.GE.AND P5, PT, R10, RZ, PT ;  /* 0x000000ff0a00720c */ /* 0x010fe40003fa6270 */
[----:B------:R-:W2:Y:S04]  /*20940*/  LDL R10, [R1+0x11d4] ;  /* 0x0011d400010a7983 */ /* 0x000ea80000100800 */
[----:B------:R-:W4:Y:S05]  /*20950*/  LDL.LU R5, [R1+0x11c] ;  /* 0x00011c0001057983 */ /* 0x000f2a0000300800 */
[----:B------:R-:W-:Y:S01]  /*20960*/  @!P3 IMAD.IADD R13, R13, 0x1, -R8 ;  /* 0x000000010d0db824 */ /* 0x000fe200078e0a08 */
[----:B0-----:R-:W3:Y:S01]  /*20970*/  LDL.LU R4, [R1+0x114] ;  /* 0x0001140001047983 */ /* 0x001ee20000300800 */
[----:B------:R-:W-:Y:S01]  /*20980*/  @!P5 IMAD.MOV R22, RZ, RZ, -R22 ;  /* 0x000000ffff16d224 */ /* 0x000fe200078e0a16 */
[----:B------:R-:W-:-:S02]  /*20990*/  IADD3 R3, P5, PT, R23, R7, RZ ;  /* 0x0000000717037210 */ /* 0x000fc40007fbe0ff */
[----:B------:R-:W-:Y:S04]  /*209a0*/  STL [R1+0x7d0], R16 ;  /* 0x0007d01001007387 */ /* 0x000fe80000100800 */
[----:B------:R0:W-:Y:S01]  /*209b0*/  STL [R1+0x7d8], R3 ;  /* 0x0007d80301007387 */ /* 0x0001e20000100800 */
[----:B------:R-:W-:-:S03]  /*209c0*/  ISETP.GE.AND P3, PT, R12, RZ, PT ;  /* 0x000000ff0c00720c */ /* 0x000fc60003f66270 */
[----:B------:R-:W3:Y:S01]  /*209d0*/  LDL R12, [R1+0x1218] ;  /* 0x00121800010c7983 */ /* 0x000ee20000100800 */
[----:B------:R-:W-:Y:S02]  /*209e0*/  ISETP.GT.U32.AND P1, PT, R8, R14, PT ;  /* 0x0000000e0800720c */ /* 0x000fe40003f24070 */
[-C--:B------:R-:W-:Y:S02]  /*209f0*/  LEA.HI.X.SX32 R25, R24, R6.reuse, 0x1, P6 ;  /* 0x0000000618197211 */ /* 0x080fe400030f0eff */
[----:B------:R-:W-:Y:S02]  /*20a00*/  LEA.HI.X.SX32 R15, R23, R6, 0x1, P5 ;  /* 0x00000006170f7211 */ /* 0x000fe400028f0eff */
[----:B------:R-:W-:Y:S01]  /*20a10*/  SEL R24, R11, R22, !P4 ;  /* 0x000000160b187207 */ /* 0x000fe20006000000 */
[----:B------:R-:W-:Y:S02]  /*20a20*/  @P0 IMAD.MOV.U32 R22, RZ, RZ, R16 ;  /* 0x000000ffff160224 */ /* 0x000fe400078e0010 */
[----:B------:R-:W-:-:S04]  /*20a30*/  @P0 IMAD.MOV.U32 R23, RZ, RZ, R25 ;  /* 0x000000ffff170224 */ /* 0x000fc800078e0019 */
[----:B------:R-:W-:Y:S01]  /*20a40*/  @!P1 IMAD.IADD R14, R14, 0x1, -R8 ;  /* 0x000000010e0e9824 */ /* 0x000fe200078e0a08 */
[----:B------:R0:W3:Y:S04]  /*20a50*/  @P0 LDG.E.U8 R84, desc[UR18][R22.64] ;  /* 0x0000001216540981 */ /* 0x0000e8000c1e1100 */
[C---:B------:R-:W-:Y:S02]  /*20a60*/  ISETP.GT.U32.AND P1, PT, R8.reuse, R14, PT ;  /* 0x0000000e0800720c */ /* 0x040fe40003f24070 */
[----:B------:R-:W-:Y:S01]  /*20a70*/  ISETP.GT.U32.AND P6, PT, R8, R85, PT ;  /* 0x000000550800720c */ /* 0x000fe20003fc4070 */
[----:B0-----:R-:W-:Y:S02]  /*20a80*/  @P0 IMAD.MOV.U32 R22, RZ, RZ, R3 ;  /* 0x000000ffff160224 */ /* 0x001fe400078e0003 */
[----:B------:R-:W-:-:S05]  /*20a90*/  @P0 IMAD.MOV.U32 R23, RZ, RZ, R15 ;  /* 0x000000ffff170224 */ /* 0x000fca00078e000f */
[----:B------:R0:W3:Y:S01]  /*20aa0*/  @P0 LDG.E.U8 R83, desc[UR18][R22.64] ;  /* 0x0000001216530981 */ /* 0x0000e2000c1e1100 */
[----:B-1----:R-:W-:Y:S01]  /*20ab0*/  IMAD R24, R24, UR5, RZ ;  /* 0x0000000518187c24 */ /* 0x002fe2000f8e02ff */
[----:B------:R-:W-:Y:S02]  /*20ac0*/  PRMT R81, RZ, 0x7610, R81 ;  /* 0x00007610ff517816 */ /* 0x000fe40000000051 */
[----:B------:R1:W-:Y:S01]  /*20ad0*/  STL [R1+0x7cc], R25 ;  /* 0x0007cc1901007387 */ /* 0x0003e20000100800 */
[----:B------:R-:W-:Y:S01]  /*20ae0*/  @!P1 IMAD.IADD R14, R14, 0x1, -R8 ;  /* 0x000000010e0e9824 */ /* 0x000fe200078e0a08 */
[----:B------:R-:W1:Y:S01]  /*20af0*/  LDCU UR5, c[0x0][0x3b0] ;  /* 0x00007600ff0577ac */ /* 0x000e620008000800 */
[----:B0-----:R-:W-:Y:S01]  /*20b00*/  IMAD.MOV.U32 R22, RZ, RZ, R13 ;  /* 0x000000ffff167224 */ /* 0x001fe200078e000d */
[----:B------:R-:W-:Y:S03]  /*20b10*/  STL [R1+0x7d4], R15 ;  /* 0x0007d40f01007387 */ /* 0x000fe60000100800 */
[----:B------:R-:W-:Y:S01]  /*20b20*/  @!P3 IMAD.MOV R22, RZ, RZ, -R22 ;  /* 0x000000ffff16b224 */ /* 0x000fe200078e0a16 */
[----:B------:R-:W-:Y:S01]  /*20b30*/  IADD3 R3, P3, PT, R24, R7, RZ ;  /* 0x0000000718037210 */ /* 0x000fe20007f7e0ff */
[----:B------:R-:W-:-:S03]  /*20b40*/  @!P6 IMAD.IADD R85, R85, 0x1, -R8 ;  /* 0x000000015555e824 */ /* 0x000fc600078e0a08 */
[----:B------:R-:W-:Y:S01]  /*20b50*/  SEL R23, R11, R22, !P4 ;  /* 0x000000160b177207 */ /* 0x000fe20006000000 */
[----:B------:R-:W-:Y:S01]  /*20b60*/  IMAD.MOV.U32 R22, RZ, RZ, R14 ;  /* 0x000000ffff167224 */ /* 0x000fe200078e000e */
[----:B------:R-:W-:-:S03]  /*20b70*/  LEA.HI.X.SX32 R13, R24, R6, 0x1, P3 ;  /* 0x00000006180d7211 */ /* 0x000fc600018f0eff */
[----:B------:R-:W-:Y:S01]  /*20b80*/  IMAD R23, R23, UR13, RZ ;  /* 0x0000000d17177c24 */ /* 0x000fe2000f8e02ff */
[----:B------:R-:W-:Y:S01]  /*20b90*/  ISETP.GT.U32.AND P6, PT, R8, R85, PT ;  /* 0x000000550800720c */ /* 0x000fe20003fc4070 */
[----:B------:R-:W-:Y:S01]  /*20ba0*/  @P0 IMAD.MOV.U32 R24, RZ, RZ, R3 ;  /* 0x000000ffff180224 */ /* 0x000fe200078e0003 */
[----:B------:R-:W-:Y:S01]  /*20bb0*/  PRMT R80, RZ, 0x7610, R80 ;  /* 0x00007610ff507816 */ /* 0x000fe20000000050 */
[----:B-1----:R-:W-:Y:S01]  /*20bc0*/  @P0 IMAD.MOV.U32 R25, RZ, RZ, R13 ;  /* 0x000000ffff190224 */ /* 0x002fe200078e000d */
[----:B------:R-:W-:Y:S01]  /*20bd0*/  PRMT R79, RZ, 0x7610, R79 ;  /* 0x00007610ff4f7816 */ /* 0x000fe2000000004f */
[----:B------:R-:W0:Y:S03]  /*20be0*/  LDCU UR13, c[0x0][0x3b0] ;  /* 0x00007600ff0d77ac */ /* 0x000e260008000800 */
[----:B------:R1:W3:Y:S05]  /*20bf0*/  @P0 LDG.E.U8 R82, desc[UR18][R24.64] ;  /* 0x0000001218520981 */ /* 0x0002ea000c1e1100 */
[----:B------:R-:W-:Y:S01]  /*20c00*/  @!P6 IMAD.IADD R85, R85, 0x1, -R8 ;  /* 0x000000015555e824 */ /* 0x000fe200078e0a08 */
[----:B--2---:R-:W-:-:S02]  /*20c10*/  ISETP.GE.AND P5, PT, R10, RZ, PT ;  /* 0x000000ff0a00720c */ /* 0x004fc40003fa6270 */
[----:B------:R-:W2:Y:S01]  /*20c20*/  LDL.LU R10, [R1+0x10c] ;  /* 0x00010c00010a7983 */ /* 0x000ea20000300800 */
[----:B----4-:R-:W-:-:S03]  /*20c30*/  ISETP.GT.U32.AND P1, PT, R8, R5, PT ;  /* 0x000000050800720c */ /* 0x010fc60003f24070 */
[----:B------:R4:W-:Y:S04]  /*20c40*/  STL [R1+0x7e0], R3 ;  /* 0x0007e00301007387 */ /* 0x0009e80000100800 */
[----:B------:R0:W-:Y:S03]  /*20c50*/  STL [R1+0x7dc], R13 ;  /* 0x0007dc0d01007387 */ /* 0x0001e60000100800 */
[----:B------:R-:W-:Y:S01]  /*20c60*/  @!P5 IMAD.MOV R22, RZ, RZ, -R22 ;  /* 0x000000ffff16d224 */ /* 0x000fe200078e0a16 */
[----:B----4-:R-:W-:Y:S02]  /*20c70*/  IADD3 R3, P5, PT, R23, R7, RZ ;  /* 0x0000000717037210 */ /* 0x010fe40007fbe0ff */
[----:B------:R-:W-:Y:S01]  /*20c80*/  @!P1 IMAD.IADD R5, R5, 0x1, -R8 ;  /* 0x0000000105059824 */ /* 0x000fe200078e0a08 */
[----:B0-----:R-:W4:Y:S01]  /*20c90*/  LDL R13, [R1+0x1214] ;  /* 0x00121400010d7983 */ /* 0x001f220000100800 */
[----:B---3--:R-:W-:-:S03]  /*20ca0*/  ISETP.GE.AND P1, PT, R12, RZ, PT ;  /* 0x000000ff0c00720c */ /* 0x008fc60003f26270 */
[----:B------:R-:W3:Y:S01]  /*20cb0*/  LDL.LU R15, [R1+0x104] ;  /* 0x00010400010f7983 */ /* 0x000ee20000300800 */
[----:B------:R-:W-:-:S03]  /*20cc0*/  SEL R22, R11, R22, !P4 ;  /* 0x000000160b167207 */ /* 0x000fc60006000000 */
[----:B------:R-:W3:Y:S01]  /*20cd0*/  LDL R14, [R1+0x1200] ;  /* 0x00120000010e7983 */ /* 0x000ee20000100800 */
[----:B------:R-:W-:Y:S01]  /*20ce0*/  LEA.HI.X.SX32 R12, R23, R6, 0x1, P5 ;  /* 0x00000006170c7211 */ /* 0x000fe200028f0eff */
[----:B-1----:R-:W-:Y:S02]  /*20cf0*/  IMAD R24, R22, UR4, RZ ;  /* 0x0000000416187c24 */ /* 0x002fe4000f8e02ff */
        /* <DEDUP_REMOVED lines=21> */
[----:B------:R-:W-:-:S04]  /*20e50*/  @P0 IMAD.MOV.U32 R22, RZ, RZ, R3 ;  /* 0x000000ffff160224 */ /* 0x000fc800078e0003 */
[----:B------:R-:W-:Y:S01]  /*20e60*/  IMAD R24, R24, UR5, RZ ;  /* 0x0000000518187c24 */ /* 0x000fe2000f8e02ff */
[----:B------:R0:W3:Y:S01]  /*20e70*/  @P0 LDG.E.U8 R80, desc[UR18][R22.64] ;  /* 0x0000001216500981 */ /* 0x0000e2000c1e1100 */
[--C-:B------:R-:W-:Y:S01]  /*20e80*/  @!P5 IMAD.IADD R5, R5, 0x1, -R8.reuse ;  /* 0x000000010505d824 */ /* 0x100fe200078e0a08 */
[----:B------:R-:W1:Y:S03]  /*20e90*/  LDCU UR5, c[0x0][0x3b0] ;  /* 0x00007600ff0577ac */ /* 0x000e660008000800 */
        /* <DEDUP_REMOVED lines=8> */
[----:B--2---:R-:W-:-:S13]  /*20f20*/  ISETP.GT.U32.AND P1, PT, R8, R10, PT ;  /* 0x0000000a0800720c */ /* 0x004fda0003f24070 */
[----:B------:R-:W-:Y:S01]  /*20f30*/  @!P1 IMAD.IADD R10, R10, 0x1, -R8 ;  /* 0x000000010a0a9824 */ /* 0x000fe200078e0a08 */
[----:B----4-:R-:W-:Y:S02]  /*20f40*/  ISETP.GE.AND P6, PT, R13, RZ, PT ;  /* 0x000000ff0d00720c */ /* 0x010fe40003fc6270 */
[----:B------:R-:W2:Y:S01]  /*20f50*/  LDL.LU R13, [R1+0xfc] ;  /* 0x0000fc00010d7983 */ /* 0x000ea20000300800 */
[----:B---3--:R-:W-:-:S03]  /*20f60*/  ISETP.GE.AND P1, PT, R14, RZ, PT ;  /* 0x000000ff0e00720c */ /* 0x008fc60003f26270 */
[----:B------:R-:W-:Y:S07]  /*20f70*/  STL [R1+0x808], R3 ;  /* 0x0008080301007387 */ /* 0x000fee0000100800 */
[----:B------:R-:W-:Y:S01]  /*20f80*/  @!P6 IMAD.MOV R23, RZ, RZ, -R23 ;  /* 0x000000ffff17e224 */ /* 0x000fe200078e0a17 */
[----:B------:R3:W-:Y:S01]  /*20f90*/  STL [R1+0x804], R5 ;  /* 0x0008040501007387 */ /* 0x0007e20000100800 */
[----:B------:R-:W-:-:S03]  /*20fa0*/  ISETP.GT.U32.AND P6, PT, R8, R16, PT ;  /* 0x000000100800720c */ /* 0x000fc60003fc4070 */
[----:B------:R-:W4:Y:S01]  /*20fb0*/  LDL.LU R14, [R1+0xf8] ;  /* 0x0000f800010e7983 */ /* 0x000f220000300800 */
[----:B------:R-:W-:Y:S01]  /*20fc0*/  @!P1 IMAD.MOV R22, RZ, RZ, -R22 ;  /* 0x000000ffff169224 */ /* 0x000fe200078e0a16 */
[----:B------:R-:W-:Y:S02]  /*20fd0*/  SEL R23, R11, R23, !P4 ;  /* 0x000000170b177207 */ /* 0x000fe40006000000 */
[----:B------:R-:W-:Y:S02]  /*20fe0*/  ISETP.GT.U32.AND P3, PT, R8, R10, PT ;  /* 0x0000000a0800720c */ /* 0x000fe40003f64070 */
[----:B------:R-:W-:Y:S02]  /*20ff0*/  ISETP.GE.AND P1, PT, R85, RZ, PT ;  /* 0x000000ff5500720c */ /* 0x000fe40003f26270 */
[----:B------:R-:W4:Y:S01]  /*21000*/  LDL R85, [R1+0x11fc] ;  /* 0x0011fc0001557983 */ /* 0x000f220000100800 */
[----:B0-----:R-:W-:Y:S02]  /*21010*/  IMAD R24, R23, UR4, RZ ;  /* 0x0000000417187c24 */ /* 0x001fe4000f8e02ff */
[----:B------:R-:W-:Y:S01]  /*21020*/  @!P6 IMAD.IADD R16, R16, 0x1, -R8 ;  /* 0x000000011010e824 */ /* 0x000fe200078e0a08 */
[----:B------:R-:W-:-:S05]  /*21030*/  ISETP.GT.U32.AND P5, PT, R8, R15, PT ;  /* 0x0000000f0800720c */ /* 0x000fca0003fa4070 */
[----:B------:R-:W-:Y:S01]  /*21040*/  @!P3 IMAD.IADD R10, R10, 0x1, -R8 ;  /* 0x000000010a0ab824 */ /* 0x000fe200078e0a08 */
[C---:B------:R-:W-:Y:S01]  /*21050*/  IADD3 R4, P6, PT, R24.reuse, R7, RZ ;  /* 0x0000000718047210 */ /* 0x040fe20007fde0ff */
[----:B------:R-:W0:Y:S03]  /*21060*/  LDCU UR4, c[0x0][0x3b0] ;  /* 0x00007600ff0477ac */ /* 0x000e260008000800 */
[----:B---3--:R-:W-:Y:S01]  /*21070*/  LEA.HI.X.SX32 R5, R24, R6, 0x1, P6 ;  /* 0x0000000618057211 */ /* 0x008fe200030f0eff */
        /* <DEDUP_REMOVED lines=12> */
[----:B------:R-:W4:Y:S05]  /*21140*/  LDL.LU R10, [R1+0xf0] ;  /* 0x0000f000010a7983 */ /* 0x000f2a0000300800 */
[----:B------:R-:W-:Y:S01]  /*21150*/  @!P5 IMAD.IADD R15, R15, 0x1, -R8 ;  /* 0x000000010f0fd824 */ /* 0x000fe200078e0a08 */
[----:B------:R-:W-:Y:S01]  /*21160*/  PRMT R77, RZ, 0x7610, R77 ;  /* 0x00007610ff4d7816 */ /* 0x000fe2000000004d */
[----:B------:R-:W-:Y:S01]  /*21170*/  @!P1 IMAD.MOV R23, RZ, RZ, -R23 ;  /* 0x000000ffff179224 */ /* 0x000fe200078e0a17 */
[C---:B------:R-:W-:Y:S01]  /*21180*/  IADD3 R3, P1, PT, R22.reuse, R7, RZ ;  /* 0x0000000716037210 */ /* 0x040fe20007f3e0ff */
[----:B------:R-:W-:Y:S01]  /*21190*/  @P0 IMAD.MOV.U32 R25, RZ, RZ, R5 ;  /* 0x000000ffff190224 */ /* 0x000fe200078e0005 */
[----:B------:R-:W1:Y:S02]  /*211a0*/  LDCU UR5, c[0x0][0x3b0] ;  /* 0x00007600ff0577ac */ /* 0x000e640008000800 */
[----:B---3--:R-:W-:Y:S01]  /*211b0*/  LEA.HI.X.SX32 R4, R22, R6, 0x1, P1 ;  /* 0x0000000616047211 */ /* 0x008fe200008f0eff */
[----:B------:R-:W-:Y:S01]  /*211c0*/  IMAD.MOV.U32 R22, RZ, RZ, R15 ;  /* 0x000000ffff167224 */ /* 0x000fe200078e000f */
[----:B------:R-:W-:Y:S04]  /*211d0*/  STL [R1+0x818], R3 ;  /* 0x0008180301007387 */ /* 0x000fe80000100800 */
[----:B------:R3:W4:Y:S01]  /*211e0*/  @P0 LDG.E.U8 R78, desc[UR18][R24.64] ;  /* 0x00000012184e0981 */ /* 0x000722000c1e1100 */
[----:B------:R-:W-:-:S03]  /*211f0*/  @!P3 IMAD.MOV R22, RZ, RZ, -R22 ;  /* 0x000000ffff16b224 */ /* 0x000fc600078e0a16 */
[----:B------:R0:W-:Y:S01]  /*21200*/  STL [R1+0x814], R4 ;  /* 0x0008140401007387 */ /* 0x0001e20000100800 */
[----:B---3--:R-:W-:Y:S02]  /*21210*/  @P0 IMAD.MOV.U32 R24, RZ, RZ, R3 ;  /* 0x000000ffff180224 */ /* 0x008fe400078e0003 */
[----:B------:R-:W-:Y:S02]  /*21220*/  @P0 IMAD.MOV.U32 R25, RZ, RZ, R4 ;  /* 0x000000ffff190224 */ /* 0x000fe400078e0004 */
[----:B------:R-:W-:-:S03]  /*21230*/  @!P6 IMAD.IADD R16, R16, 0x1, -R8 ;  /* 0x000000011010e824 */ /* 0x000fc600078e0a08 */
[----:B------:R3:W4:Y:S02]  /*21240*/  @P0 LDG.E.U8 R77, desc[UR18][R24.64] ;  /* 0x00000012184d0981 */ /* 0x000724000c1e1100 */
[C---:B---3--:R-:W-:Y:S02]  /*21250*/  SEL R24, R11.reuse, R23, !P4 ;  /* 0x000000170b187207 */ /* 0x048fe40006000000 */
[----:B------:R-:W-:Y:S01]  /*21260*/  SEL R23, R11, R22, !P4 ;  /* 0x000000160b177207 */ /* 0x000fe20006000000 */
[----:B------:R-:W-:Y:S02]  /*21270*/  IMAD.MOV.U32 R22, RZ, RZ, R16 ;  /* 0x000000ffff167224 */ /* 0x000fe400078e0010 */
[----:B------:R-:W-:Y:S01]  /*21280*/  IMAD R24, R24, UR12, RZ ;  /* 0x0000000c18187c24 */ /* 0x000fe2000f8e02ff */
[----:B------:R-:W-:Y:S01]  /*21290*/  PRMT R76, RZ, 0x7610, R76 ;  /* 0x00007610ff4c7816 */ /* 0x000fe2000000004c */
[----:B0-----:R-:W-:Y:S01]  /*212a0*/  IMAD R23, R23, UR4, RZ ;  /* 0x0000000417177c24 */ /* 0x001fe2000f8e02ff */
[----:B------:R-:W-:Y:S01]  /*212b0*/  PRMT R75, RZ, 0x7610, R75 ;  /* 0x00007610ff4b7816 */ /* 0x000fe2000000004b */
[----:B------:R-:W0:Y:S01]  /*212c0*/  LDCU UR4, c[0x0][0x3b0] ;  /* 0x00007600ff0477ac */ /* 0x000e220008000800 */
[----:B------:R-:W-:-:S02]  /*212d0*/  IADD3 R16, P6, PT, R24, R7, RZ ;  /* 0x0000000718107210 */ /* 0x000fc40007fde0ff */
[----:B------:R-:W-:Y:S01]  /*212e0*/  PRMT R74, RZ, 0x7610, R74 ;  /* 0x00007610ff4a7816 */ /* 0x000fe2000000004a */
[----:B------:R-:W3:Y:S01]  /*212f0*/  LDCU UR12, c[0x0][0x3b0] ;  /* 0x00007600ff0c77ac */ /* 0x000ee20008000800 */
[----:B--2---:R-:W-:-:S13]  /*21300*/  ISETP.GT.U32.AND P5, PT, R8, R13, PT ;  /* 0x0000000d0800720c */ /* 0x004fda0003fa4070 */
[----:B------:R-:W-:-:S05]  /*21310*/  @!P5 IMAD.IADD R13, R13, 0x1, -R8 ;  /* 0x000000010d0dd824 */ /* 0x000fca00078e0a08 */
[----:B------:R-:W-:Y:S02]  /*21320*/  ISETP.GT.U32.AND P3, PT, R8, R13, PT ;  /* 0x0000000d0800720c */ /* 0x000fe40003f64070 */
[----:B----4-:R-:W-:Y:S02]  /*21330*/  ISETP.GE.AND P5, PT, R85, RZ, PT ;  /* 0x000000ff5500720c */ /* 0x010fe40003fa6270 */
[----:B------:R-:W2:Y:S04]  /*21340*/  LDL R85, [R1+0x1224] ;  /* 0x0012240001557983 */ /* 0x000ea80000100800 */
[----:B------:R-:W4:Y:S05]  /*21350*/  LDL.LU R5, [R1+0xf4] ;  /* 0x0000f40001057983 */ /* 0x000f2a0000300800 */
[----:B------:R-:W-:Y:S01]  /*21360*/  @!P3 IMAD.IADD R13, R13, 0x1, -R8 ;  /* 0x000000010d0db824 */ /* 0x000fe200078e0a08 */
[----:B------:R-:W3:Y:S01]  /*21370*/  LDL.LU R4, [R1+0xec] ;  /* 0x0000ec0001047983 */ /* 0x000ee20000300800 */
        /* <DEDUP_REMOVED lines=14> */
[----:B------:R-:W-:Y:S01]  /*21460*/  ISETP.GT.U32.AND P1, PT, R8, R14, PT ;  /* 0x0000000e0800720c */ /* 0x000fe20003f24070 */
[----:B0-----:R-:W-:Y:S02]  /*21470*/  @P0 IMAD.MOV.U32 R22, RZ, RZ, R3 ;  /* 0x000000ffff160224 */ /* 0x001fe400078e0003 */
[----:B------:R-:W-:Y:S01]  /*21480*/  @P0 IMAD.MOV.U32 R23, RZ, RZ, R15 ;  /* 0x000000ffff170224 */ /* 0x000fe200078e000f */
[----:B------:R0:W-:Y:S01]  /*21490*/  STL [R1+0x81c], R25 ;  /* 0x00081c1901007387 */ /* 0x0001e20000100800 */
[----:B-1----:R-:W-:Y:S01]  /*214a0*/  IMAD R24, R24, UR5, RZ ;  /* 0x0000000518187c24 */ /* 0x002fe2000f8e02ff */
[----:B------:R-:W-:Y:S01]  /*214b0*/  ISETP.GT.U32.AND P6, PT, R8, R10, PT ;  /* 0x0000000a0800720c */ /* 0x000fe20003fc4070 */
[----:B------:R-:W1:Y:S01]  /*214c0*/  LDCU UR5, c[0x0][0x3b0] ;  /* 0x00007600ff0577ac */ /* 0x000e620008000800 */
[----:B------:R0:W3:Y:S04]  /*214d0*/  @P0 LDG.E.U8 R75, desc[UR18][R22.64] ;  /* 0x00000012164b0981 */ /* 0x0000e8000c1e1100 */
[----:B------:R1:W-:Y:S01]  /*214e0*/  STL [R1+0x834], R15 ;  /* 0x0008340f01007387 */ /* 0x0003e20000100800 */
[----:B0-----:R-:W-:-:S04]  /*214f0*/  IMAD.MOV.U32 R22, RZ, RZ, R13 ;  /* 0x000000ffff167224 */ /* 0x001fc800078e000d */
[----:B------:R-:W-:Y:S01]  /*21500*/  @!P3 IMAD.MOV R22, RZ, RZ, -R22 ;  /* 0x000000ffff16b224 */ /* 0x000fe200078e0a16 */
[----:B------:R-:W-:Y:S01]  /*21510*/  IADD3 R3, P3, PT, R24, R7, RZ ;  /* 0x0000000718037210 */ /* 0x000fe20007f7e0ff */
[----:B------:R-:W-:-:S03]  /*21520*/  @!P1 IMAD.IADD R14, R14, 0x1, -R8 ;  /* 0x000000010e0e9824 */ /* 0x000fc600078e0a08 */
[----:B------:R-:W-:Y:S02]  /*21530*/  LEA.HI.X.SX32 R13, R24, R6, 0x1, P3 ;  /* 0x00000006180d7211 */ /* 0x000fe400018f0eff */
[----:B------:R-:W-:Y:S01]  /*21540*/  SEL R23, R11, R22, !P4 ;  /* 0x000000160b177207 */ /* 0x000fe20006000000 */
[----:B------:R-:W-:Y:S02]  /*21550*/  IMAD.MOV.U32 R22, RZ, RZ, R14 ;  /* 0x000000ffff167224 */ /* 0x000fe400078e000e */
[----:B------:R-:W-:Y:S02]  /*21560*/  @P0 IMAD.MOV.U32 R25, RZ, RZ, R13 ;  /* 0x000000ffff190224 */ /* 0x000fe400078e000d */
[----:B------:R-:W-:Y:S01]  /*21570*/  IMAD R23, R23, UR13, RZ ;  /* 0x0000000d17177c24 */ /* 0x000fe2000f8e02ff */
[----:B------:R-:W-:Y:S01]  /*21580*/  PRMT R73, RZ, 0x7610, R73 ;  /* 0x00007610ff497816 */ /* 0x000fe20000000049 */
[----:B------:R-:W-:Y:S01]  /*21590*/  @P0 IMAD.MOV.U32 R24, RZ, RZ, R3 ;  /* 0x000000ffff180224 */ /* 0x000fe200078e0003 */
[----:B------:R-:W-:Y:S01]  /*215a0*/  PRMT R72, RZ, 0x7610, R72 ;  /* 0x00007610ff487816 */ /* 0x000fe20000000048 */
[----:B------:R-:W-:Y:S01]  /*215b0*/  @!P6 IMAD.IADD R10, R10, 0x1, -R8 ;  /* 0x000000010a0ae824 */ /* 0x000fe200078e0a08 */
[----:B------:R-:W-:Y:S01]  /*215c0*/  PRMT R71, RZ, 0x7610, R71 ;  /* 0x00007610ff477816 */ /* 0x000fe20000000047 */
[----:B------:R-:W0:Y:S01]  /*215d0*/  LDCU UR13, c[0x0][0x3b0] ;  /* 0x00007600ff0d77ac */ /* 0x000e220008000800 */
[----:B------:R0:W3:Y:S02]  /*215e0*/  @P0 LDG.E.U8 R74, desc[UR18][R24.64] ;  /* 0x00000012184a0981 */ /* 0x0000e4000c1e1100 */
[----:B------:R-:W-:-:S13]  /*215f0*/  ISETP.GT.U32.AND P6, PT, R8, R10, PT ;  /* 0x0000000a0800720c */ /* 0x000fda0003fc4070 */
[----:B------:R-:W-:Y:S01]  /*21600*/  @!P6 IMAD.IADD R10, R10, 0x1, -R8 ;  /* 0x000000010a0ae824 */ /* 0x000fe200078e0a08 */
[----:B--2---:R-:W-:Y:S02]  /*21610*/  ISETP.GE.AND P5, PT, R85, RZ, PT ;  /* 0x000000ff5500720c */ /* 0x004fe40003fa6270 */
[----:B------:R-:W2:Y:S01]  /*21620*/  LDL.LU R85, [R1+0xe4] ;  /* 0x0000e40001557983 */ /* 0x000ea20000300800 */
[----:B----4-:R-:W-:-:S03]  /*21630*/  ISETP.GT.U32.AND P1, PT, R8, R5, PT ;  /* 0x000000050800720c */ /* 0x010fc60003f24070 */
[----:B------:R-:W-:Y:S04]  /*21640*/  STL [R1+0x840], R3 ;  /* 0x0008400301007387 */ /* 0x000fe80000100800 */
[----:B------:R4:W-:Y:S04]  /*21650*/  STL [R1+0x83c], R13 ;  /* 0x00083c0d01007387 */ /* 0x0009e80000100800 */
[----:B------:R-:W2:Y:S04]  /*21660*/  LDL R14, [R1+0x1230] ;  /* 0x00123000010e7983 */ /* 0x000ea80000100800 */
[----:B-1----:R-:W2:Y:S01]  /*21670*/  LDL.LU R15, [R1+0xe8] ;  /* 0x0000e800010f7983 */ /* 0x002ea20000300800 */
[----:B------:R-:W-:-:S03]  /*21680*/  @!P5 IMAD.MOV R22, RZ, RZ, -R22 ;  /* 0x000000ffff16d224 */ /* 0x000fc600078e0a16 */
[----:B----4-:R-:W4:Y:S01]  /*21690*/  LDL R13, [R1+0x1220] ;  /* 0x00122000010d7983 */ /* 0x010f220000100800 */
[----:B------:R-:W-:Y:S01]  /*216a0*/  IADD3 R3, P5, PT, R23, R7, RZ ;  /* 0x0000000717037210 */ /* 0x000fe20007fbe0ff */
[----:B------:R-:W-:Y:S01]  /*216b0*/  @!P1 IMAD.IADD R5, R5, 0x1, -R8 ;  /* 0x0000000105059824 */ /* 0x000fe200078e0a08 */
[----:B---3--:R-:W-:Y:S02]  /*216c0*/  ISETP.GE.AND P1, PT, R12, RZ, PT ;  /* 0x000000ff0c00720c */ /* 0x008fe40003f26270 */
[----:B------:R-:W-:Y:S01]  /*216d0*/  LEA.HI.X.SX32 R12, R23, R6, 0x1, P5 ;  /* 0x00000006170c7211 */ /* 0x000fe200028f0eff */
[----:B------:R-:W-:Y:S04]  /*216e0*/  STL [R1+0x848], R3 ;  /* 0x0008480301007387 */ /* 0x000fe80000100800 */
[----:B------:R-:W3:Y:S01]  /*216f0*/  LDL.LU R16, [R1+0xdc] ;  /* 0x0000dc0001107983 */ /* 0x000ee20000300800 */
[----:B------:R-:W-:-:S03]  /*21700*/  @P0 IMAD.MOV.U32 R23, RZ, RZ, R12 ;  /* 0x000000ffff170224 */ /* 0x000fc600078e000c */
[----:B------:R1:W-:Y:S01]  /*21710*/  STL [R1+0x844], R12 ;  /* 0x0008440c01007387 */ /* 0x0003e20000100800 */
[----:B------:R-:W-:-:S03]  /*21720*/  SEL R22, R11, R22, !P4 ;  /* 0x000000160b167207 */ /* 0x000fc60006000000 */
[----:B-1----:R-:W3:Y:S02]  /*21730*/  LDL R12, [R1+0x121c] ;  /* 0x00121c00010c7983 */ /* 0x002ee40000100800 */
[----:B0-----:R-:W-:Y:S01]  /*21740*/  IMAD R24, R22, UR4, RZ ;  /* 0x0000000416187c24 */ /* 0x001fe2000f8e02ff */
[C---:B------:R-:W-:Y:S01]  /*21750*/  ISETP.GT.U32.AND P3, PT, R8.reuse, R4, PT ;  /* 0x000000040800720c */ /* 0x040fe20003f64070 */
[----:B------:R-:W-:Y:S01]  /*21760*/  @P0 IMAD.MOV.U32 R22, RZ, RZ, R3 ;  /* 0x000000ffff160224 */ /* 0x000fe200078e0003 */
[----:B------:R-:W-:Y:S01]  /*21770*/  ISETP.GT.U32.AND P5, PT, R8, R5, PT ;  /* 0x000000050800720c */ /* 0x000fe20003fa4070 */
[----:B------:R-:W0:Y:S01]  /*21780*/  LDCU UR4, c[0x0][0x3b0] ;  /* 0x00007600ff0477ac */ /* 0x000e220008000800 */
[C---:B------:R-:W-:Y:S02]  /*21790*/  IADD3 R3, P6, PT, R24.reuse, R7, RZ ;  /* 0x0000000718037210 */ /* 0x040fe40007fde0ff */
[----:B------:R1:W3:Y:S04]  /*217a0*/  @P0 LDG.E.U8 R73, desc[UR18][R22.64] ;  /* 0x0000001216490981 */ /* 0x0002e8000c1e1100 */
[----:B------:R-:W-:Y:S01]  /*217b0*/  STL [R1+0x850], R3 ;  /* 0x0008500301007387 */ /* 0x000fe20000100800 */
[----:B-1----:R-:W-:Y:S01]  /*217c0*/  IMAD.MOV.U32 R22, RZ, RZ, R10 ;  /* 0x000000ffff167224 */ /* 0x002fe200078e000a */
[----:B------:R-:W-:-:S05]  /*217d0*/  LEA.HI.X.SX32 R10, R24, R6, 0x1, P6 ;  /* 0x00000006180a7211 */ /* 0x000fca00030f0eff */
[----:B------:R1:W-:Y:S01]  /*217e0*/  STL [R1+0x84c], R10 ;  /* 0x00084c0a01007387 */ /* 0x0003e20000100800 */
[----:B------:R-:W-:-:S03]  /*217f0*/  @P0 IMAD.MOV.U32 R23, RZ, RZ, R10 ;  /* 0x000000ffff170224 */ /* 0x000fc600078e000a */
[----:B-1----:R-:W3:Y:S01]  /*21800*/  LDL R10, [R1+0x1274] ;  /* 0x00127400010a7983 */ /* 0x002ee20000100800 */
        /* <DEDUP_REMOVED lines=8> */
[----:B------:R-:W0:Y:S03]  /*21890*/  LDCU UR5, c[0x0][0x3b0] ;  /* 0x00007600ff0577ac */ /* 0x000e260008000800 */
[----:B------:R-:W-:Y:S01]  /*218a0*/  @!P3 IMAD.IADD R4, R4, 0x1, -R8 ;  /* 0x000000010404b824 */ /* 0x000fe200078e0a08 */
[----:B------:R-:W-:Y:S01]  /*218b0*/  IADD3 R3, P3, PT, R24, R7, RZ ;  /* 0x0000000718037210 */ /* 0x000fe20007f7e0ff */
[----:B-1----:R-:W-:-:S03]  /*218c0*/  IMAD.MOV.U32 R23, RZ, RZ, R5 ;  /* 0x000000ffff177224 */ /* 0x002fc600078e0005 */
[----:B------:R-:W-:Y:S01]  /*218d0*/  LEA.HI.X.SX32 R5, R24, R6, 0x1, P3 ;  /* 0x0000000618057211 */ /* 0x000fe200018f0eff */
[----:B------:R-:W-:Y:S02]  /*218e0*/  IMAD.MOV.U32 R22, RZ, RZ, R4 ;  /* 0x000000ffff167224 */ /* 0x000fe400078e0004 */
[----:B------:R-:W-:Y:S02]  /*218f0*/  @P0 IMAD.MOV.U32 R24, RZ, RZ, R3 ;  /* 0x000000ffff180224 */ /* 0x000fe400078e0003 */
[----:B------:R-:W-:-:S05]  /*21900*/  @P0 IMAD.MOV.U32 R25, RZ, RZ, R5 ;  /* 0x000000ffff190224 */ /* 0x000fca00078e0005 */
[----:B------:R0:W3:Y:S01]  /*21910*/  @P0 LDG.E.U8 R71, desc[UR18][R24.64] ;  /* 0x0000001218470981 */ /* 0x0000e2000c1e1100 */
[----:B--2---:R-:W-:Y:S02]  /*21920*/  ISETP.GT.U32.AND P1, PT, R8, R85, PT ;  /* 0x000000550800720c */ /* 0x004fe40003f24070 */
[----:B------:R-:W-:-:S11]  /*21930*/  ISETP.GE.AND P6, PT, R14, RZ, PT ;  /* 0x000000ff0e00720c */ /* 0x000fd60003fc6270 */
[----:B------:R-:W-:Y:S01]  /*21940*/  @!P1 IMAD.IADD R85, R85, 0x1, -R8 ;  /* 0x0000000155559824 */ /* 0x000fe200078e0a08 */
[----:B------:R-:W2:Y:S01]  /*21950*/  LDL.LU R14, [R1+0xd8] ;  /* 0x0000d800010e7983 */ /* 0x000ea20000300800 */
[----:B----4-:R-:W-:-:S03]  /*21960*/  ISETP.GE.AND P1, PT, R13, RZ, PT ;  /* 0x000000ff0d00720c */ /* 0x010fc60003f26270 */
[----:B------:R-:W-:Y:S04]  /*21970*/  STL [R1+0x858], R3 ;  /* 0x0008580301007387 */ /* 0x000fe80000100800 */
[----:B------:R1:W-:Y:S01]  /*21980*/  STL [R1+0x854], R5 ;  /* 0x0008540501007387 */ /* 0x0003e20000100800 */
[----:B------:R-:W-:-:S03]  /*21990*/  @!P6 IMAD.MOV R23, RZ, RZ, -R23 ;  /* 0x000000ffff17e224 */ /* 0x000fc600078e0a17 */
[----:B------:R-:W4:Y:S02]  /*219a0*/  LDL.LU R13, [R1+0xd0] ;  /* 0x0000d000010d7983 */ /* 0x000f240000300800 */
[----:B------:R-:W-:Y:S01]  /*219b0*/  @!P1 IMAD.MOV R22, RZ, RZ, -R22 ;  /* 0x000000ffff169224 */ /* 0x000fe200078e0a16 */
[----:B---3--:R-:W-:Y:S02]  /*219c0*/  ISETP.GT.U32.AND P6, PT, R8, R16, PT ;  /* 0x000000100800720c */ /* 0x008fe40003fc4070 */
[----:B------:R-:W-:Y:S02]  /*219d0*/  SEL R23, R11, R23, !P4 ;  /* 0x000000170b177207 */ /* 0x000fe40006000000 */
[----:B------:R-:W-:Y:S02]  /*219e0*/  ISETP.GE.AND P1, PT, R12, RZ, PT ;  /* 0x000000ff0c00720c */ /* 0x000fe40003f26270 */
[----:B------:R-:W3:Y:S01]  /*219f0*/  LDL R12, [R1+0x124c] ;  /* 0x00124c00010c7983 */ /* 0x000ee20000100800 */
[C---:B------:R-:W-:Y:S01]  /*21a00*/  ISETP.GT.U32.AND P3, PT, R8.reuse, R85, PT ;  /* 0x000000550800720c */ /* 0x040fe20003f64070 */
[----:B0-----:R-:W-:Y:S01]  /*21a10*/  IMAD R24, R23, UR4, RZ ;  /* 0x0000000417187c24 */ /* 0x001fe2000f8e02ff */
[----:B------:R-:W-:-:S04]  /*21a20*/  ISETP.GT.U32.AND P5, PT, R8, R15, PT ;  /* 0x0000000f0800720c */ /* 0x000fc80003fa4070 */
[----:B------:R-:W-:Y:S01]  /*21a30*/  @!P6 IMAD.IADD R16, R16, 0x1, -R8 ;  /* 0x000000011010e824 */ /* 0x000fe200078e0a08 */
[----:B------:R-:W-:Y:S01]  /*21a40*/  SEL R22, R11, R22, !P4 ;  /* 0x000000160b167207 */ /* 0x000fe20006000000 */
[----:B------:R-:W0:Y:S01]  /*21a50*/  LDCU UR4, c[0x0][0x3b0] ;  /* 0x00007600ff0477ac */ /* 0x000e220008000800 */
[----:B------:R-:W-:-:S04]  /*21a60*/  IADD3 R4, P6, PT, R24, R7, RZ ;  /* 0x0000000718047210 */ /* 0x000fc80007fde0ff */
[----:B-1----:R-:W-:Y:S01]  /*21a70*/  LEA.HI.X.SX32 R5, R24, R6, 0x1, P6 ;  /* 0x0000000618057211 */ /* 0x002fe200030f0eff */
[----:B------:R1:W-:Y:S01]  /*21a80*/  STL [R1+0x860], R4 ;  /* 0x0008600401007387 */ /* 0x0003e20000100800 */
[----:B------:R-:W-:-:S03]  /*21a90*/  @!P3 IMAD.IADD R85, R85, 0x1, -R8 ;  /* 0x000000015555b824 */ /* 0x000fc600078e0a08 */
[----:B------:R0:W-:Y:S01]  /*21aa0*/  STL [R1+0x85c], R5 ;  /* 0x00085c0501007387 */ /* 0x0001e20000100800 */
[----:B------:R-:W-:-:S03]  /*21ab0*/  ISETP.GE.AND P3, PT, R10, RZ, PT ;  /* 0x000000ff0a00720c */ /* 0x000fc60003f66270 */
[----:B------:R-:W4:Y:S01]  /*21ac0*/  LDL R10, [R1+0x1250] ;  /* 0x00125000010a7983 */ /* 0x000f220000100800 */
[----:B------:R-:W-:-:S05]  /*21ad0*/  @!P5 IMAD.IADD R15, R15, 0x1, -R8 ;  /* 0x000000010f0fd824 */ /* 0x000fca00078e0a08 */
[----:B------:R-:W-:Y:S01]  /*21ae0*/  ISETP.GT.U32.AND P5, PT, R8, R15, PT ;  /* 0x0000000f0800720c */ /* 0x000fe20003fa4070 */
[----:B------:R-:W-:Y:S02]  /*21af0*/  IMAD.MOV.U32 R23, RZ, RZ, R85 ;  /* 0x000000ffff177224 */ /* 0x000fe400078e0055 */
[----:B------:R-:W-:Y:S01]  /*21b00*/  IMAD R22, R22, UR5, RZ ;  /* 0x0000000516167c24 */ /* 0x000fe2000f8e02ff */
[----:B------:R-:W4:Y:S01]  /*21b10*/  LDL.LU R85, [R1+0xcc] ;  /* 0x0000cc0001557983 */ /* 0x000f220000300800 */
[----:B------:R-:W-:Y:S02]  /*21b20*/  @!P1 IMAD.MOV R23, RZ, RZ, -R23 ;  /* 0x000000ffff179224 */ /* 0x000fe400078e0a17 */
[----:B------:R-:W-:-:S06]  /*21b30*/  @P0 IMAD.MOV.U32 R24, RZ, RZ, R4 ;  /* 0x000000ffff180224 */ /* 0x000fcc00078e0004 */
[----:B------:R-:W-:Y:S01]  /*21b40*/  @!P5 IMAD.IADD R15, R15, 0x1, -R8 ;  /* 0x000000010f0fd824 */ /* 0x000fe200078e0a08 */
[C---:B------:R-:W-:Y:S01]  /*21b50*/  IADD3 R3, P1, PT, R22.reuse, R7, RZ ;  /* 0x0000000716037210 */ /* 0x040fe20007f3e0ff */
[----:B------:R-:W-:Y:S01]  /*21b60*/  @P0 IMAD.MOV.U32 R25, RZ, RZ, R5 ;  /* 0x000000ffff190224 */ /* 0x000fe200078e0005 */
[----:B------:R-:W-:Y:S01]  /*21b70*/  PRMT R70, RZ, 0x7610, R70 ;  /* 0x00007610ff467816 */ /* 0x000fe20000000046 */
[----:B------:R-:W0:Y:S01]  /*21b80*/  LDCU UR5, c[0x0][0x3b0] ;  /* 0x00007600ff0577ac */ /* 0x000e220008000800 */
[----:B-1----:R-:W-:Y:S01]  /*21b90*/  LEA.HI.X.SX32 R4, R22, R6, 0x1, P1 ;  /* 0x0000000616047211 */ /* 0x002fe200008f0eff */
[----:B------:R1:W-:Y:S01]  /*21ba0*/  STL [R1+0x878], R3 ;  /* 0x0008780301007387 */ /* 0x0003e20000100800 */
[----:B------:R-:W-:Y:S01]  /*21bb0*/  ISETP.GT.U32.AND P6, PT, R8, R16, PT ;  /* 0x000000100800720c */ /* 0x000fe20003fc4070 */
[----:B------:R-:W-:Y:S02]  /*21bc0*/  IMAD.MOV.U32 R22, RZ, RZ, R15 ;  /* 0x000000ffff167224 */ /* 0x000fe400078e000f */
[----:B------:R0:W-:Y:S01]  /*21bd0*/  STL [R1+0x874], R4 ;  /* 0x0008740401007387 */ /* 0x0001e20000100800 */
[----:B------:R-:W-:-:S03]  /*21be0*/  PRMT R69, RZ, 0x7610, R69 ;  /* 0x00007610ff457816 */ /* 0x000fc60000000045 */
[----:B------:R0:W4:Y:S01]  /*21bf0*/  @P0 LDG.E.U8 R70, desc[UR18][R24.64] ;  /* 0x0000001218460981 */ /* 0x000122000c1e1100 */
[----:B------:R-:W-:Y:S02]  /*21c00*/  @!P3 IMAD.MOV R22, RZ, RZ, -R22 ;  /* 0x000000ffff16b224 */ /* 0x000fe400078e0a16 */
[----:B0-----:R-:W-:Y:S02]  /*21c10*/  @P0 IMAD.MOV.U32 R24, RZ, RZ, R3 ;  /* 0x000000ffff180224 */ /* 0x001fe400078e0003 */
[----:B------:R-:W-:Y:S02]  /*21c20*/  @P0 IMAD.MOV.U32 R25, RZ, RZ, R4 ;  /* 0x000000ffff190224 */ /* 0x000fe400078e0004 */
[----:B------:R-:W-:-:S03]  /*21c30*/  @!P6 IMAD.IADD R16, R16, 0x1, -R8 ;  /* 0x000000011010e824 */ /* 0x000fc600078e0a08 */
[----:B------:R0:W4:Y:S02]  /*21c40*/  @P0 LDG.E.U8 R69, desc[UR18][R24.64] ;  /* 0x0000001218450981 */ /* 0x000124000c1e1100 */
[C---:B0-----:R-:W-:Y:S02]  /*21c50*/  SEL R24, R11.reuse, R23, !P4 ;  /* 0x000000170b187207 */ /* 0x041fe40006000000 */
[----:B------:R-:W-:Y:S01]  /*21c60*/  SEL R23, R11, R22, !P4 ;  /* 0x000000160b177207 */ /* 0x000fe20006000000 */
[----:B------:R-:W-:Y:S02]  /*21c70*/  IMAD.MOV.U32 R22, RZ, RZ, R16 ;  /* 0x000000ffff167224 */ /* 0x000fe400078e0010 */
[----:B------:R-:W-:Y:S01]  /*21c80*/  IMAD R24, R24, UR12, RZ ;  /* 0x0000000c18187c24 */ /* 0x000fe2000f8e02ff */
[----:B------:R-:W-:Y:S01]  /*21c90*/  PRMT R68, RZ, 0x7610, R68 ;  /* 0x00007610ff447816 */ /* 0x000fe20000000044 */
[----:B------:R-:W-:Y:S01]  /*21ca0*/  IMAD R23, R23, UR4, RZ ;  /* 0x0000000417177c24 */ /* 0x000fe2000f8e02ff */
[----:B------:R-:W-:Y:S01]  /*21cb0*/  PRMT R67, RZ, 0x7610, R67 ;  /* 0x00007610ff437816 */ /* 0x000fe20000000043 */
[----:B------:R-:W0:Y:S01]  /*21cc0*/  LDCU UR4, c[0x0][0x3b0] ;  /* 0x00007600ff0477ac */ /* 0x000e220008000800 */
[----:B------:R-:W-:-:S02]  /*21cd0*/  IADD3 R16, P6, PT, R24, R7, RZ ;  /* 0x0000000718107210 */ /* 0x000fc40007fde0ff */
[----:B------:R-:W-:Y:S01]  /*21ce0*/  PRMT R66, RZ, 0x7610, R66 ;  /* 0x00007610ff427816 */ /* 0x000fe20000000042 */
[----:B------:R-:W0:Y:S01]  /*21cf0*/  LDCU UR12, c[0x0][0x3b0] ;  /* 0x00007600ff0c77ac */ /* 0x000e220008000800 */
[----:B--2---:R-:W-:-:S13]  /*21d00*/  ISETP.GT.U32.AND P5, PT, R8, R14, PT ;  /* 0x0000000e0800720c */ /* 0x004fda0003fa4070 */
[----:B------:R-:W-:-:S05]  /*21d10*/  @!P5 IMAD.IADD R14, R14, 0x1, -R8 ;  /* 0x000000010e0ed824 */ /* 0x000fca00078e0a08 */
[----:B------:R-:W-:Y:S02]  /*21d20*/  ISETP.GT.U32.AND P3, PT, R8, R14, PT ;  /* 0x0000000e0800720c */ /* 0x000fe40003f64070 */
[----:B---3--:R-:W-:Y:S02]  /*21d30*/  ISETP.GE.AND P5, PT, R12, RZ, PT ;  /* 0x000000ff0c00720c */ /* 0x008fe40003fa6270 */
[----:B------:R-:W2:Y:S04]  /*21d40*/  LDL R12, [R1+0x1238] ;  /* 0x00123800010c7983 */ /* 0x000ea80000100800 */
[----:B------:R-:W3:Y:S05]  /*21d50*/  LDL.LU R5, [R1+0xc8] ;  /* 0x0000c80001057983 */ /* 0x000eea0000300800 */
[----:B------:R-:W-:Y:S01]  /*21d60*/  @!P3 IMAD.IADD R14, R14, 0x1, -R8 ;  /* 0x000000010e0eb824 */ /* 0x000fe200078e0a08 */
[----:B------:R-:W3:Y:S01]  /*21d70*/  LDL.LU R15, [R1+0xc4] ;  /* 0x0000c400010f7983 */ /* 0x000ee20000300800 */
[----:B------:R-:W-:Y:S01]  /*21d80*/  @!P5 IMAD.MOV R22, RZ, RZ, -R22 ;  /* 0x000000ffff16d224 */ /* 0x000fe200078e0a16 */
[----:B-1----:R-:W-:-:S02]  /*21d90*/  IADD3 R3, P5, PT, R23, R7, RZ ;  /* 0x0000000717037210 */ /* 0x002fc40007fbe0ff */
[----:B------:R-:W-:Y:S04]  /*21da0*/  STL [R1+0x880], R16 ;  /* 0x0008801001007387 */ /* 0x000fe80000100800 */
[----:B------:R1:W-:Y:S01]  /*21db0*/  STL [R1+0x888], R3 ;  /* 0x0008880301007387 */ /* 0x0003e20000100800 */
[----:B----4-:R-:W-:-:S03]  /*21dc0*/  ISETP.GE.AND P3, PT, R10, RZ, PT ;  /* 0x000000ff0a00720c */ /* 0x010fc60003f66270 */
[----:B------:R-:W4:Y:S01]  /*21dd0*/  LDL R10, [R1+0x1248] ;  /* 0x00124800010a7983 */ /* 0x000f220000100800 */
[----:B------:R-:W-:Y:S02]  /*21de0*/  ISETP.GT.U32.AND P1, PT, R8, R13, PT ;  /* 0x0000000d0800720c */ /* 0x000fe40003f24070 */
[-C--:B------:R-:W-:Y:S02]  /*21df0*/  LEA.HI.X.SX32 R25, R24, R6.reuse, 0x1, P6 ;  /* 0x0000000618197211 */ /* 0x080fe400030f0eff */
[----:B------:R-:W-:Y:S02]  /*21e00*/  LEA.HI.X.SX32 R4, R23, R6, 0x1, P5 ;  /* 0x0000000617047211 */ /* 0x000fe400028f0eff */
[----:B------:R-:W-:Y:S01]  /*21e10*/  SEL R24, R11, R22, !P4 ;  /* 0x000000160b187207 */ /* 0x000fe20006000000 */
[----:B------:R-:W-:Y:S02]  /*21e20*/  @P0 IMAD.MOV.U32 R22, RZ, RZ, R16 ;  /* 0x000000ffff160224 */ /* 0x000fe400078e0010 */
[----:B------:R-:W-:-:S04]  /*21e30*/  @P0 IMAD.MOV.U32 R23, RZ, RZ, R25 ;  /* 0x000000ffff170224 */ /* 0x000fc800078e0019 */
[----:B------:R-:W-:Y:S01]  /*21e40*/  @!P1 IMAD.IADD R13, R13, 0x1, -R8 ;  /* 0x000000010d0d9824 */ /* 0x000fe200078e0a08 */
[----:B------:R0:W4:Y:S01]  /*21e50*/  @P0 LDG.E.U8 R68, desc[UR18][R22.64] ;  /* 0x0000001216440981 */ /* 0x000122000c1e1100 */
[----:B------:R-:W-:-:S03]  /*21e60*/  ISETP.GT.U32.AND P6, PT, R8, R85, PT ;  /* 0x000000550800720c */ /* 0x000fc60003fc4070 */
[----:B------:R-:W-:Y:S01]  /*21e70*/  ISETP.GT.U32.AND P1, PT, R8, R13, PT ;  /* 0x0000000d0800720c */ /* 0x000fe20003f24070 */
[----:B0-----:R-:W-:Y:S02]  /*21e80*/  @P0 IMAD.MOV.U32 R22, RZ, RZ, R3 ;  /* 0x000000ffff160224 */ /* 0x001fe400078e0003 */
[----:B------:R-:W-:Y:S02]  /*21e90*/  @P0 IMAD.MOV.U32 R23, RZ, RZ, R4 ;  /* 0x000000ffff170224 */ /* 0x000fe400078e0004 */
[----:B------:R-:W-:Y:S01]  /*21ea0*/  IMAD R24, R24, UR5, RZ ;  /* 0x0000000518187c24 */ /* 0x000fe2000f8e02ff */
[----:B------:R-:W-:Y:S04]  /*21eb0*/  STL [R1+0x87c], R25 ;  /* 0x00087c1901007387 */ /* 0x000fe80000100800 */
[----:B------:R-:W-:Y:S01]  /*21ec0*/  @!P6 IMAD.IADD R85, R85, 0x1, -R8 ;  /* 0x000000015555e824 */ /* 0x000fe200078e0a08 */
[----:B------:R-:W-:-:S02]  /*21ed0*/  PRMT R65, RZ, 0x7610, R65 ;  /* 0x00007610ff417816 */ /* 0x000fc40000000041 */
[----:B------:R-:W-:Y:S01]  /*21ee0*/  @!P1 IMAD.IADD R13, R13, 0x1, -R8 ;  /* 0x000000010d0d9824 */ /* 0x000fe200078e0a08 */
[----:B------:R0:W4:Y:S01]  /*21ef0*/  @P0 LDG.E.U8 R67, desc[UR18][R22.64] ;  /* 0x0000001216430981 */ /* 0x000122000c1e1100 */
[----:B------:R-:W2:Y:S03]  /*21f00*/  LDCU UR5, c[0x0][0x3b0] ;  /* 0x00007600ff0577ac */ /* 0x000ea60008000800 */
[----:B------:R1:W-:Y:S01]  /*21f10*/  STL [R1+0x884], R4 ;  /* 0x0008840401007387 */ /* 0x0003e20000100800 */
[----:B0-----:R-:W-:-:S04]  /*21f20*/  IMAD.MOV.U32 R22, RZ, RZ, R14 ;  /* 0x000000ffff167224 */ /* 0x001fc800078e000e */
[----:B------:R-:W-:Y:S01]  /*21f30*/  @!P3 IMAD.MOV R22, RZ, RZ, -R22 ;  /* 0x000000ffff16b224 */ /* 0x000fe200078e0a16 */
[----:B-1----:R-:W-:-:S04]  /*21f40*/  IADD3 R3, P3, PT, R24, R7, RZ ;  /* 0x0000000718037210 */ /* 0x002fc80007f7e0ff */
        /* <DEDUP_REMOVED lines=10> */
[----:B------:R1:W4:Y:S05]  /*21ff0*/  @P0 LDG.E.U8 R66, desc[UR18][R24.64] ;  /* 0x0000001218420981 */ /* 0x00032a000c1e1100 */
[----:B------:R-:W-:Y:S01]  /*22000*/  @!P6 IMAD.IADD R85, R85, 0x1, -R8 ;  /* 0x000000015555e824 */ /* 0x000fe200078e0a08 */
[----:B--2---:R-:W-:-:S02]  /*22010*/  ISETP.GE.AND P5, PT, R12, RZ, PT ;  /* 0x000000ff0c00720c */ /* 0x004fc40003fa6270 */
[----:B------:R-:W2:Y:S01]  /*22020*/  LDL.LU R12, [R1+0xbc] ;  /* 0x0000bc00010c7983 */ /* 0x000ea20000300800 */
[----:B---3--:R-:W-:-:S03]  /*22030*/  ISETP.GT.U32.AND P1, PT, R8, R5, PT ;  /* 0x000000050800720c */ /* 0x008fc60003f24070 */
[----:B------:R3:W-:Y:S04]  /*22040*/  STL [R1+0x890], R3 ;  /* 0x0008900301007387 */ /* 0x0007e80000100800 */
[----:B------:R0:W-:Y:S03]  /*22050*/  STL [R1+0x88c], R4 ;  /* 0x00088c0401007387 */ /* 0x0001e60000100800 */
[----:B------:R-:W-:Y:S01]  /*22060*/  @!P5 IMAD.MOV R22, RZ, RZ, -R22 ;  /* 0x000000ffff16d224 */ /* 0x000fe200078e0a16 */
[----:B------:R-:W2:Y:S01]  /*22070*/  LDL R13, [R1+0x1244] ;  /* 0x00124400010d7983 */ /* 0x000ea20000100800 */
[----:B---3--:R-:W-:-:S03]  /*22080*/  IADD3 R3, P5, PT, R23, R7, RZ ;  /* 0x0000000717037210 */ /* 0x008fc60007fbe0ff */
[----:B------:R-:W3:Y:S01]  /*22090*/  LDL.LU R14, [R1+0xc0] ;  /* 0x0000c000010e7983 */ /* 0x000ee20000300800 */
[----:B------:R-:W-:-:S03]  /*220a0*/  SEL R22, R11, R22, !P4 ;  /* 0x000000160b167207 */ /* 0x000fc60006000000 */
[----:B------:R-:W3:Y:S01]  /*220b0*/  LDL R16, [R1+0x127c] ;  /* 0x00127c0001107983 */ /* 0x000ee20000100800 */
[----:B0-----:R-:W-:Y:S01]  /*220c0*/  LEA.HI.X.SX32 R4, R23, R6, 0x1, P5 ;  /* 0x0000000617047211 */ /* 0x001fe200028f0eff */
[----:B-1----:R-:W-:Y:S01]  /*220d0*/  IMAD R24, R22, UR4, RZ ;  /* 0x0000000416187c24 */ /* 0x002fe2000f8e02ff */
[----:B------:R-:W-:Y:S01]  /*220e0*/  ISETP.GT.U32.AND P3, PT, R8, R15, PT ;  /* 0x0000000f0800720c */ /* 0x000fe20003f64070 */
[----:B------:R-:W-:Y:S01]  /*220f0*/  @P0 IMAD.MOV.U32 R22, RZ, RZ, R3 ;  /* 0x000000ffff160224 */ /* 0x000fe200078e0003 */
[----:B------:R0:W-:Y:S01]  /*22100*/  STL [R1+0x898], R3 ;  /* 0x0008980301007387 */ /* 0x0001e20000100800 */
[----:B------:R-:W-:Y:S01]  /*22110*/  @P0 IMAD.MOV.U32 R23, RZ, RZ, R4 ;  /* 0x000000ffff170224 */ /* 0x000fe200078e0004 */
[----:B------:R-:W1:Y:S01]  /*22120*/  LDCU UR4, c[0x0][0x3b0] ;  /* 0x00007600ff0477ac */ /* 0x000e620008000800 */
[----:B------:R-:W-:-:S03]  /*22130*/  @!P1 IMAD.IADD R5, R5, 0x1, -R8 ;  /* 0x0000000105059824 */ /* 0x000fc600078e0a08 */
[----:B------:R0:W3:Y:S01]  /*22140*/  @P0 LDG.E.U8 R65, desc[UR18][R22.64] ;  /* 0x0000001216410981 */ /* 0x0000e2000c1e1100 */
[----:B----4-:R-:W-:-:S03]  /*22150*/  ISETP.GE.AND P1, PT, R10, RZ, PT ;  /* 0x000000ff0a00720c */ /* 0x010fc60003f26270 */
[----:B------:R-:W4:Y:S04]  /*22160*/  LDL.LU R10, [R1+0xb8] ;  /* 0x0000b800010a7983 */ /* 0x000f280000300800 */
[----:B------:R1:W-:Y:S01]  /*22170*/  STL [R1+0x894], R4 ;  /* 0x0008940401007387 */ /* 0x0003e20000100800 */
[----:B0-----:R-:W-:-:S03]  /*22180*/  IMAD.MOV.U32 R22, RZ, RZ, R85 ;  /* 0x000000ffff167224 */ /* 0x001fc600078e0055 */
[----:B------:R-:W4:Y:S01]  /*22190*/  LDL R85, [R1+0x1270] ;  /* 0x0012700001557983 */ /* 0x000f220000100800 */
[----:B------:R-:W-:Y:S02]  /*221a0*/  @!P3 IMAD.IADD R15, R15, 0x1, -R8 ;  /* 0x000000010f0fb824 */ /* 0x000fe400078e0a08 */
[----:B------:R-:W-:Y:S01]  /*221b0*/  @!P1 IMAD.MOV R22, RZ, RZ, -R22 ;  /* 0x000000ffff169224 */ /* 0x000fe200078e0a16 */
[----:B------:R-:W-:Y:S02]  /*221c0*/  ISETP.GT.U32.AND P5, PT, R8, R5, PT ;  /* 0x000000050800720c */ /* 0x000fe40003fa4070 */
[----:B------:R-:W-:Y:S02]  /*221d0*/  IADD3 R3, P6, PT, R24, R7, RZ ;  /* 0x0000000718037210 */ /* 0x000fe40007fde0ff */
[----:B------:R-:W-:Y:S02]  /*221e0*/  ISETP.GT.U32.AND P3, PT, R8, R15, PT ;  /* 0x0000000f0800720c */ /* 0x000fe40003f64070 */
[----:B-1----:R-:W-:-:S02]  /*221f0*/  LEA.HI.X.SX32 R4, R24, R6, 0x1, P6 ;  /* 0x0000000618047211 */ /* 0x002fc400030f0eff */
[----:B------:R-:W-:Y:S01]  /*22200*/  SEL R24, R11, R22, !P4 ;  /* 0x000000160b187207 */ /* 0x000fe20006000000 */
[----:B------:R-:W-:Y:S01]  /*22210*/  STL [R1+0x8a0], R3 ;  /* 0x0008a00301007387 */ /* 0x000fe20000100800 */
[----:B------:R-:W-:Y:S02]  /*22220*/  @P0 IMAD.MOV.U32 R22, RZ, RZ, R3 ;  /* 0x000000ffff160224 */ /* 0x000fe400078e0003 */
[----:B------:R-:W-:Y:S01]  /*22230*/  @P0 IMAD.MOV.U32 R23, RZ, RZ, R4 ;  /* 0x000000ffff170224 */ /* 0x000fe200078e0004 */
[----:B------:R0:W-:Y:S01]  /*22240*/  STL [R1+0x89c], R4 ;  /* 0x00089c0401007387 */ /* 0x0001e20000100800 */
[----:B------:R-:W-:Y:S01]  /*22250*/  IMAD R24, R24, UR5, RZ ;  /* 0x0000000518187c24 */ /* 0x000fe2000f8e02ff */
[----:B------:R-:W1:Y:S01]  /*22260*/  LDCU UR5, c[0x0][0x3b0] ;  /* 0x00007600ff0577ac */ /* 0x000e620008000800 */
[--C-:B------:R-:W-:Y:S01]  /*22270*/  @!P5 IMAD.IADD R5, R5, 0x1, -R8.reuse ;  /* 0x000000010505d824 */ /* 0x100fe200078e0a08 */
[----:B------:R0:W4:Y:S01]  /*22280*/  @P0 LDG.E.U8 R64, desc[UR18][R22.64] ;  /* 0x0000001216400981 */ /* 0x000122000c1e1100 */
[----:B------:R-:W-:Y:S01]  /*22290*/  @!P3 IMAD.IADD R15, R15, 0x1, -R8 ;  /* 0x000000010f0fb824 */ /* 0x000fe200078e0a08 */
[----:B0-----:R-:W-:Y:S01]  /*222a0*/  IADD3 R4, P3, PT, R24, R7, RZ ;  /* 0x0000000718047210 */ /* 0x001fe20007f7e0ff */
[----:B------:R-:W-:-:S03]  /*222b0*/  IMAD.MOV.U32 R23, RZ, RZ, R5 ;  /* 0x000000ffff177224 */ /* 0x000fc600078e0005 */
[----:B------:R-:W-:Y:S01]  /*222c0*/  LEA.HI.X.SX32 R5, R24, R6, 0x1, P3 ;  /* 0x0000000618057211 */ /* 0x000fe200018f0eff */
[----:B------:R-:W-:Y:S02]  /*222d0*/  IMAD.MOV.U32 R22, RZ, RZ, R15 ;  /* 0x000000ffff167224 */ /* 0x000fe400078e000f */
[----:B------:R-:W-:Y:S02]  /*222e0*/  @P0 IMAD.MOV.U32 R24, RZ, RZ, R4 ;  /* 0x000000ffff180224 */ /* 0x000fe400078e0004 */
[----:B------:R-:W-:-:S05]  /*222f0*/  @P0 IMAD.MOV.U32 R25, RZ, RZ, R5 ;  /* 0x000000ffff190224 */ /* 0x000fca00078e0005 */
[----:B------:R0:W4:Y:S01]  /*22300*/  @P0 LDG.E.U8 R63, desc[UR18][R24.64] ;  /* 0x00000012183f0981 */ /* 0x000122000c1e1100 */
[----:B--2---:R-:W-:Y:S02]  /*22310*/  ISETP.GT.U32.AND P1, PT, R8, R12, PT ;  /* 0x0000000c0800720c */ /* 0x004fe40003f24070 */
[----:B------:R-:W-:-:S11]  /*22320*/  ISETP.GE.AND P6, PT, R13, RZ, PT ;  /* 0x000000ff0d00720c */ /* 0x000fd60003fc6270 */
[----:B------:R-:W-:Y:S01]  /*22330*/  @!P1 IMAD.IADD R12, R12, 0x1, -R8 ;  /* 0x000000010c0c9824 */ /* 0x000fe200078e0a08 */
[----:B------:R-:W2:Y:S04]  /*22340*/  LDL R13, [R1+0x1280] ;  /* 0x00128000010d7983 */ /* 0x000ea80000100800 */
[----:B------:R-:W2:Y:S01]  /*22350*/  LDL.LU R3, [R1+0xac] ;  /* 0x0000ac0001037983 */ /* 0x000ea20000300800 */
[----:B---3--:R-:W-:Y:S02]  /*22360*/  ISETP.GE.AND P1, PT, R16, RZ, PT ;  /* 0x000000ff1000720c */ /* 0x008fe40003f26270 */
[----:B------:R-:W-:Y:S01]  /*22370*/  ISETP.GT.U32.AND P3, PT, R8, R12, PT ;  /* 0x0000000c0800720c */ /* 0x000fe20003f64070 */
[----:B------:R-:W-:Y:S01]  /*22380*/  @!P6 IMAD.MOV R23, RZ, RZ, -R23 ;  /* 0x000000ffff17e224 */ /* 0x000fe200078e0a17 */
[----:B------:R-:W-:Y:S04]  /*22390*/  STL [R1+0x8b8], R4 ;  /* 0x0008b80401007387 */ /* 0x000fe80000100800 */
[----:B------:R3:W-:Y:S01]  /*223a0*/  STL [R1+0x8b4], R5 ;  /* 0x0008b40501007387 */ /* 0x0007e20000100800 */
[----:B------:R-:W-:-:S04]  /*223b0*/  SEL R23, R11, R23, !P4 ;  /* 0x000000170b177207 */ /* 0x000fc80006000000 */
[----:B------:R-:W-:Y:S01]  /*223c0*/  @!P1 IMAD.MOV R22, RZ, RZ, -R22 ;  /* 0x000000ffff169224 */ /* 0x000fe200078e0a16 */
[----:B------:R-:W2:Y:S01]  /*223d0*/  LDL.LU R16, [R1+0xa8] ;  /* 0x0000a80001107983 */ /* 0x000ea20000300800 */
[C---:B----4-:R-:W-:Y:S01]  /*223e0*/  ISETP.GT.U32.AND P6, PT, R8.reuse, R10, PT ;  /* 0x0000000a0800720c */ /* 0x050fe20003fc4070 */
[----:B0-----:R-:W-:Y:S01]  /*223f0*/  IMAD R24, R23, UR4, RZ ;  /* 0x0000000417187c24 */ /* 0x001fe2000f8e02ff */
[----:B------:R-:W-:Y:S01]  /*22400*/  ISETP.GT.U32.AND P5, PT, R8, R14, PT ;  /* 0x0000000e0800720c */ /* 0x000fe20003fa4070 */
[--C-:B------:R-:W-:Y:S01]  /*22410*/  @!P3 IMAD.IADD R12, R12, 0x1, -R8.reuse ;  /* 0x000000010c0cb824 */ /* 0x100fe200078e0a08 */
[----:B------:R-:W-:Y:S01]  /*22420*/  ISETP.GE.AND P1, PT, R85, RZ, PT ;  /* 0x000000ff5500720c */ /* 0x000fe20003f26270 */
[----:B------:R-:W0:Y:S01]  /*22430*/  LDCU UR4, c[0x0][0x3b0] ;  /* 0x00007600ff0477ac */ /* 0x000e220008000800 */
[----:B------:R-:W4:Y:S07]  /*22440*/  LDL R85, [R1+0x1258] ;  /* 0x0012580001557983 */ /* 0x000f2e0000100800 */
[----:B------:R-:W-:Y:S01]  /*22450*/  @!P6 IMAD.IADD R10, R10, 0x1, -R8 ;  /* 0x000000010a0ae824 */ /* 0x000fe200078e0a08 */
[----:B---3--:R-:W-:Y:S01]  /*22460*/  IADD3 R5, P6, PT, R24, R7, RZ ;  /* 0x0000000718057210 */ /* 0x008fe20007fde0ff */
[----:B------:R-:W-:-:S03]  /*22470*/  IMAD.MOV.U32 R23, RZ, RZ, R12 ;  /* 0x000000ffff177224 */ /* 0x000fc600078e000c */
[----:B------:R-:W-:Y:S01]  /*22480*/  LEA.HI.X.SX32 R12, R24, R6, 0x1, P6 ;  /* 0x00000006180c7211 */ /* 0x000fe200030f0eff */
[----:B------:R-:W-:Y:S04]  /*22490*/  STL [R1+0x8c0], R5 ;  /* 0x0008c00501007387 */ /* 0x000fe80000100800 */
[----:B------:R3:W-:Y:S01]  /*224a0*/  STL [R1+0x8bc], R12 ;  /* 0x0008bc0c01007387 */ /* 0x0007e20000100800 */
[----:B------:R-:W-:-:S03]  /*224b0*/  @P0 IMAD.MOV.U32 R25, RZ, RZ, R12 ;  /* 0x000000ffff190224 */ /* 0x000fc600078e000c */
[----:B---3--:R-:W3:Y:S01]  /*224c0*/  LDL R12, [R1+0x126c] ;  /* 0x00126c00010c7983 */ /* 0x008ee20000100800 */
[----:B------:R-:W-:-:S05]  /*224d0*/  @!P5 IMAD.IADD R14, R14, 0x1, -R8 ;  /* 0x000000010e0ed824 */ /* 0x000fca00078e0a08 */
[----:B------:R-:W-:Y:S02]  /*224e0*/  ISETP.GT.U32.AND P5, PT, R8, R14, PT ;  /* 0x0000000e0800720c */ /* 0x000fe40003fa4070 */
[----:B------:R-:W-:Y:S01]  /*224f0*/  SEL R22, R11, R22, !P4 ;  /* 0x000000160b167207 */ /* 0x000fe20006000000 */
[----:B------:R-:W-:-:S04]  /*22500*/  @!P1 IMAD.MOV R23, RZ, RZ, -R23 ;  /* 0x000000ffff179224 */ /* 0x000fc800078e0a17 */
[----:B-1----:R-:W-:Y:S01]  /*22510*/  IMAD R22, R22, UR5, RZ ;  /* 0x0000000516167c24 */ /* 0x002fe2000f8e02ff */
[----:B------:R-:W-:Y:S01]  /*22520*/  PRMT R62, RZ, 0x7610, R62 ;  /* 0x00007610ff3e7816 */ /* 0x000fe2000000003e */
[----:B------:R-:W-:Y:S01]  /*22530*/  @P0 IMAD.MOV.U32 R24, RZ, RZ, R5 ;  /* 0x000000ffff180224 */ /* 0x000fe200078e0005 */
[----:B------:R-:W-:Y:S01]  /*22540*/  ISETP.GT.U32.AND P6, PT, R8, R10, PT ;  /* 0x0000000a0800720c */ /* 0x000fe20003fc4070 */
[----:B------:R-:W1:Y:S02]  /*22550*/  LDCU UR5, c[0x0][0x3b0] ;  /* 0x00007600ff0577ac */ /* 0x000e640008000800 */
[----:B------:R-:W-:Y:S01]  /*22560*/  @!P5 IMAD.IADD R14, R14, 0x1, -R8 ;  /* 0x000000010e0ed824 */ /* 0x000fe200078e0a08 */
[C---:B------:R-:W-:Y:S01]  /*22570*/  IADD3 R4, P1, PT, R22.reuse, R7, RZ ;  /* 0x0000000716047210 */ /* 0x040fe20007f3e0ff */
[----:B------:R0:W3:Y:S03]  /*22580*/  @P0 LDG.E.U8 R62, desc[UR18][R24.64] ;  /* 0x00000012183e0981 */ /* 0x0000e6000c1e1100 */
[----:B------:R-:W-:Y:S01]  /*22590*/  LEA.HI.X.SX32 R5, R22, R6, 0x1, P1 ;  /* 0x0000000616057211 */ /* 0x000fe200008f0eff */
[----:B------:R-:W-:Y:S01]  /*225a0*/  IMAD.MOV.U32 R22, RZ, RZ, R14 ;  /* 0x000000ffff167224 */ /* 0x000fe200078e000e */
[----:B------:R-:W-:Y:S01]  /*225b0*/  PRMT R61, RZ, 0x7610, R61 ;  /* 0x00007610ff3d7816 */ /* 0x000fe2000000003d */
[----:B0-----:R-:W-:-:S02]  /*225c0*/  @P0 IMAD.MOV.U32 R24, RZ, RZ, R4 ;  /* 0x000000ffff180224 */ /* 0x001fc400078e0004 */
[----:B------:R-:W-:Y:S02]  /*225d0*/  @P0 IMAD.MOV.U32 R25, RZ, RZ, R5 ;  /* 0x000000ffff190224 */ /* 0x000fe400078e0005 */
[----:B------:R-:W-:-:S03]  /*225e0*/  @!P6 IMAD.IADD R10, R10, 0x1, -R8 ;  /* 0x000000010a0ae824 */ /* 0x000fc600078e0a08 */
[----:B------:R0:W3:Y:S02]  /*225f0*/  @P0 LDG.E.U8 R61, desc[UR18][R24.64] ;  /* 0x00000012183d0981 */ /* 0x0000e4000c1e1100 */
[----:B0-----:R-:W-:-:S05]  /*22600*/  SEL R24, R11, R23, !P4 ;  /* 0x000000170b187207 */ /* 0x001fca0006000000 */
[----:B------:R-:W-:Y:S01]  /*22610*/  IMAD R24, R24, UR12, RZ ;  /* 0x0000000c18187c24 */ /* 0x000fe2000f8e02ff */
[----:B------:R-:W-:Y:S01]  /*22620*/  PRMT R60, RZ, 0x7610, R60 ;  /* 0x00007610ff3c7816 */ /* 0x000fe2000000003c */
[----:B------:R-:W0:Y:S01]  /*22630*/  LDCU UR12, c[0x0][0x3b0] ;  /* 0x00007600ff0c77ac */ /* 0x000e220008000800 */
[----:B--2---:R-:W-:Y:S02]  /*22640*/  ISETP.GE.AND P3, PT, R13, RZ, PT ;  /* 0x000000ff0d00720c */ /* 0x004fe40003f66270 */
[----:B------:R-:W2:Y:S01]  /*22650*/  LDL.LU R13, [R1+0xa4] ;  /* 0x0000a400010d7983 */ /* 0x000ea20000300800 */
[----:B------:R-:W-:-:S03]  /*22660*/  ISETP.GT.U32.AND P5, PT, R8, R3, PT ;  /* 0x000000030800720c */ /* 0x000fc60003fa4070 */
[----:B------:R0:W-:Y:S04]  /*22670*/  STL [R1+0x8c8], R4 ;  /* 0x0008c80401007387 */ /* 0x0001e80000100800 */
[----:B------:R0:W-:Y:S03]  /*22680*/  STL [R1+0x8c4], R5 ;  /* 0x0008c40501007387 */ /* 0x0001e60000100800 */
[----:B------:R-:W-:Y:S01]  /*22690*/  @!P3 IMAD.MOV R22, RZ, RZ, -R22 ;  /* 0x000000ffff16b224 */ /* 0x000fe200078e0a16 */
[----:B------:R-:W2:Y:S02]  /*226a0*/  LDL R14, [R1+0x1278] ;  /* 0x00127800010e7983 */ /* 0x000ea40000100800 */
[----:B------:R-:W-:-:S02]  /*226b0*/  @!P5 IMAD.IADD R3, R3, 0x1, -R8 ;  /* 0x000000010303d824 */ /* 0x000fc400078e0a08 */
[----:B------:R-:W-:-:S03]  /*226c0*/  SEL R23, R11, R22, !P4 ;  /* 0x000000160b177207 */ /* 0x000fc60006000000 */
[----:B------:R-:W-:Y:S02]  /*226d0*/  ISETP.GT.U32.AND P3, PT, R8, R3, PT ;  /* 0x000000030800720c */ /* 0x000fe40003f64070 */
[----:B----4-:R-:W-:Y:S02]  /*226e0*/  ISETP.GE.AND P5, PT, R85, RZ, PT ;  /* 0x000000ff5500720c */ /* 0x010fe40003fa6270 */
[----:B------:R-:W4:Y:S01]  /*226f0*/  LDL.LU R85, [R1+0xa0] ;  /* 0x0000a00001557983 */ /* 0x000f220000300800 */
[----:B------:R-:W-:Y:S02]  /*22700*/  IMAD.MOV.U32 R22, RZ, RZ, R10 ;  /* 0x000000ffff167224 */ /* 0x000fe400078e000a */
[----:B------:R-:W-:Y:S01]  /*22710*/  IMAD R23, R23, UR4, RZ ;  /* 0x0000000417177c24 */ /* 0x000fe2000f8e02ff */
[-C--:B------:R-:W-:Y:S01]  /*22720*/  IADD3 R10, P6, PT, R24, R7.reuse, RZ ;  /* 0x00000007180a7210 */ /* 0x080fe20007fde0ff */
[----:B0-----:R-:W4:Y:S04]  /*22730*/  LDL.LU R4, [R1+0x9c] ;  /* 0x00009c0001047983 */ /* 0x001f280000300800 */
[----:B------:R-:W-:Y:S01]  /*22740*/  @!P3 IMAD.IADD R3, R3, 0x1, -R8 ;  /* 0x000000010303b824 */ /* 0x000fe200078e0a08 */
[----:B------:R-:W-:Y:S01]  /*22750*/  ISETP.GT.U32.AND P1, PT, R8, R16, PT ;  /* 0x000000100800720c */ /* 0x000fe20003f24070 */
[----:B------:R-:W0:Y:S01]  /*22760*/  LDCU UR4, c[0x0][0x3b0] ;  /* 0x00007600ff0477ac */ /* 0x000e220008000800 */
[----:B------:R-:W-:Y:S01]  /*22770*/  @!P5 IMAD.MOV R22, RZ, RZ, -R22 ;  /* 0x000000ffff16d224 */ /* 0x000fe200078e0a16 */
[----:B------:R-:W-:Y:S01]  /*22780*/  IADD3 R5, P5, PT, R23, R7, RZ ;  /* 0x0000000717057210 */ /* 0x000fe20007fbe0ff */
[----:B------:R-:W-:Y:S04]  /*22790*/  STL [R1+0x8d0], R10 ;  /* 0x0008d00a01007387 */ /* 0x000fe80000100800 */
[----:B------:R-:W-:Y:S01]  /*227a0*/  STL [R1+0x8d8], R5 ;  /* 0x0008d80501007387 */ /* 0x000fe20000100800 */
[----:B---3--:R-:W-:-:S03]  /*227b0*/  ISETP.GE.AND P3, PT, R12, RZ, PT ;  /* 0x000000ff0c00720c */ /* 0x008fc60003f66270 */
[----:B------:R-:W3:Y:S01]  /*227c0*/  LDL R12, [R1+0x12a8] ;  /* 0x0012a800010c7983 */ /* 0x000ee20000100800 */
[-C--:B------:R-:W-:Y:S02]  /*227d0*/  LEA.HI.X.SX32 R15, R24, R6.reuse, 0x1, P6 ;  /* 0x00000006180f7211 */ /* 0x080fe400030f0eff */
[----:B------:R-:W-:Y:S02]  /*227e0*/  LEA.HI.X.SX32 R25, R23, R6, 0x1, P5 ;  /* 0x0000000617197211 */ /* 0x000fe400028f0eff */
[----:B------:R-:W-:Y:S01]  /*227f0*/  SEL R24, R11, R22, !P4 ;  /* 0x000000160b187207 */ /* 0x000fe20006000000 */
[----:B------:R-:W-:Y:S02]  /*22800*/  @P0 IMAD.MOV.U32 R22, RZ, RZ, R10 ;  /* 0x000000ffff160224 */ /* 0x000fe400078e000a */
[----:B------:R-:W-:Y:S02]  /*22810*/  @P0 IMAD.MOV.U32 R23, RZ, RZ, R15 ;  /* 0x000000ffff170224 */ /* 0x000fe400078e000f */
[----:B------:R-:W-:Y:S01]  /*22820*/  @!P1 IMAD.IADD R16, R16, 0x1, -R8 ;  /* 0x0000000110109824 */ /* 0x000fe200078e0a08 */
[----:B------:R-:W-:-:S02]  /*22830*/  PRMT R59, RZ, 0x7610, R59 ;  /* 0x00007610ff3b7816 */ /* 0x000fc4000000003b */
[----:B------:R0:W3:Y:S02]  /*22840*/  @P0 LDG.E.U8 R60, desc[UR18][R22.64] ;  /* 0x00000012163c0981 */ /* 0x0000e4000c1e1100 */
[----:B------:R-:W-:Y:S01]  /*22850*/  ISETP.GT.U32.AND P1, PT, R8, R16, PT ;  /* 0x000000100800720c */ /* 0x000fe20003f24070 */
[----:B0-----:R-:W-:Y:S02]  /*22860*/  @P0 IMAD.MOV.U32 R22, RZ, RZ, R5 ;  /* 0x000000ffff160224 */ /* 0x001fe400078e0005 */
[----:B------:R-:W-:-:S05]  /*22870*/  @P0 IMAD.MOV.U32 R23, RZ, RZ, R25 ;  /* 0x000000ffff170224 */ /* 0x000fca00078e0019 */
[----:B------:R0:W3:Y:S01]  /*22880*/  @P0 LDG.E.U8 R59, desc[UR18][R22.64] ;  /* 0x00000012163b0981 */ /* 0x0000e2000c1e1100 */
[----:B-1----:R-:W-:Y:S01]  /*22890*/  IMAD R24, R24, UR5, RZ ;  /* 0x0000000518187c24 */ /* 0x002fe2000f8e02ff */
[----:B------:R-:W-:-:S03]  /*228a0*/  PRMT R58, RZ, 0x7610, R58 ;  /* 0x00007610ff3a7816 */ /* 0x000fc6000000003a */
[----:B------:R-:W-:Y:S01]  /*228b0*/  @!P1 IMAD.IADD R16, R16, 0x1, -R8 ;  /* 0x0000000110109824 */ /* 0x000fe200078e0a08 */
[----:B------:R1:W-:Y:S01]  /*228c0*/  STL [R1+0x8cc], R15 ;  /* 0x0008cc0f01007387 */ /* 0x0003e20000100800 */
[----:B------:R-:W-:Y:S01]  /*228d0*/  PRMT R57, RZ, 0x7610, R57 ;  /* 0x00007610ff397816 */ /* 0x000fe20000000039 */
[----:B------:R-:W2:Y:S01]  /*228e0*/  LDCU UR5, c[0x0][0x3b0] ;  /* 0x00007600ff0577ac */ /* 0x000ea20008000800 */
[----:B0-----:R-:W-:-:S04]  /*228f0*/  IMAD.MOV.U32 R22, RZ, RZ, R3 ;  /* 0x000000ffff167224 */ /* 0x001fc800078e0003 */
[----:B------:R-:W-:Y:S01]  /*22900*/  @!P3 IMAD.MOV R22, RZ, RZ, -R22 ;  /* 0x000000ffff16b224 */ /* 0x000fe200078e0a16 */
[C---:B------:R-:W-:Y:S01]  /*22910*/  IADD3 R3, P3, PT, R24.reuse, R7, RZ ;  /* 0x0000000718037210 */ /* 0x040fe20007f7e0ff */
[----:B-1----:R-:W3:Y:S03]  /*22920*/  LDL.LU R15, [R1+0x1304] ;  /* 0x00130400010f7983 */ /* 0x002ee60000300800 */
[----:B------:R-:W-:Y:S01]  /*22930*/  SEL R23, R11, R22, !P4 ;  /* 0x000000160b177207 */ /* 0x000fe20006000000 */
[----:B------:R-:W-:Y:S01]  /*22940*/  IMAD.MOV.U32 R22, RZ, RZ, R16 ;  /* 0x000000ffff167224 */ /* 0x000fe200078e0010 */
[----:B------:R-:W3:Y:S01]  /*22950*/  LDL.LU R10, [R1+0x1300] ;  /* 0x00130000010a7983 */ /* 0x000ee20000300800 */
[----:B------:R-:W-:Y:S02]  /*22960*/  LEA.HI.X.SX32 R5, R24, R6, 0x1, P3 ;  /* 0x0000000618057211 */ /* 0x000fe400018f0eff */
[----:B------:R-:W-:Y:S01]  /*22970*/  IMAD R23, R23, UR13, RZ ;  /* 0x0000000d17177c24 */ /* 0x000fe2000f8e02ff */
[----:B------:R0:W-:Y:S01]  /*22980*/  STL [R1+0x8d4], R25 ;  /* 0x0008d41901007387 */ /* 0x0001e20000100800 */
[----:B------:R-:W-:Y:S01]  /*22990*/  @P0 IMAD.MOV.U32 R24, RZ, RZ, R3 ;  /* 0x000000ffff180224 */ /* 0x000fe200078e0003 */
[----:B------:R-:W-:Y:S01]  /*229a0*/  PRMT R56, RZ, 0x7610, R56 ;  /* 0x00007610ff387816 */ /* 0x000fe20000000038 */
[----:B------:R-:W1:Y:S01]  /*229b0*/  LDCU UR13, c[0x0][0x3b0] ;  /* 0x00007600ff0d77ac */ /* 0x000e620008000800 */
[----:B0-----:R-:W-:-:S05]  /*229c0*/  @P0 IMAD.MOV.U32 R25, RZ, RZ, R5 ;  /* 0x000000ffff190224 */ /* 0x001fca00078e0005 */
[----:B------:R0:W3:Y:S01]  /*229d0*/  @P0 LDG.E.U8 R58, desc[UR18][R24.64] ;  /* 0x00000012183a0981 */ /* 0x0000e2000c1e1100 */
[----:B--2---:R-:W-:Y:S02]  /*229e0*/  ISETP.GT.U32.AND P6, PT, R8, R13, PT ;  /* 0x0000000d0800720c */ /* 0x004fe40003fc4070 */
[----:B------:R-:W-:-:S11]  /*229f0*/  ISETP.GE.AND P5, PT, R14, RZ, PT ;  /* 0x000000ff0e00720c */ /* 0x000fd60003fa6270 */
[----:B------:R-:W-:Y:S01]  /*22a00*/  @!P6 IMAD.IADD R13, R13, 0x1, -R8 ;  /* 0x000000010d0de824 */ /* 0x000fe200078e0a08 */
[----:B------:R-:W2:Y:S04]  /*22a10*/  LDL.LU R14, [R1+0x98] ;  /* 0x00009800010e7983 */ /* 0x000ea80000300800 */
[C---:B------:R-:W-:Y:S01]  /*22a20*/  ISETP.GT.U32.AND P6, PT, R8.reuse, R13, PT ;  /* 0x0000000d0800720c */ /* 0x040fe20003fc4070 */
[----:B------:R0:W-:Y:S01]  /*22a30*/  STL [R1+0x8e0], R3 ;  /* 0x0008e00301007387 */ /* 0x0001e20000100800 */
[----:B------:R-:W-:Y:S01]  /*22a40*/  @!P5 IMAD.MOV R22, RZ, RZ, -R22 ;  /* 0x000000ffff16d224 */ /* 0x000fe200078e0a16 */
[----:B----4-:R-:W-:Y:S02]  /*22a50*/  ISETP.GT.U32.AND P1, PT, R8, R85, PT ;  /* 0x000000550800720c */ /* 0x010fe40003f24070 */
[----:B0-----:R-:W-:Y:S01]  /*22a60*/  IADD3 R3, P5, PT, R23, R7, RZ ;  /* 0x0000000717037210 */ /* 0x001fe20007fbe0ff */
[----:B------:R0:W-:Y:S01]  /*22a70*/  STL [R1+0x8dc], R5 ;  /* 0x0008dc0501007387 */ /* 0x0001e20000100800 */
[----:B------:R-:W-:-:S06]  /*22a80*/  SEL R22, R11, R22, !P4 ;  /* 0x000000160b167207 */ /* 0x000fcc0006000000 */
[--C-:B------:R-:W-:Y:S01]  /*22a90*/  @!P6 IMAD.IADD R13, R13, 0x1, -R8.reuse ;  /* 0x000000010d0de824 */ /* 0x100fe200078e0a08 */
[----:B------:R-:W4:Y:S01]  /*22aa0*/  LDL.LU R16, [R1+0x94] ;  /* 0x0000940001107983 */ /* 0x000f220000300800 */
[----:B------:R-:W-:Y:S01]  /*22ab0*/  IMAD R24, R22, UR4, RZ ;  /* 0x0000000416187c24 */ /* 0x000fe2000f8e02ff */
[----:B------:R-:W-:Y:S02]  /*22ac0*/  ISETP.GT.U32.AND P3, PT, R8, R4, PT ;  /* 0x000000040800720c */ /* 0x000fe40003f64070 */
[----:B0-----:R-:W-:Y:S01]  /*22ad0*/  LEA.HI.X.SX32 R5, R23, R6, 0x1, P5 ;  /* 0x0000000617057211 */ /* 0x001fe200028f0eff */
[----:B------:R-:W-:Y:S01]  /*22ae0*/  @!P1 IMAD.IADD R85, R85, 0x1, -R8 ;  /* 0x0000000155559824 */ /* 0x000fe200078e0a08 */
[----:B------:R-:W4:Y:S01]  /*22af0*/  LDL R25, [R1+0x12a4] ;  /* 0x0012a40001197983 */ /* 0x000f220000100800 */
[----:B------:R-:W-:Y:S01]  /*22b00*/  @P0 IMAD.MOV.U32 R22, RZ, RZ, R3 ;  /* 0x000000ffff160224 */ /* 0x000fe200078e0003 */
[----:B------:R-:W0:Y:S01]  /*22b10*/  LDCU UR4, c[0x0][0x3b0] ;  /* 0x00007600ff0477ac */ /* 0x000e220008000800 */
[----:B------:R-:W-:Y:S01]  /*22b20*/  @P0 IMAD.MOV.U32 R23, RZ, RZ, R5 ;  /* 0x000000ffff170224 */ /* 0x000fe200078e0005 */
[----:B---3--:R-:W-:-:S04]  /*22b30*/  ISETP.GE.AND P1, PT, R12, RZ, PT ;  /* 0x000000ff0c00720c */ /* 0x008fc80003f26270 */
[----:B------:R3:W4:Y:S04]  /*22b40*/  @P0 LDG.E.U8 R57, desc[UR18][R22.64] ;  /* 0x0000001216390981 */ /* 0x000728000c1e1100 */
[----:B------:R-:W4:Y:S04]  /*22b50*/  LDL.LU R12, [R1+0x84] ;  /* 0x00008400010c7983 */ /* 0x000f280000300800 */
[----:B------:R0:W-:Y:S01]  /*22b60*/  STL [R1+0x8f8], R3 ;  /* 0x0008f80301007387 */ /* 0x0001e20000100800 */
[----:B---3--:R-:W-:-:S03]  /*22b70*/  IMAD.MOV.U32 R22, RZ, RZ, R13 ;  /* 0x000000ffff167224 */ /* 0x008fc600078e000d */
[----:B------:R3:W-:Y:S01]  /*22b80*/  STL [R1+0x8f4], R5 ;  /* 0x0008f40501007387 */ /* 0x0007e20000100800 */
[----:B------:R-:W-:-:S03]  /*22b90*/  @!P1 IMAD.MOV R22, RZ, RZ, -R22 ;  /* 0x000000ffff169224 */ /* 0x000fc600078e0a16 */
[----:B------:R-:W4:Y:S01]  /*22ba0*/  LDL R13, [R1+0x1288] ;  /* 0x00128800010d7983 */ /* 0x000f220000100800 */
[----:B0-----:R-:W-:-:S04]  /*22bb0*/  IADD3 R3, P6, PT, R24, R7, RZ ;  /* 0x0000000718037210 */ /* 0x001fc80007fde0ff */
[----:B---3--:R-:W-:Y:S02]  /*22bc0*/  LEA.HI.X.SX32 R5, R24, R6, 0x1, P6 ;  /* 0x0000000618057211 */ /* 0x008fe400030f0eff */
[----:B------:R-:W-:Y:S01]  /*22bd0*/  SEL R24, R11, R22, !P4 ;  /* 0x000000160b187207 */ /* 0x000fe20006000000 */
[----:B------:R-:W-:Y:S02]  /*22be0*/  @P0 IMAD.MOV.U32 R22, RZ, RZ, R3 ;  /* 0x000000ffff160224 */ /* 0x000fe400078e0003 */
[----:B------:R-:W-:Y:S01]  /*22bf0*/  @P0 IMAD.MOV.U32 R23, RZ, RZ, R5 ;  /* 0x000000ffff170224 */ /* 0x000fe200078e0005 */
[----:B------:R0:W-:Y:S04]  /*22c00*/  STL [R1+0x900], R3 ;  /* 0x0009000301007387 */ /* 0x0001e80000100800 */
[----:B------:R3:W-:Y:S04]  /*22c10*/  STL [R1+0x8fc], R5 ;  /* 0x0008fc0501007387 */ /* 0x0007e80000100800 */
[----:B------:R1:W4:Y:S04]  /*22c20*/  @P0 LDG.E.U8 R56, desc[UR18][R22.64] ;  /* 0x0000001216380981 */ /* 0x000328000c1e1100 */
[----:B0-----:R-:W4:Y:S04]  /*22c30*/  LDL R3, [R1+0x12a0] ;  /* 0x0012a00001037983 */ /* 0x001f280000100800 */
[----:B---3--:R-:W3:Y:S04]  /*22c40*/  LDL.LU R5, [R1+0x88] ;  /* 0x0000880001057983 */ /* 0x008ee80000300800 */
[----:B------:R-:W3:Y:S01]  /*22c50*/  LDL R22, [R1+0x1284] ;  /* 0x0012840001167983 */ /* 0x000ee20000100800 */
[----:B------:R-:W-:Y:S01]  /*22c60*/  @!P3 IMAD.IADD R4, R4, 0x1, -R8 ;  /* 0x000000010404b824 */ /* 0x000fe200078e0a08 */
[----:B------:R-:W-:-:S04]  /*22c70*/  ISETP.GT.U32.AND P5, PT, R8, R85, PT ;  /* 0x000000550800720c */ /* 0x000fc80003fa4070 */
[----:B------:R-:W-:Y:S01]  /*22c80*/  ISETP.GT.U32.AND P3, PT, R8, R4, PT ;  /* 0x000000040800720c */ /* 0x000fe20003f64070 */
[----:B------:R-:W-:Y:S01]  /*22c90*/  IMAD R24, R24, UR5, RZ ;  /* 0x0000000518187c24 */ /* 0x000fe2000f8e02ff */
[----:B------:R-:W-:Y:S01]  /*22ca0*/  PRMT R55, RZ, 0x7610, R55 ;  /* 0x00007610ff377816 */ /* 0x000fe20000000037 */
[----:B------:R-:W0:Y:S06]  /*22cb0*/  LDCU UR5, c[0x0][0x3b0] ;  /* 0x00007600ff0577ac */ /* 0x000e2c0008000800 */
[----:B------:R-:W-:-:S04]  /*22cc0*/  @!P5 IMAD.IADD R85, R85, 0x1, -R8 ;  /* 0x000000015555d824 */ /* 0x000fc800078e0a08 */
[----:B------:R-:W-:Y:S02]  /*22cd0*/  @!P3 IMAD.IADD R4, R4, 0x1, -R8 ;  /* 0x000000010404b824 */ /* 0x000fe400078e0a08 */
[----:B-1----:R-:W-:Y:S02]  /*22ce0*/  IMAD.MOV.U32 R23, RZ, RZ, R85 ;  /* 0x000000ffff177224 */ /* 0x002fe400078e0055 */
[----:B------:R-:W3:Y:S01]  /*22cf0*/  LDL.LU R85, [R1+0x12fc] ;  /* 0x0012fc0001557983 */ /* 0x000ee20000300800 */
[----:B--2---:R-:W-:-:S13]  /*22d00*/  ISETP.GT.U32.AND P1, PT, R8, R14, PT ;  /* 0x0000000e0800720c */ /* 0x004fda0003f24070 */
[----:B------:R-:W-:Y:S01]  /*22d10*/  @!P1 IMAD.IADD R14, R14, 0x1, -R8 ;  /* 0x000000010e0e9824 */ /* 0x000fe200078e0a08 */
[----:B----4-:R-:W-:Y:S02]  /*22d20*/  ISETP.GE.AND P6, PT, R25, RZ, PT ;  /* 0x000000ff1900720c */ /* 0x010fe40003fc6270 */
[----:B------:R-:W-:-:S05]  /*22d30*/  IADD3 R25, P3, PT, R24, R7, RZ ;  /* 0x0000000718197210 */ /* 0x000fca0007f7e0ff */
[----:B------:R1:W-:Y:S06]  /*22d40*/  STL [R1+0x908], R25 ;  /* 0x0009081901007387 */ /* 0x0003ec0000100800 */
[----:B------:R-:W-:Y:S01]  /*22d50*/  @!P6 IMAD.MOV R23, RZ, RZ, -R23 ;  /* 0x000000ffff17e224 */ /* 0x000fe200078e0a17 */
[----:B------:R-:W-:-:S04]  /*22d60*/  ISETP.GT.U32.AND P6, PT, R8, R12, PT ;  /* 0x0000000c0800720c */ /* 0x000fc80003fc4070 */
[----:B------:R-:W-:-:S09]  /*22d70*/  SEL R23, R11, R23, !P4 ;  /* 0x000000170b177207 */ /* 0x000fd20006000000 */
[----:B------:R-:W-:Y:S01]  /*22d80*/  @!P6 IMAD.IADD R12, R12, 0x1, -R8 ;  /* 0x000000010c0ce824 */ /* 0x000fe200078e0a08 */
[----:B---3--:R-:W-:Y:S02]  /*22d90*/  ISETP.GE.AND P1, PT, R22, RZ, PT ;  /* 0x000000ff1600720c */ /* 0x008fe40003f26270 */
[----:B------:R-:W-:Y:S01]  /*22da0*/  LEA.HI.X.SX32 R22, R24, R6, 0x1, P3 ;  /* 0x0000000618167211 */ /* 0x000fe200018f0eff */
[----:B------:R-:W-:Y:S01]  /*22db0*/  @P0 IMAD.MOV.U32 R24, RZ, RZ, R25 ;  /* 0x000000ffff180224 */ /* 0x000fe200078e0019 */
[----:B------:R-:W-:-:S03]  /*22dc0*/  ISETP.GT.U32.AND P3, PT, R8, R14, PT ;  /* 0x0000000e0800720c */ /* 0x000fc60003f64070 */
[----:B------:R2:W-:Y:S01]  /*22dd0*/  STL [R1+0x904], R22 ;  /* 0x0009041601007387 */ /* 0x0005e20000100800 */
[----:B-1----:R-:W-:-:S05]  /*22de0*/  @P0 IMAD.MOV.U32 R25, RZ, RZ, R22 ;  /* 0x000000ffff190224 */ /* 0x002fca00078e0016 */
[----:B------:R1:W3:Y:S01]  /*22df0*/  @P0 LDG.E.U8 R55, desc[UR18][R24.64] ;  /* 0x0000001218370981 */ /* 0x0002e2000c1e1100 */
[----:B--2---:R-:W-:-:S04]  /*22e00*/  IMAD.MOV.U32 R22, RZ, RZ, R4 ;  /* 0x000000ffff167224 */ /* 0x004fc800078e0004 */
[----:B------:R-:W-:Y:S01]  /*22e10*/  @!P1 IMAD.MOV R22, RZ, RZ, -R22 ;  /* 0x000000ffff169224 */ /* 0x000fe200078e0a16 */
[----:B------:R-:W-:Y:S02]  /*22e20*/  ISETP.GE.AND P1, PT, R13, RZ, PT ;  /* 0x000000ff0d00720c */ /* 0x000fe40003f26270 */
[----:B------:R-:W2:Y:S01]  /*22e30*/  LDL R13, [R1+0x1268] ;  /* 0x00126800010d7983 */ /* 0x000ea20000100800 */
[----:B-1----:R-:W-:Y:S02]  /*22e40*/  IMAD R24, R23, UR4, RZ ;  /* 0x0000000417187c24 */ /* 0x002fe4000f8e02ff */
[----:B------:R-:W-:Y:S01]  /*22e50*/  @!P3 IMAD.IADD R14, R14, 0x1, -R8 ;  /* 0x000000010e0eb824 */ /* 0x000fe200078e0a08 */
[----:B------:R-:W-:Y:S01]  /*22e60*/  ISETP.GT.U32.AND P5, PT, R8, R16, PT ;  /* 0x000000100800720c */ /* 0x000fe20003fa4070 */
[----:B------:R-:W1:Y:S01]  /*22e70*/  LDCU UR4, c[0x0][0x3b0] ;  /* 0x00007600ff0477ac */ /* 0x000e620008000800 */
[----:B------:R-:W-:Y:S01]  /*22e80*/  IADD3 R4, P6, PT, R24, R7, RZ ;  /* 0x0000000718047210 */ /* 0x000fe20007fde0ff */
[----:B------:R-:W-:-:S03]  /*22e90*/  IMAD.MOV.U32 R23, RZ, RZ, R14 ;  /* 0x000000ffff177224 */ /* 0x000fc600078e000e */
[----:B------:R-:W-:Y:S01]  /*22ea0*/  LEA.HI.X.SX32 R14, R24, R6, 0x1, P6 ;  /* 0x00000006180e7211 */ /* 0x000fe200030f0eff */
[----:B------:R-:W-:Y:S04]  /*22eb0*/  STL [R1+0x910], R4 ;  /* 0x0009100401007387 */ /* 0x000fe80000100800 */
[----:B------:R4:W-:Y:S01]  /*22ec0*/  STL [R1+0x90c], R14 ;  /* 0x00090c0e01007387 */ /* 0x0009e20000100800 */
[----:B------:R-:W-:-:S03]  /*22ed0*/  @P0 IMAD.MOV.U32 R25, RZ, RZ, R14 ;  /* 0x000000ffff190224 */ /* 0x000fc600078e000e */
[----:B----4-:R-:W4:Y:S01]  /*22ee0*/  LDL R14, [R1+0x12b4] ;  /* 0x0012b400010e7983 */ /* 0x010f220000100800 */
[----:B------:R-:W-:Y:S01]  /*22ef0*/  @!P5 IMAD.IADD R16, R16, 0x1, -R8 ;  /* 0x000000011010d824 */ /* 0x000fe200078e0a08 */
[----:B------:R-:W-:-:S04]  /*22f00*/  SEL R22, R11, R22, !P4 ;  /* 0x000000160b167207 */ /* 0x000fc80006000000 */
[----:B------:R-:W-:Y:S01]  /*22f10*/  ISETP.GT.U32.AND P5, PT, R8, R16, PT ;  /* 0x000000100800720c */ /* 0x000fe20003fa4070 */
[----:B0-----:R-:W-:Y:S01]  /*22f20*/  IMAD R22, R22, UR5, RZ ;  /* 0x0000000516167c24 */ /* 0x001fe2000f8e02ff */
[----:B------:R-:W-:Y:S01]  /*22f30*/  ISETP.GE.AND P3, PT, R3, RZ, PT ;  /* 0x000000ff0300720c */ /* 0x000fe20003f66270 */
[----:B------:R-:W-:Y:S01]  /*22f40*/  @!P1 IMAD.MOV R23, RZ, RZ, -R23 ;  /* 0x000000ffff179224 */ /* 0x000fe200078e0a17 */
[----:B------:R-:W-:Y:S01]  /*22f50*/  PRMT R54, RZ, 0x7610, R54 ;  /* 0x00007610ff367816 */ /* 0x000fe20000000036 */
[----:B------:R-:W-:Y:S01]  /*22f60*/  @P0 IMAD.MOV.U32 R24, RZ, RZ, R4 ;  /* 0x000000ffff180224 */ /* 0x000fe200078e0004 */
[----:B------:R-:W-:Y:S01]  /*22f70*/  IADD3 R3, P1, PT, R22, R7, RZ ;  /* 0x0000000716037210 */ /* 0x000fe20007f3e0ff */
[----:B------:R-:W0:Y:S06]  /*22f80*/  LDCU UR5, c[0x0][0x3b0] ;  /* 0x00007600ff0577ac */ /* 0x000e2c0008000800 */
[----:B------:R-:W-:Y:S01]  /*22f90*/  @!P5 IMAD.IADD R16, R16, 0x1, -R8 ;  /* 0x000000011010d824 */ /* 0x000fe200078e0a08 */
[----:B------:R-:W-:Y:S01]  /*22fa0*/  ISETP.GT.U32.AND P5, PT, R8, R5, PT ;  /* 0x000000050800720c */ /* 0x000fe20003fa4070 */
[----:B------:R0:W3:Y:S01]  /*22fb0*/  @P0 LDG.E.U8 R54, desc[UR18][R24.64] ;  /* 0x0000001218360981 */ /* 0x0000e2000c1e1100 */
[----:B------:R-:W-:-:S02]  /*22fc0*/  LEA.HI.X.SX32 R4, R22, R6, 0x1, P1 ;  /* 0x0000000616047211 */ /* 0x000fc400008f0eff */
[----:B------:R-:W-:Y:S01]  /*22fd0*/  ISETP.GT.U32.AND P6, PT, R8, R12, PT ;  /* 0x0000000c0800720c */ /* 0x000fe20003fc4070 */
[----:B------:R-:W-:Y:S01]  /*22fe0*/  IMAD.MOV.U32 R22, RZ, RZ, R16 ;  /* 0x000000ffff167224 */ /* 0x000fe200078e0010 */
[----:B------:R-:W-:Y:S01]  /*22ff0*/  PRMT R53, RZ, 0x7610, R53 ;  /* 0x00007610ff357816 */ /* 0x000fe20000000035 */
[----:B0-----:R-:W-:Y:S02]  /*23000*/  @P0 IMAD.MOV.U32 R24, RZ, RZ, R3 ;  /* 0x000000ffff180224 */ /* 0x001fe400078e0003 */
[----:B------:R-:W-:-:S04]  /*23010*/  @P0 IMAD.MOV.U32 R25, RZ, RZ, R4 ;  /* 0x000000ffff190224 */ /* 0x000fc800078e0004 */
[----:B------:R-:W-:Y:S02]  /*23020*/  @!P5 IMAD.IADD R5, R5, 0x1, -R8 ;  /* 0x000000010505d824 */ /* 0x000fe400078e0a08 */
[----:B------:R-:W-:Y:S01]  /*23030*/  @!P3 IMAD.MOV R22, RZ, RZ, -R22 ;  /* 0x000000ffff16b224 */ /* 0x000fe200078e0a16 */
[----:B------:R0:W3:Y:S01]  /*23040*/  @P0 LDG.E.U8 R53, desc[UR18][R24.64] ;  /* 0x0000001218350981 */ /* 0x0000e2000c1e1100 */
[----:B------:R-:W-:Y:S01]  /*23050*/  @!P6 IMAD.IADD R12, R12, 0x1, -R8 ;  /* 0x000000010c0ce824 */ /* 0x000fe200078e0a08 */
[----:B------:R-:W-:Y:S02]  /*23060*/  ISETP.GT.U32.AND P3, PT, R8, R5, PT ;  /* 0x000000050800720c */ /* 0x000fe40003f64070 */
[C---:B0-----:R-:W-:Y:S02]  /*23070*/  SEL R24, R11.reuse, R23, !P4 ;  /* 0x000000170b187207 */ /* 0x041fe40006000000 */
[----:B------:R-:W-:-:S03]  /*23080*/  SEL R23, R11, R22, !P4 ;  /* 0x000000160b177207 */ /* 0x000fc60006000000 */
[----:B------:R-:W-:Y:S01]  /*23090*/  IMAD R24, R24, UR12, RZ ;  /* 0x0000000c18187c24 */ /* 0x000fe2000f8e02ff */
[----:B------:R0:W-:Y:S01]  /*230a0*/  STL [R1+0x918], R3 ;  /* 0x0009180301007387 */ /* 0x0001e20000100800 */
[----:B------:R-:W-:Y:S01]  /*230b0*/  IMAD.MOV.U32 R22, RZ, RZ, R12 ;  /* 0x000000ffff167224 */ /* 0x000fe200078e000c */
[----:B------:R-:W-:Y:S01]  /*230c0*/  ISETP.GT.U32.AND P1, PT, R8, R85, PT ;  /* 0x000000550800720c */ /* 0x000fe20003f24070 */
[----:B-1----:R-:W-:Y:S01]  /*230d0*/  IMAD R23, R23, UR4, RZ ;  /* 0x0000000417177c24 */ /* 0x002fe2000f8e02ff */
[C---:B------:R-:W-:Y:S01]  /*230e0*/  IADD3 R12, P6, PT, R24.reuse, R7, RZ ;  /* 0x00000007180c7210 */ /* 0x040fe20007fde0ff */
[----:B------:R1:W-:Y:S01]  /*230f0*/  STL [R1+0x914], R4 ;  /* 0x0009140401007387 */ /* 0x0003e20000100800 */
[----:B------:R-:W-:Y:S01]  /*23100*/  @!P3 IMAD.IADD R5, R5, 0x1, -R8 ;  /* 0x000000010505b824 */ /* 0x000fe200078e0a08 */
[----:B------:R-:W-:Y:S01]  /*23110*/  PRMT R52, RZ, 0x7610, R52 ;  /* 0x00007610ff347816 */ /* 0x000fe20000000034 */
[----:B------:R-:W2:Y:S01]  /*23120*/  LDCU UR4, c[0x0][0x3b0] ;  /* 0x00007600ff0477ac */ /* 0x000ea20008000800 */
[----:B------:R-:W-:Y:S01]  /*23130*/  LEA.HI.X.SX32 R16, R24, R6, 0x1, P6 ;  /* 0x0000000618107211 */ /* 0x000fe200030f0eff */
[----:B0-----:R-:W3:Y:S01]  /*23140*/  LDL R3, [R1+0xf84] ;  /* 0x000f840001037983 */ /* 0x001ee20000100800 */
[----:B------:R-:W-:Y:S01]  /*23150*/  PRMT R51, RZ, 0x7610, R51 ;  /* 0x00007610ff337816 */ /* 0x000fe20000000033 */
[----:B------:R-:W0:Y:S02]  /*23160*/  LDCU UR12, c[0x0][0x3b0] ;  /* 0x00007600ff0c77ac */ /* 0x000e240008000800 */
[----:B-1----:R-:W3:Y:S04]  /*23170*/  LDL R4, [R1+0xf30] ;  /* 0x000f300001047983 */ /* 0x002ee80000100800 */
[----:B------:R-:W-:Y:S01]  /*23180*/  STL [R1+0x920], R12 ;  /* 0x0009200c01007387 */ /* 0x000fe20000100800 */
[----:B--2---:R-:W-:-:S13]  /*23190*/  ISETP.GE.AND P5, PT, R13, RZ, PT ;  /* 0x000000ff0d00720c */ /* 0x004fda0003fa6270 */
[----:B------:R-:W-:Y:S01]  /*231a0*/  @!P5 IMAD.MOV R22, RZ, RZ, -R22 ;  /* 0x000000ffff16d224 */ /* 0x000fe200078e0a16 */
[----:B------:R-:W-:-:S04]  /*231b0*/  IADD3 R13, P5, PT, R23, R7, RZ ;  /* 0x00000007170d7210 */ /* 0x000fc80007fbe0ff */
[----:B------:R-:W-:Y:S01]  /*231c0*/  SEL R24, R11, R22, !P4 ;  /* 0x000000160b187207 */ /* 0x000fe20006000000 */
[----:B------:R-:W-:Y:S01]  /*231d0*/  STL [R1+0x938], R13 ;  /* 0x0009380d01007387 */ /* 0x000fe20000100800 */
[----:B------:R-:W-:-:S03]  /*231e0*/  @P0 IMAD.MOV.U32 R22, RZ, RZ, R12 ;  /* 0x000000ffff160224 */ /* 0x000fc600078e000c */
[----:B------:R1:W-:Y:S01]  /*231f0*/  STL [R1+0x91c], R16 ;  /* 0x00091c1001007387 */ /* 0x0003e20000100800 */
[----:B----4-:R-:W-:Y:S02]  /*23200*/  ISETP.GE.AND P3, PT, R14, RZ, PT ;  /* 0x000000ff0e00720c */ /* 0x010fe40003f66270 */
[----:B------:R-:W-:Y:S01]  /*23210*/  LEA.HI.X.SX32 R14, R23, R6, 0x1, P5 ;  /* 0x00000006170e7211 */ /* 0x000fe200028f0eff */
[----:B------:R-:W-:Y:S02]  /*23220*/  @P0 IMAD.MOV.U32 R23, RZ, RZ, R16 ;  /* 0x000000ffff170224 */ /* 0x000fe400078e0010 */
[----:B-1----:R-:W2:Y:S04]  /*23230*/  LDL.LU R16, [R1+0x12f8] ;  /* 0x0012f80001107983 */ /* 0x002ea80000300800 */
[----:B------:R-:W4:Y:S01]  /*23240*/  LDL.LU R12, [R1+0x12f4] ;  /* 0x0012f400010c7983 */ /* 0x000f220000300800 */
[----:B------:R-:W-:-:S03]  /*23250*/  @!P1 IMAD.IADD R85, R85, 0x1, -R8 ;  /* 0x0000000155559824 */ /* 0x000fc600078e0a08 */
[----:B------:R1:W2:Y:S02]  /*23260*/  @P0 LDG.E.U8 R52, desc[UR18][R22.64] ;  /* 0x0000001216340981 */ /* 0x0002a4000c1e1100 */
[C---:B------:R-:W-:Y:S01]  /*23270*/  ISETP.GT.U32.AND P1, PT, R8.reuse, R85, PT ;  /* 0x000000550800720c */ /* 0x040fe20003f24070 */
[----:B-1----:R-:W-:Y:S02]  /*23280*/  @P0 IMAD.MOV.U32 R22, RZ, RZ, R13 ;  /* 0x000000ffff160224 */ /* 0x002fe400078e000d */
[----:B------:R-:W-:Y:S01]  /*23290*/  @P0 IMAD.MOV.U32 R23, RZ, RZ, R14 ;  /* 0x000000ffff170224 */ /* 0x000fe200078e000e */
[----:B------:R-:W-:-:S04]  /*232a0*/  ISETP.GT.U32.AND P6, PT, R8, R10, PT ;  /* 0x0000000a0800720c */ /* 0x000fc80003fc4070 */
[----:B------:R1:W2:Y:S01]  /*232b0*/  @P0 LDG.E.U8 R51, desc[UR18][R22.64] ;  /* 0x0000001216330981 */ /* 0x0002a2000c1e1100 */
[----:B------:R-:W-:Y:S01]  /*232c0*/  IMAD R24, R24, UR5, RZ ;  /* 0x0000000518187c24 */ /* 0x000fe2000f8e02ff */
[----:B------:R-:W-:-:S03]  /*232d0*/  PRMT R50, RZ, 0x7610, R50 ;  /* 0x00007610ff327816 */ /* 0x000fc60000000032 */
[----:B------:R-:W-:Y:S01]  /*232e0*/  @!P1 IMAD.IADD R85, R85, 0x1, -R8 ;  /* 0x0000000155559824 */ /* 0x000fe200078e0a08 */
[----:B------:R0:W-:Y:S01]  /*232f0*/  STL [R1+0x934], R14 ;  /* 0x0009340e01007387 */ /* 0x0001e20000100800 */
[----:B------:R-:W-:Y:S01]  /*23300*/  PRMT R49, RZ, 0x7610, R49 ;  /* 0x00007610ff317816 */ /* 0x000fe20000000031 */
[----:B------:R-:W2:Y:S01]  /*23310*/  LDCU UR5, c[0x0][0x3b0] ;  /* 0x00007600ff0577ac */ /* 0x000ea20008000800 */
[----:B-1----:R-:W-:-:S04]  /*23320*/  IMAD.MOV.U32 R22, RZ, RZ, R5 ;  /* 0x000000ffff167224 */ /* 0x002fc800078e0005 */
[----:B------:R-:W-:Y:S01]  /*23330*/  @!P3 IMAD.MOV R22, RZ, RZ, -R22 ;  /* 0x000000ffff16b224 */ /* 0x000fe200078e0a16 */
[----:B0-----:R-:W2:Y:S04]  /*23340*/  LDL.LU R14, [R1+0x12f0] ;  /* 0x0012f000010e7983 */ /* 0x001ea80000300800 */
[----:B------:R-:W-:Y:S01]  /*23350*/  SEL R22, R11, R22, !P4 ;  /* 0x000000160b167207 */ /* 0x000fe20006000000 */
[----:B------:R-:W2:Y:S01]  /*23360*/  LDL.LU R13, [R1+0x12ec] ;  /* 0x0012ec00010d7983 */ /* 0x000ea20000300800 */
[----:B------:R-:W-:Y:S01]  /*23370*/  @!P6 IMAD.IADD R10, R10, 0x1, -R8 ;  /* 0x000000010a0ae824 */ /* 0x000fe200078e0a08 */
[----:B---3--:R-:W-:Y:S02]  /*23380*/  ISETP.GE.AND P5, PT, R3, RZ, PT ;  /* 0x000000ff0300720c */ /* 0x008fe40003fa6270 */
[----:B------:R-:W-:-:S04]  /*23390*/  IADD3 R3, P3, PT, R24, R7, RZ ;  /* 0x0000000718037210 */ /* 0x000fc80007f7e0ff */
[----:B------:R-:W-:Y:S01]  /*233a0*/  LEA.HI.X.SX32 R5, R24, R6, 0x1, P3 ;  /* 0x0000000618057211 */ /* 0x000fe200018f0eff */
[----:B------:R-:W-:Y:S01]  /*233b0*/  IMAD R24, R22, UR13, RZ ;  /* 0x0000000d16187c24 */ /* 0x000fe2000f8e02ff */
[----:B------:R0:W-:Y:S01]  /*233c0*/  STL [R1+0x940], R3 ;  /* 0x0009400301007387 */ /* 0x0001e20000100800 */
[----:B------:R-:W-:Y:S01]  /*233d0*/  @P0 IMAD.MOV.U32 R22, RZ, RZ, R3 ;  /* 0x000000ffff160224 */ /* 0x000fe200078e0003 */
[----:B------:R-:W-:-:S03]  /*233e0*/  ISETP.GT.U32.AND P6, PT, R8, R10, PT ;  /* 0x0000000a0800720c */ /* 0x000fc60003fc4070 */
[----:B------:R-:W-:Y:S01]  /*233f0*/  @!P5 IMAD.MOV R85, RZ, RZ, -R85 ;  /* 0x000000ffff55d224 */ /* 0x000fe200078e0a55 */
[----:B------:R-:W-:Y:S01]  /*23400*/  PRMT R48, RZ, 0x7610, R48 ;  /* 0x00007610ff307816 */ /* 0x000fe20000000030 */
[----:B------:R-:W-:Y:S01]  /*23410*/  @P0 IMAD.MOV.U32 R23, RZ, RZ, R5 ;  /* 0x000000ffff170224 */ /* 0x000fe200078e0005 */
[----:B------:R-:W-:Y:S01]  /*23420*/  PRMT R46, RZ, 0x7610, R46 ;  /* 0x00007610ff2e7816 */ /* 0x000fe2000000002e */
[----:B------:R-:W1:Y:S01]  /*23430*/  LDCU UR13, c[0x0][0x3b0] ;  /* 0x00007600ff0d77ac */ /* 0x000e620008000800 */
[----:B0-----:R-:W-:Y:S02]  /*23440*/  IADD3 R3, P5, PT, R24, R7, RZ ;  /* 0x0000000718037210 */ /* 0x001fe40007fbe0ff */
[----:B------:R-:W-:Y:S01]  /*23450*/  SEL R85, R11, R85, !P4 ;  /* 0x000000550b557207 */ /* 0x000fe20006000000 */
[----:B------:R0:W3:Y:S04]  /*23460*/  @P0 LDG.E.U8 R50, desc[UR18][R22.64] ;  /* 0x0000001216320981 */ /* 0x0000e8000c1e1100 */
[----:B------:R-:W-:Y:S01]  /*23470*/  IMAD R85, R85, UR4, RZ ;  /* 0x0000000455557c24 */ /* 0x000fe2000f8e02ff */
[----:B------:R-:W-:Y:S01]  /*23480*/  STL [R1+0x93c], R5 ;  /* 0x00093c0501007387 */ /* 0x000fe20000100800 */
[----:B------:R-:W-:Y:S01]  /*23490*/  @!P6 IMAD.IADD R10, R10, 0x1, -R8 ;  /* 0x000000010a0ae824 */ /* 0x000fe200078e0a08 */
[----:B------:R-:W1:Y:S01]  /*234a0*/  LDCU UR4, c[0x0][0x3b0] ;  /* 0x00007600ff0477ac */ /* 0x000e620008000800 */
[----:B0-----:R-:W-:Y:S01]  /*234b0*/  @P0 IMAD.MOV.U32 R22, RZ, RZ, R3 ;  /* 0x000000ffff160224 */ /* 0x001fe200078e0003 */
[----:B------:R0:W-:Y:S01]  /*234c0*/  STL [R1+0x948], R3 ;  /* 0x0009480301007387 */ /* 0x0001e20000100800 */
[----:B----4-:R-:W-:-:S13]  /*234d0*/  ISETP.GT.U32.AND P1, PT, R8, R12, PT ;  /* 0x0000000c0800720c */ /* 0x010fda0003f24070 */
[----:B------:R-:W-:Y:S01]  /*234e0*/  @!P1 IMAD.IADD R12, R12, 0x1, -R8 ;  /* 0x000000010c0c9824 */ /* 0x000fe200078e0a08 */
[----:B------:R-:W-:Y:S02]  /*234f0*/  ISETP.GE.AND P1, PT, R4, RZ, PT ;  /* 0x000000ff0400720c */ /* 0x000fe40003f26270 */
[----:B------:R-:W-:-:S05]  /*23500*/  LEA.HI.X.SX32 R4, R24, R6, 0x1, P5 ;  /* 0x0000000618047211 */ /* 0x000fca00028f0eff */
[----:B------:R-:W-:Y:S01]  /*23510*/  @P0 IMAD.MOV.U32 R23, RZ, RZ, R4 ;  /* 0x000000ffff170224 */ /* 0x000fe200078e0004 */
[----:B------:R4:W-:Y:S04]  /*23520*/  STL [R1+0x944], R4 ;  /* 0x0009440401007387 */ /* 0x0009e80000100800 */
[----:B------:R1:W3:Y:S04]  /*23530*/  @P0 LDG.E.U8 R49, desc[UR18][R22.64] ;  /* 0x0000001216310981 */ /* 0x0002e8000c1e1100 */
[----:B0-----:R-:W3:Y:S01]  /*23540*/  LDL R3, [R1+0xf38] ;  /* 0x000f380001037983 */ /* 0x001ee20000100800 */
[----:B----4-:R-:W-:-:S03]  /*23550*/  IADD3 R4, P6, PT, R85, R7, RZ ;  /* 0x0000000755047210 */ /* 0x010fc60007fde0ff */
[----:B------:R-:W4:Y:S01]  /*23560*/  LDL R23, [R1+0xf34] ;  /* 0x000f340001177983 */ /* 0x000f220000100800 */
[----:B------:R-:W-:-:S03]  /*23570*/  LEA.HI.X.SX32 R5, R85, R6, 0x1, P6 ;  /* 0x0000000655057211 */ /* 0x000fc600030f0eff */
[----:B------:R0:W-:Y:S04]  /*23580*/  STL [R1+0x950], R4 ;  /* 0x0009500401007387 */ /* 0x0001e80000100800 */
[----:B------:R-:W3:Y:S01]  /*23590*/  LDL R85, [R1+0xf3c] ;  /* 0x000f3c0001557983 */ /* 0x000ee20000100800 */
[----:B-1----:R-:W-:-:S03]  /*235a0*/  @P0 IMAD.MOV.U32 R22, RZ, RZ, R4 ;  /* 0x000000ffff160224 */ /* 0x002fc600078e0004 */
[----:B------:R1:W-:Y:S04]  /*235b0*/  STL [R1+0x94c], R5 ;  /* 0x00094c0501007387 */ /* 0x0003e80000100800 */
[----:B0-----:R-:W3:Y:S01]  /*235c0*/  LDL R4, [R1+0xf40] ;  /* 0x000f400001047983 */ /* 0x001ee20000100800 */
[C---:B--2---:R-:W-:Y:S01]  /*235d0*/  ISETP.GT.U32.AND P3, PT, R8.reuse, R13, PT ;  /* 0x0000000d0800720c */ /* 0x044fe20003f64070 */
[----:B------:R-:W-:Y:S01]  /*235e0*/  @!P1 IMAD.MOV R10, RZ, RZ, -R10 ;  /* 0x000000ffff0a9224 */ /* 0x000fe200078e0a0a */
[C---:B------:R-:W-:Y:S02]  /*235f0*/  ISETP.GT.U32.AND P1, PT, R8.reuse, R14, PT ;  /* 0x0000000e0800720c */ /* 0x040fe40003f24070 */
[----:B------:R-:W-:-:S09]  /*23600*/  ISETP.GT.U32.AND P5, PT, R8, R12, PT ;  /* 0x0000000c0800720c */ /* 0x000fd20003fa4070 */
[----:B------:R-:W-:Y:S01]  /*23610*/  @!P3 IMAD.IADD R13, R13, 0x1, -R8 ;  /* 0x000000010d0db824 */ /* 0x000fe200078e0a08 */
[----:B------:R-:W-:-:S04]  /*23620*/  SEL R10, R11, R10, !P4 ;  /* 0x0000000a0b0a7207 */ /* 0x000fc80006000000 */
[----:B------:R-:W-:Y:S01]  /*23630*/  ISETP.GT.U32.AND P3, PT, R8, R13, PT ;  /* 0x0000000d0800720c */ /* 0x000fe20003f64070 */
[--C-:B------:R-:W-:Y:S02]  /*23640*/  @!P1 IMAD.IADD R14, R14, 0x1, -R8.reuse ;  /* 0x000000010e0e9824 */ /* 0x100fe400078e0a08 */
[----:B------:R-:W-:Y:S01]  /*23650*/  IMAD R10, R10, UR5, RZ ;  /* 0x000000050a0a7c24 */ /* 0x000fe2000f8e02ff */
[----:B------:R-:W0:Y:S01]  /*23660*/  LDCU UR5, c[0x0][0x3b0] ;  /* 0x00007600ff0577ac */ /* 0x000e220008000800 */
[----:B------:R-:W-:-:S08]  /*23670*/  @!P5 IMAD.IADD R12, R12, 0x1, -R8 ;  /* 0x000000010c0cd824 */ /* 0x000fd000078e0a08 */
[----:B------:R-:W-:Y:S01]  /*23680*/  @!P3 IMAD.IADD R13, R13, 0x1, -R8 ;  /* 0x000000010d0db824 */ /* 0x000fe200078e0a08 */
[----:B----4-:R-:W-:Y:S01]  /*23690*/  ISETP.GE.AND P6, PT, R23, RZ, PT ;  /* 0x000000ff1700720c */ /* 0x010fe20003fc6270 */
[----:B------:R-:W-:Y:S01]  /*236a0*/  @P0 IMAD.MOV.U32 R23, RZ, RZ, R5 ;  /* 0x000000ffff170224 */ /* 0x000fe200078e0005 */
[C---:B-1----:R-:W-:Y:S02]  /*236b0*/  IADD3 R5, P3, PT, R10.reuse, R7, RZ ;  /* 0x000000070a057210 */ /* 0x042fe40007f7e0ff */
[----:B---3--:R-:W-:Y:S02]  /*236c0*/  ISETP.GE.AND P1, PT, R85, RZ, PT ;  /* 0x000000ff5500720c */ /* 0x008fe40003f26270 */
[----:B------:R1:W2:Y:S01]  /*236d0*/  @P0 LDG.E.U8 R48, desc[UR18][R22.64] ;  /* 0x0000001216300981 */ /* 0x0002a2000c1e1100 */
[----:B------:R-:W-:-:S06]  /*236e0*/  LEA.HI.X.SX32 R10, R10, R6, 0x1, P3 ;  /* 0x000000060a0a7211 */ /* 0x000fcc00018f0eff */
[----:B------:R-:W-:Y:S01]  /*236f0*/  @!P6 IMAD.MOV R12, RZ, RZ, -R12 ;  /* 0x000000ffff0ce224 */ /* 0x000fe200078e0a0c */
[C---:B------:R-:W-:Y:S01]  /*23700*/  ISETP.GT.U32.AND P6, PT, R8.reuse, R15, PT ;  /* 0x0000000f0800720c */ /* 0x040fe20003fc4070 */
[----:B------:R3:W-:Y:S01]  /*23710*/  STL [R1+0x958], R5 ;  /* 0x0009580501007387 */ /* 0x0007e20000100800 */
[----:B------:R-:W-:Y:S02]  /*23720*/  ISETP.GT.U32.AND P3, PT, R8, R14, PT ;  /* 0x0000000e0800720c */ /* 0x000fe40003f64070 */
[----:B------:R-:W-:Y:S01]  /*23730*/  SEL R12, R11, R12, !P4 ;  /* 0x0000000c0b0c7207 */ /* 0x000fe20006000000 */
[----:B------:R0:W-:Y:S01]  /*23740*/  STL [R1+0x954], R10 ;  /* 0x0009540a01007387 */ /* 0x0001e20000100800 */
[----:B------:R-:W-:Y:S01]  /*23750*/  @!P1 IMAD.MOV R13, RZ, RZ, -R13 ;  /* 0x000000ffff0d9224 */ /* 0x000fe200078e0a0d */
[----:B------:R-:W-:Y:S02]  /*23760*/  ISETP.GE.AND P1, PT, R3, RZ, PT ;  /* 0x000000ff0300720c */ /* 0x000fe40003f26270 */
[----:B------:R-:W4:Y:S01]  /*23770*/  LDL R3, [R1+0xf2c] ;  /* 0x000f2c0001037983 */ /* 0x000f220000100800 */
[----:B------:R-:W-:Y:S01]  /*23780*/  IMAD R12, R12, UR4, RZ ;  /* 0x000000040c0c7c24 */ /* 0x000fe2000f8e02ff */
[----:B------:R-:W-:Y:S01]  /*23790*/  SEL R13, R11, R13, !P4 ;  /* 0x0000000d0b0d7207 */ /* 0x000fe20006000000 */
[----:B-1----:R-:W-:Y:S01]  /*237a0*/  @P0 IMAD.MOV.U32 R22, RZ, RZ, R5 ;  /* 0x000000ffff160224 */ /* 0x002fe200078e0005 */
[----:B------:R-:W-:Y:S01]  /*237b0*/  ISETP.GT.U32.AND P5, PT, R8, R16, PT ;  /* 0x000000100800720c */ /* 0x000fe20003fa4070 */
[----:B------:R-:W-:Y:S01]  /*237c0*/  @!P6 IMAD.IADD R15, R15, 0x1, -R8 ;  /* 0x000000010f0fe824 */ /* 0x000fe200078e0a08 */
[----:B---3--:R-:W-:Y:S01]  /*237d0*/  IADD3 R5, P6, PT, R12, R7, RZ ;  /* 0x000000070c057210 */ /* 0x008fe20007fde0ff */
[----:B------:R-:W-:Y:S01]  /*237e0*/  @P0 IMAD.MOV.U32 R23, RZ, RZ, R10 ;  /* 0x000000ffff170224 */ /* 0x000fe200078e000a */
[----:B------:R-:W1:Y:S01]  /*237f0*/  LDCU UR4, c[0x0][0x3b0] ;  /* 0x00007600ff0477ac */ /* 0x000e620008000800 */
[----:B------:R-:W-:-:S02]  /*23800*/  @!P3 IMAD.IADD R14, R14, 0x1, -R8 ;  /* 0x000000010e0eb824 */ /* 0x000fc400078e0a08 */
[----:B0-----:R-:W-:Y:S01]  /*23810*/  IMAD R10, R13, UR5, RZ ;  /* 0x000000050d0a7c24 */ /* 0x001fe2000f8e02ff */
[-C--:B------:R-:W-:Y:S01]  /*23820*/  LEA.HI.X.SX32 R12, R12, R6.reuse, 0x1, P6 ;  /* 0x000000060c0c7211 */ /* 0x080fe200030f0eff */
[----:B------:R-:W-:Y:S01]  /*23830*/  @!P1 IMAD.MOV R14, RZ, RZ, -R14 ;  /* 0x000000ffff0e9224 */ /* 0x000fe200078e0a0e */
[----:B------:R-:W-:Y:S01]  /*23840*/  ISETP.GE.AND P3, PT, R4, RZ, PT ;  /* 0x000000ff0400720c */ /* 0x000fe20003f66270 */
[----:B------:R-:W-:Y:S01]  /*23850*/  STL [R1+0x960], R5 ;  /* 0x0009600501007387 */ /* 0x000fe20000100800 */
[C---:B------:R-:W-:Y:S01]  /*23860*/  IADD3 R4, P1, PT, R10.reuse, R7, RZ ;  /* 0x000000070a047210 */ /* 0x040fe20007f3e0ff */
[----:B------:R-:W-:Y:S01]  /*23870*/  @P0 IMAD.MOV.U32 R13, RZ, RZ, R12 ;  /* 0x000000ffff0d0224 */ /* 0x000fe200078e000c */
[----:B------:R-:W-:Y:S01]  /*23880*/  PRMT R45, RZ, 0x7610, R45 ;  /* 0x00007610ff2d7816 */ /* 0x000fe2000000002d */
[----:B------:R0:W-:Y:S01]  /*23890*/  STL [R1+0x95c], R12 ;  /* 0x00095c0c01007387 */ /* 0x0001e20000100800 */
[----:B------:R-:W-:Y:S01]  /*238a0*/  LEA.HI.X.SX32 R10, R10, R6, 0x1, P1 ;  /* 0x000000060a0a7211 */ /* 0x000fe200008f0eff */
[----:B------:R-:W-:Y:S01]  /*238b0*/  @!P5 IMAD.IADD R16, R16, 0x1, -R8 ;  /* 0x000000011010d824 */ /* 0x000fe200078e0a08 */
[----:B------:R-:W3:Y:S01]  /*238c0*/  LDCU UR5, c[0x0][0x3b0] ;  /* 0x00007600ff0577ac */ /* 0x000ee20008000800 */
[----:B0-----:R-:W-:-:S02]  /*238d0*/  @P0 IMAD.MOV.U32 R12, RZ, RZ, R5 ;  /* 0x000000ffff0c0224 */ /* 0x001fc400078e0005 */
[----:B------:R-:W2:Y:S04]  /*238e0*/  LDL R5, [R1+0xf28] ;  /* 0x000f280001057983 */ /* 0x000ea80000100800 */
[----:B------:R0:W3:Y:S04]  /*238f0*/  @P0 LDG.E.U8 R46, desc[UR18][R12.64] ;  /* 0x000000120c2e0981 */ /* 0x0000e8000c1e1100 */
[----:B------:R1:W-:Y:S04]  /*23900*/  STL [R1+0x978], R4 ;  /* 0x0009780401007387 */ /* 0x0003e80000100800 */
[----:B------:R4:W-:Y:S01]  /*23910*/  STL [R1+0x974], R10 ;  /* 0x0009740a01007387 */ /* 0x0009e20000100800 */
[----:B0-----:R-:W-:-:S03]  /*23920*/  @P0 IMAD.MOV.U32 R12, RZ, RZ, R4 ;  /* 0x000000ffff0c0224 */ /* 0x001fc600078e0004 */
[----:B-1----:R-:W3:Y:S01]  /*23930*/  LDL R4, [R1+0xf24] ;  /* 0x000f240001047983 */ /* 0x002ee20000100800 */
[C---:B------:R-:W-:Y:S02]  /*23940*/  ISETP.GT.U32.AND P5, PT, R8.reuse, R16, PT ;  /* 0x000000100800720c */ /* 0x040fe40003fa4070 */
[----:B------:R-:W-:-:S11]  /*23950*/  ISETP.GT.U32.AND P6, PT, R8, R15, PT ;  /* 0x0000000f0800720c */ /* 0x000fd60003fc4070 */
[----:B------:R-:W-:Y:S01]  /*23960*/  @!P5 IMAD.IADD R16, R16, 0x1, -R8 ;  /* 0x000000011010d824 */ /* 0x000fe200078e0a08 */
[----:B------:R-:W-:-:S03]  /*23970*/  ISETP.GT.U32.AND P5, PT, R8, R17, PT ;  /* 0x000000110800720c */ /* 0x000fc60003fa4070 */
[----:B------:R-:W-:Y:S01]  /*23980*/  @!P3 IMAD.MOV R16, RZ, RZ, -R16 ;  /* 0x000000ffff10b224 */ /* 0x000fe200078e0a10 */
[----:B------:R-:W-:Y:S01]  /*23990*/  SEL R14, R11, R14, !P4 ;  /* 0x0000000e0b0e7207 */ /* 0x000fe20006000000 */
[----:B------:R-:W-:-:S03]  /*239a0*/  @P0 IMAD.MOV.U32 R13, RZ, RZ, R10 ;  /* 0x000000ffff0d0224 */ /* 0x000fc600078e000a */
[----:B------:R-:W-:-:S05]  /*239b0*/  SEL R16, R11, R16, !P4 ;  /* 0x000000100b107207 */ /* 0x000fca0006000000 */
[--C-:B------:R-:W-:Y:S01]  /*239c0*/  @!P5 IMAD.IADD R17, R17, 0x1, -R8.reuse ;  /* 0x000000011111d824 */ /* 0x100fe200078e0a08 */
[----:B------:R0:W3:Y:S01]  /*239d0*/  @P0 LDG.E.U8 R45, desc[UR18][R12.64] ;  /* 0x000000120c2d0981 */ /* 0x0000e2000c1e1100 */
[----:B------:R-:W-:Y:S01]  /*239e0*/  IMAD R14, R14, UR12, RZ ;  /* 0x0000000c0e0e7c24 */ /* 0x000fe2000f8e02ff */
[C---:B------:R-:W-:Y:S01]  /*239f0*/  ISETP.GT.U32.AND P1, PT, R8.reuse, R18, PT ;  /* 0x000000120800720c */ /* 0x040fe20003f24070 */
[----:B------:R-:W-:Y:S01]  /*23a00*/  @!P6 IMAD.IADD R15, R15, 0x1, -R8 ;  /* 0x000000010f0fe824 */ /* 0x000fe200078e0a08 */
[----:B------:R-:W-:Y:S01]  /*23a10*/  ISETP.GT.U32.AND P3, PT, R8, R17, PT ;  /* 0x000000110800720c */ /* 0x000fe20003f64070 */
[----:B------:R-:W-:Y:S01]  /*23a20*/  IMAD R16, R16, UR4, RZ ;  /* 0x0000000410107c24 */ /* 0x000fe2000f8e02ff */
[----:B------:R-:W-:Y:S01]  /*23a30*/  PRMT R44, RZ, 0x7610, R44 ;  /* 0x00007610ff2c7816 */ /* 0x000fe2000000002c */
[----:B------:R-:W1:Y:S01]  /*23a40*/  LDCU UR4, c[0x0][0x3b0] ;  /* 0x00007600ff0477ac */ /* 0x000e620008000800 */
[C---:B0-----:R-:W-:Y:S01]  /*23a50*/  IADD3 R12, P6, PT, R14.reuse, R7, RZ ;  /* 0x000000070e0c7210 */ /* 0x041fe20007fde0ff */
[----:B------:R-:W0:Y:S03]  /*23a60*/  LDCU UR12, c[0x0][0x3b0] ;  /* 0x00007600ff0c77ac */ /* 0x000e260008000800 */
[----:B------:R-:W-:Y:S01]  /*23a70*/  LEA.HI.X.SX32 R13, R14, R6, 0x1, P6 ;  /* 0x000000060e0d7211 */ /* 0x000fe200030f0eff */
[----:B------:R0:W-:Y:S04]  /*23a80*/  STL [R1+0x980], R12 ;  /* 0x0009800c01007387 */ /* 0x0001e80000100800 */
[--C-:B------:R-:W-:Y:S01]  /*23a90*/  @!P3 IMAD.IADD R17, R17, 0x1, -R8.reuse ;  /* 0x000000011111b824 */ /* 0x100fe200078e0a08 */
[----:B----4-:R-:W-:Y:S01]  /*23aa0*/  ISETP.GE.AND P5, PT, R3, RZ, PT ;  /* 0x000000ff0300720c */ /* 0x010fe20003fa6270 */
[----:B------:R-:W-:Y:S01]  /*23ab0*/  @!P1 IMAD.IADD R18, R18, 0x1, -R8 ;  /* 0x0000000112129824 */ /* 0x000fe200078e0a08 */
[----:B------:R-:W-:Y:S01]  /*23ac0*/  ISETP.GT.U32.AND P6, PT, R8, R19, PT ;  /* 0x000000130800720c */ /* 0x000fe20003fc4070 */
[----:B------:R0:W4:Y:S10]  /*23ad0*/  @P0 LDG.E.U8 R44, desc[UR18][R12.64] ;  /* 0x000000120c2c0981 */ /* 0x000134000c1e1100 */
[----:B------:R-:W-:Y:S01]  /*23ae0*/  @!P5 IMAD.MOV R15, RZ, RZ, -R15 ;  /* 0x000000ffff0fd224 */ /* 0x000fe200078e0a0f */
[----:B------:R-:W-:-:S04]  /*23af0*/  IADD3 R3, P5, PT, R16, R7, RZ ;  /* 0x0000000710037210 */ /* 0x000fc80007fbe0ff */
[----:B------:R-:W-:Y:S01]  /*23b00*/  LEA.HI.X.SX32 R10, R16, R6, 0x1, P5 ;  /* 0x00000006100a7211 */ /* 0x000fe200028f0eff */
[----:B------:R0:W-:Y:S01]  /*23b10*/  STL [R1+0x988], R3 ;  /* 0x0009880301007387 */ /* 0x0001e20000100800 */
[----:B--2---:R-:W-:-:S03]  /*23b20*/  ISETP.GE.AND P3, PT, R5, RZ, PT ;  /* 0x000000ff0500720c */ /* 0x004fc60003f66270 */
[----:B------:R-:W2:Y:S04]  /*23b30*/  LDL R5, [R1+0xf20] ;  /* 0x000f200001057983 */ /* 0x000ea80000100800 */
[----:B------:R0:W-:Y:S04]  /*23b40*/  STL [R1+0x97c], R13 ;  /* 0x00097c0d01007387 */ /* 0x0001e80000100800 */
[----:B------:R0:W-:Y:S01]  /*23b50*/  STL [R1+0x984], R10 ;  /* 0x0009840a01007387 */ /* 0x0001e20000100800 */
[----:B---3--:R-:W-:-:S03]  /*23b60*/  ISETP.GE.AND P5, PT, R4, RZ, PT ;  /* 0x000000ff0400720c */ /* 0x008fc60003fa6270 */
[----:B------:R-:W3:Y:S01]  /*23b70*/  LDL R4, [R1+0xf1c] ;  /* 0x000f1c0001047983 */ /* 0x000ee20000100800 */
[----:B------:R-:W-:Y:S01]  /*23b80*/  ISETP.GT.U32.AND P1, PT, R8, R18, PT ;  /* 0x000000120800720c */ /* 0x000fe20003f24070 */
[----:B------:R-:W-:Y:S01]  /*23b90*/  @!P3 IMAD.MOV R17, RZ, RZ, -R17 ;  /* 0x000000ffff11b224 */ /* 0x000fe200078e0a11 */
[----:B------:R-:W-:Y:S01]  /*23ba0*/  SEL R15, R11, R15, !P4 ;  /* 0x0000000f0b0f7207 */ /* 0x000fe20006000000 */
[----:B------:R-:W-:Y:S01]  /*23bb0*/  @!P6 IMAD.IADD R19, R19, 0x1, -R8 ;  /* 0x000000011313e824 */ /* 0x000fe200078e0a08 */
[----:B------:R-:W-:Y:S02]  /*23bc0*/  PRMT R43, RZ, 0x7610, R43 ;  /* 0x00007610ff2b7816 */ /* 0x000fe4000000002b */
[----:B------:R-:W-:Y:S01]  /*23bd0*/  SEL R17, R11, R17, !P4 ;  /* 0x000000110b117207 */ /* 0x000fe20006000000 */
[----:B------:R-:W-:-:S06]  /*23be0*/  IMAD R15, R15, UR5, RZ ;  /* 0x000000050f0f7c24 */ /* 0x000fcc000f8e02ff */
[----:B------:R-:W-:Y:S01]  /*23bf0*/  @!P1 IMAD.IADD R18, R18, 0x1, -R8 ;  /* 0x0000000112129824 */ /* 0x000fe200078e0a08 */
[C---:B------:R-:W-:Y:S01]  /*23c00*/  ISETP.GT.U32.AND P1, PT, R8.reuse, R20, PT ;  /* 0x000000140800720c */ /* 0x040fe20003f24070 */
[----:B0-----:R-:W-:Y:S01]  /*23c10*/  @P0 IMAD.MOV.U32 R12, RZ, RZ, R3 ;  /* 0x000000ffff0c0224 */ /* 0x001fe200078e0003 */
[----:B------:R-:W-:Y:S01]  /*23c20*/  IADD3 R3, P3, PT, R15, R7, RZ ;  /* 0x000000070f037210 */ /* 0x000fe20007f7e0ff */
[----:B------:R-:W-:Y:S01]  /*23c30*/  @P0 IMAD.MOV.U32 R13, RZ, RZ, R10 ;  /* 0x000000ffff0d0224 */ /* 0x000fe200078e000a */
[----:B------:R-:W-:Y:S01]  /*23c40*/  ISETP.GT.U32.AND P6, PT, R8, R19, PT ;  /* 0x000000130800720c */ /* 0x000fe20003fc4070 */
[----:B------:R-:W-:Y:S01]  /*23c50*/  IMAD R17, R17, UR13, RZ ;  /* 0x0000000d11117c24 */ /* 0x000fe2000f8e02ff */
[----:B------:R-:W-:Y:S01]  /*23c60*/  LEA.HI.X.SX32 R10, R15, R6, 0x1, P3 ;  /* 0x000000060f0a7211 */ /* 0x000fe200018f0eff */
[----:B------:R0:W-:Y:S01]  /*23c70*/  STL [R1+0x990], R3 ;  /* 0x0009900301007387 */ /* 0x0001e20000100800 */
[----:B------:R-:W-:Y:S01]  /*23c80*/  @!P5 IMAD.MOV R18, RZ, RZ, -R18 ;  /* 0x000000ffff12d224 */ /* 0x000fe200078e0a12 */
[----:B------:R-:W-:Y:S01]  /*23c90*/  PRMT R42, RZ, 0x7610, R42 ;  /* 0x00007610ff2a7816 */ /* 0x000fe2000000002a */
[----:B------:R-:W1:Y:S01]  /*23ca0*/  LDCU UR5, c[0x0][0x3b0] ;  /* 0x00007600ff0577ac */ /* 0x000e620008000800 */
[----:B------:R0:W4:Y:S02]  /*23cb0*/  @P0 LDG.E.U8 R43, desc[UR18][R12.64] ;  /* 0x000000120c2b0981 */ /* 0x000124000c1e1100 */
[----:B------:R-:W-:Y:S01]  /*23cc0*/  @!P1 IMAD.IADD R20, R20, 0x1, -R8 ;  /* 0x0000000114149824 */ /* 0x000fe200078e0a08 */
[----:B------:R-:W-:Y:S01]  /*23cd0*/  PRMT R41, RZ, 0x7610, R41 ;  /* 0x00007610ff297816 */ /* 0x000fe20000000029 */
[----:B------:R1:W-:Y:S01]  /*23ce0*/  STL [R1+0x98c], R10 ;  /* 0x00098c0a01007387 */ /* 0x0003e20000100800 */
[----:B------:R-:W-:Y:S01]  /*23cf0*/  PRMT R36, RZ, 0x7610, R36 ;  /* 0x00007610ff247816 */ /* 0x000fe20000000024 */
[----:B------:R-:W-:Y:S01]  /*23d00*/  @!P6 IMAD.IADD R19, R19, 0x1, -R8 ;  /* 0x000000011313e824 */ /* 0x000fe200078e0a08 */
[----:B------:R-:W-:Y:S01]  /*23d10*/  PRMT R35, RZ, 0x7610, R35 ;  /* 0x00007610ff237816 */ /* 0x000fe20000000023 */
[----:B------:R-:W2:Y:S01]  /*23d20*/  LDCU UR13, c[0x0][0x3b0] ;  /* 0x00007600ff0d77ac */ /* 0x000ea20008000800 */
[----:B0-----:R-:W-:Y:S01]  /*23d30*/  @P0 IMAD.MOV.U32 R12, RZ, RZ, R3 ;  /* 0x000000ffff0c0224 */ /* 0x001fe200078e0003 */
[----:B------:R-:W-:Y:S01]  /*23d40*/  IADD3 R3, P5, PT, R17, R7, RZ ;  /* 0x0000000711037210 */ /* 0x000fe20007fbe0ff */
[----:B------:R-:W-:-:S02]  /*23d50*/  @P0 IMAD.MOV.U32 R13, RZ, RZ, R10 ;  /* 0x000000ffff0d0224 */ /* 0x000fc400078e000a */
[----:B-1----:R-:W4:Y:S04]  /*23d60*/  LDL R10, [R1+0xf18] ;  /* 0x000f1800010a7983 */ /* 0x002f280000100800 */
[----:B------:R0:W-:Y:S01]  /*23d70*/  STL [R1+0x998], R3 ;  /* 0x0009980301007387 */ /* 0x0001e20000100800 */
[----:B------:R-:W-:Y:S02]  /*23d80*/  ISETP.GT.U32.AND P3, PT, R8, R21, PT ;  /* 0x000000150800720c */ /* 0x000fe40003f64070 */
[----:B------:R-:W-:Y:S01]  /*23d90*/  SEL R18, R11, R18, !P4 ;  /* 0x000000120b127207 */ /* 0x000fe20006000000 */
[----:B------:R1:W4:Y:S01]  /*23da0*/  @P0 LDG.E.U8 R42, desc[UR18][R12.64] ;  /* 0x000000120c2a0981 */ /* 0x000322000c1e1100 */
[----:B--2---:R-:W-:Y:S02]  /*23db0*/  ISETP.GE.AND P1, PT, R5, RZ, PT ;  /* 0x000000ff0500720c */ /* 0x004fe40003f26270 */
[----:B------:R-:W-:-:S05]  /*23dc0*/  LEA.HI.X.SX32 R5, R17, R6, 0x1, P5 ;  /* 0x0000000611057211 */ /* 0x000fca00028f0eff */
[----:B------:R2:W-:Y:S01]  /*23dd0*/  STL [R1+0x994], R5 ;  /* 0x0009940501007387 */ /* 0x0005e20000100800 */
[----:B---3--:R-:W-:-:S03]  /*23de0*/  ISETP.GE.AND P6, PT, R4, RZ, PT ;  /* 0x000000ff0400720c */ /* 0x008fc60003fc6270 */
[----:B------:R-:W3:Y:S01]  /*23df0*/  LDL R4, [R1+0xf14] ;  /* 0x000f140001047983 */ /* 0x000ee20000100800 */
[----:B------:R-:W-:Y:S01]  /*23e00*/  ISETP.GT.U32.AND P5, PT, R8, R20, PT ;  /* 0x000000140800720c */ /* 0x000fe20003fa4070 */
[----:B------:R-:W-:Y:S01]  /*23e10*/  IMAD R18, R18, UR4, RZ ;  /* 0x0000000412127c24 */ /* 0x000fe2000f8e02ff */
[----:B------:R-:W4:Y:S01]  /*23e20*/  LDCU UR4, c[0x0][0x3b0] ;  /* 0x00007600ff0477ac */ /* 0x000f220008000800 */
[----:B-1----:R-:W-:Y:S02]  /*23e30*/  @P0 IMAD.MOV.U32 R12, RZ, RZ, R3 ;  /* 0x000000ffff0c0224 */ /* 0x002fe400078e0003 */
[----:B------:R-:W-:Y:S01]  /*23e40*/  @!P3 IMAD.IADD R21, R21, 0x1, -R8 ;  /* 0x000000011515b824 */ /* 0x000fe200078e0a08 */
[----:B0-----:R-:W-:Y:S01]  /*23e50*/  IADD3 R3, P3, PT, R18, R7, RZ ;  /* 0x0000000712037210 */ /* 0x001fe20007f7e0ff */
[----:B------:R-:W-:-:S06]  /*23e60*/  @P0 IMAD.MOV.U32 R13, RZ, RZ, R5 ;  /* 0x000000ffff0d0224 */ /* 0x000fcc00078e0005 */
[----:B------:R-:W-:Y:S01]  /*23e70*/  @!P5 IMAD.IADD R20, R20, 0x1, -R8 ;  /* 0x000000011414d824 */ /* 0x000fe200078e0a08 */
[----:B------:R-:W-:Y:S01]  /*23e80*/  ISETP.GT.U32.AND P5, PT, R8, R39, PT ;  /* 0x000000270800720c */ /* 0x000fe20003fa4070 */
[----:B------:R-:W-:Y:S01]  /*23e90*/  STL [R1+0x9a0], R3 ;  /* 0x0009a00301007387 */ /* 0x000fe20000100800 */
[----:B--2---:R-:W-:Y:S02]  /*23ea0*/  LEA.HI.X.SX32 R5, R18, R6, 0x1, P3 ;  /* 0x0000000612057211 */ /* 0x004fe400018f0eff */
[C---:B------:R-:W-:Y:S01]  /*23eb0*/  ISETP.GT.U32.AND P3, PT, R8.reuse, R38, PT ;  /* 0x000000260800720c */ /* 0x040fe20003f64070 */
[----:B------:R-:W-:Y:S01]  /*23ec0*/  @!P1 IMAD.MOV R19, RZ, RZ, -R19 ;  /* 0x000000ffff139224 */ /* 0x000fe200078e0a13 */
[----:B------:R0:W2:Y:S04]  /*23ed0*/  @P0 LDG.E.U8 R41, desc[UR18][R12.64] ;  /* 0x000000120c290981 */ /* 0x0000a8000c1e1100 */
[----:B------:R1:W-:Y:S01]  /*23ee0*/  STL [R1+0x99c], R5 ;  /* 0x00099c0501007387 */ /* 0x0003e20000100800 */
[----:B------:R-:W-:-:S03]  /*23ef0*/  ISETP.GT.U32.AND P1, PT, R8, R21, PT ;  /* 0x000000150800720c */ /* 0x000fc60003f24070 */
[----:B------:R-:W2:Y:S01]  /*23f00*/  LDL R85, [R1+0xf10] ;  /* 0x000f100001557983 */ /* 0x000ea20000100800 */
[----:B------:R-:W-:Y:S01]  /*23f10*/  @!P5 IMAD.IADD R39, R39, 0x1, -R8 ;  /* 0x000000012727d824 */ /* 0x000fe200078e0a08 */
[----:B------:R-:W-:Y:S01]  /*23f20*/  SEL R19, R11, R19, !P4 ;  /* 0x000000130b137207 */ /* 0x000fe20006000000 */
[----:B------:R-:W-:Y:S02]  /*23f30*/  @!P6 IMAD.MOV R20, RZ, RZ, -R20 ;  /* 0x000000ffff14e224 */ /* 0x000fe400078e0a14 */
[--C-:B------:R-:W-:Y:S01]  /*23f40*/  @!P3 IMAD.IADD R38, R38, 0x1, -R8.reuse ;  /* 0x000000012626b824 */ /* 0x100fe200078e0a08 */
[C---:B------:R-:W-:Y:S01]  /*23f50*/  ISETP.GT.U32.AND P3, PT, R8.reuse, R39, PT ;  /* 0x000000270800720c */ /* 0x040fe20003f64070 */
[----:B0-----:R-:W-:Y:S02]  /*23f60*/  @P0 IMAD.MOV.U32 R13, RZ, RZ, R5 ;  /* 0x000000ffff0d0224 */ /* 0x001fe400078e0005 */
[----:B-1----:R-:W2:Y:S01]  /*23f70*/  LDL R5, [R1+0xf0c] ;  /* 0x000f0c0001057983 */ /* 0x002ea20000100800 */
[----:B------:R-:W-:Y:S01]  /*23f80*/  IMAD R19, R19, UR5, RZ ;  /* 0x0000000513137c24 */ /* 0x000fe2000f8e02ff */
[----:B------:R-:W-:Y:S01]  /*23f90*/  ISETP.GT.U32.AND P6, PT, R8, R37, PT ;  /* 0x000000250800720c */ /* 0x000fe20003fc4070 */
[----:B------:R-:W-:Y:S01]  /*23fa0*/  @P0 IMAD.MOV.U32 R12, RZ, RZ, R3 ;  /* 0x000000ffff0c0224 */ /* 0x000fe200078e0003 */
[----:B------:R-:W-:Y:S01]  /*23fb0*/  SEL R20, R11, R20, !P4 ;  /* 0x000000140b147207 */ /* 0x000fe20006000000 */
[--C-:B------:R-:W-:Y:S01]  /*23fc0*/  @!P1 IMAD.IADD R21, R21, 0x1, -R8.reuse ;  /* 0x0000000115159824 */ /* 0x100fe200078e0a08 */
[C---:B------:R-:W-:Y:S01]  /*23fd0*/  IADD3 R3, P1, PT, R19.reuse, R7, RZ ;  /* 0x0000000713037210 */ /* 0x040fe20007f3e0ff */
[----:B------:R-:W0:Y:S01]  /*23fe0*/  LDCU UR5, c[0x0][0x3b0] ;  /* 0x00007600ff0577ac */ /* 0x000e220008000800 */
[----:B----4-:R-:W-:Y:S01]  /*23ff0*/  ISETP.GE.AND P5, PT, R10, RZ, PT ;  /* 0x000000ff0a00720c */ /* 0x010fe20003fa6270 */
[----:B------:R-:W-:Y:S01]  /*24000*/  IMAD R20, R20, UR4, RZ ;  /* 0x0000000414147c24 */ /* 0x000fe2000f8e02ff */
[----:B------:R1:W4:Y:S01]  /*24010*/  @P0 LDG.E.U8 R36, desc[UR18][R12.64] ;  /* 0x000000120c240981 */ /* 0x000322000c1e1100 */
[----:B------:R-:W-:Y:S01]  /*24020*/  LEA.HI.X.SX32 R10, R19, R6, 0x1, P1 ;  /* 0x00000006130a7211 */ /* 0x000fe200008f0eff */
[--C-:B------:R-:W-:Y:S01]  /*24030*/  @!P3 IMAD.IADD R39, R39, 0x1, -R8.reuse ;  /* 0x000000012727b824 */ /* 0x100fe200078e0a08 */
[----:B------:R-:W0:Y:S01]  /*24040*/  LDCU UR4, c[0x0][0x3b0] ;  /* 0x00007600ff0477ac */ /* 0x000e220008000800 */
[----:B------:R1:W-:Y:S01]  /*24050*/  STL [R1+0x9b8], R3 ;  /* 0x0009b80301007387 */ /* 0x0003e20000100800 */
[----:B------:R-:W-:-:S02]  /*24060*/  @!P6 IMAD.IADD R37, R37, 0x1, -R8 ;  /* 0x000000012525e824 */ /* 0x000fc400078e0a08 */
[----:B-1----:R-:W-:Y:S01]  /*24070*/  @P0 IMAD.MOV.U32 R12, RZ, RZ, R3 ;  /* 0x000000ffff0c0224 */ /* 0x002fe200078e0003 */
[----:B------:R-:W-:Y:S01]  /*24080*/  IADD3 R3, P3, PT, R20, R7, RZ ;  /* 0x0000000714037210 */ /* 0x000fe20007f7e0ff */
[----:B------:R-:W-:Y:S01]  /*24090*/  @P0 IMAD.MOV.U32 R13, RZ, RZ, R10 ;  /* 0x000000ffff0d0224 */ /* 0x000fe200078e000a */
[----:B------:R-:W-:Y:S04]  /*240a0*/  STL [R1+0x9b4], R10 ;  /* 0x0009b40a01007387 */ /* 0x000fe80000100800 */
[----:B------:R1:W4:Y:S04]  /*240b0*/  @P0 LDG.E.U8 R35, desc[UR18][R12.64] ;  /* 0x000000120c230981 */ /* 0x000328000c1e1100 */
[----:B------:R-:W-:Y:S01]  /*240c0*/  STL [R1+0x9c0], R3 ;  /* 0x0009c00301007387 */ /* 0x000fe20000100800 */
[----:B---3--:R-:W-:-:S02]  /*240d0*/  ISETP.GE.AND P6, PT, R4, RZ, PT ;  /* 0x000000ff0400720c */ /* 0x008fc40003fc6270 */
[----:B------:R-:W-:-:S05]  /*240e0*/  LEA.HI.X.SX32 R4, R20, R6, 0x1, P3 ;  /* 0x0000000614047211 */ /* 0x000fca00018f0eff */
[----:B------:R3:W-:Y:S01]  /*240f0*/  STL [R1+0x9bc], R4 ;  /* 0x0009bc0401007387 */ /* 0x0007e20000100800 */
[----:B-1----:R-:W-:-:S03]  /*24100*/  @P0 IMAD.MOV.U32 R13, RZ, RZ, R4 ;  /* 0x000000ffff0d0224 */ /* 0x002fc600078e0004 */
[----:B---3--:R-:W3:Y:S01]  /*24110*/  LDL R4, [R1+0xf08] ;  /* 0x000f080001047983 */ /* 0x008ee20000100800 */
[C---:B------:R-:W-:Y:S01]  /*24120*/  ISETP.GT.U32.AND P1, PT, R8.reuse, R38, PT ;  /* 0x000000260800720c */ /* 0x040fe20003f24070 */
[----:B------:R-:W-:Y:S01]  /*24130*/  @!P5 IMAD.MOV R21, RZ, RZ, -R21 ;  /* 0x000000ffff15d224 */ /* 0x000fe200078e0a15 */
[----:B------:R-:W-:Y:S01]  /*24140*/  ISETP.GT.U32.AND P5, PT, R8, R37, PT ;  /* 0x000000250800720c */ /* 0x000fe20003fa4070 */
[----:B------:R-:W-:-:S10]  /*24150*/  @!P6 IMAD.MOV R39, RZ, RZ, -R39 ;  /* 0x000000ffff27e224 */ /* 0x000fd400078e0a27 */
[--C-:B------:R-:W-:Y:S01]  /*24160*/  @!P1 IMAD.IADD R38, R38, 0x1, -R8.reuse ;  /* 0x0000000126269824 */ /* 0x100fe200078e0a08 */
[----:B--2---:R-:W-:Y:S02]  /*24170*/  ISETP.GE.AND P1, PT, R85, RZ, PT ;  /* 0x000000ff5500720c */ /* 0x004fe40003f26270 */
[----:B------:R-:W-:Y:S01]  /*24180*/  SEL R21, R11, R21, !P4 ;  /* 0x000000150b157207 */ /* 0x000fe20006000000 */
[----:B------:R-:W-:Y:S01]  /*24190*/  @!P5 IMAD.IADD R37, R37, 0x1, -R8 ;  /* 0x000000012525d824 */ /* 0x000fe200078e0a08 */
[----:B------:R-:W-:Y:S02]  /*241a0*/  ISETP.GT.U32.AND P5, PT, R8, R40, PT ;  /* 0x000000280800720c */ /* 0x000fe40003fa4070 */
[----:B------:R-:W-:Y:S01]  /*241b0*/  ISETP.GE.AND P3, PT, R5, RZ, PT ;  /* 0x000000ff0500720c */ /* 0x000fe20003f66270 */
[----:B0-----:R-:W-:Y:S01]  /*241c0*/  IMAD R21, R21, UR5, RZ ;  /* 0x0000000515157c24 */ /* 0x001fe2000f8e02ff */
[----:B------:R-:W-:Y:S01]  /*241d0*/  SEL R39, R11, R39, !P4 ;  /* 0x000000270b277207 */ /* 0x000fe20006000000 */
[----:B------:R-:W-:Y:S01]  /*241e0*/  @P0 IMAD.MOV.U32 R12, RZ, RZ, R3 ;  /* 0x000000ffff0c0224 */ /* 0x000fe200078e0003 */
[----:B------:R-:W-:Y:S01]  /*241f0*/  PRMT R34, RZ, 0x7610, R34 ;  /* 0x00007610ff227816 */ /* 0x000fe20000000022 */
[----:B------:R-:W0:Y:S02]  /*24200*/  LDCU UR5, c[0x0][0x3b0] ;  /* 0x00007600ff0577ac */ /* 0x000e240008000800 */
[----:B------:R-:W-:Y:S01]  /*24210*/  @!P1 IMAD.MOV R38, RZ, RZ, -R38 ;  /* 0x000000ffff269224 */ /* 0x000fe200078e0a26 */
[-C--:B------:R-:W-:Y:S01]  /*24220*/  IADD3 R5, P6, PT, R21, R7.reuse, RZ ;  /* 0x0000000715057210 */ /* 0x080fe20007fde0ff */
[----:B------:R-:W-:Y:S01]  /*24230*/  IMAD R39, R39, UR12, RZ ;  /* 0x0000000c27277c24 */ /* 0x000fe2000f8e02ff */
[----:B------:R1:W2:Y:S02]  /*24240*/  @P0 LDG.E.U8 R34, desc[UR18][R12.64] ;  /* 0x000000120c220981 */ /* 0x0002a4000c1e1100 */
[----:B------:R-:W-:Y:S01]  /*24250*/  SEL R38, R11, R38, !P4 ;  /* 0x000000260b267207 */ /* 0x000fe20006000000 */
[----:B------:R-:W-:Y:S01]  /*24260*/  @!P3 IMAD.MOV R37, RZ, RZ, -R37 ;  /* 0x000000ffff25b224 */ /* 0x000fe200078e0a25 */
[-C--:B------:R-:W-:Y:S01]  /*24270*/  LEA.HI.X.SX32 R10, R21, R6.reuse, 0x1, P6 ;  /* 0x00000006150a7211 */ /* 0x080fe200030f0eff */
[----:B------:R-:W-:Y:S01]  /*24280*/  @!P5 IMAD.IADD R40, R40, 0x1, -R8 ;  /* 0x000000012828d824 */ /* 0x000fe200078e0a08 */
[----:B------:R-:W-:Y:S01]  /*24290*/  IADD3 R3, P1, PT, R39, R7, RZ ;  /* 0x0000000727037210 */ /* 0x000fe20007f3e0ff */
[----:B------:R-:W-:Y:S01]  /*242a0*/  IMAD R38, R38, UR4, RZ ;  /* 0x0000000426267c24 */ /* 0x000fe2000f8e02ff */
[----:B------:R0:W-:Y:S01]  /*242b0*/  STL [R1+0x9c8], R5 ;  /* 0x0009c80501007387 */ /* 0x0001e20000100800 */
[----:B------:R-:W-:Y:S01]  /*242c0*/  PRMT R33, RZ, 0x7610, R33 ;  /* 0x00007610ff217816 */ /* 0x000fe20000000021 */
[----:B-1----:R-:W-:Y:S01]  /*242d0*/  @P0 IMAD.MOV.U32 R12, RZ, RZ, R5 ;  /* 0x000000ffff0c0224 */ /* 0x002fe200078e0005 */
[----:B------:R-:W-:Y:S01]  /*242e0*/  SEL R37, R11, R37, !P4 ;  /* 0x000000250b257207 */ /* 0x000fe20006000000 */
[----:B------:R1:W-:Y:S01]  /*242f0*/  STL [R1+0x9c4], R10 ;  /* 0x0009c40a01007387 */ /* 0x0003e20000100800 */
[----:B------:R-:W-:Y:S01]  /*24300*/  @P0 IMAD.MOV.U32 R13, RZ, RZ, R10 ;  /* 0x000000ffff0d0224 */ /* 0x000fe200078e000a */
[----:B------:R-:W-:Y:S01]  /*24310*/  PRMT R32, RZ, 0x7610, R32 ;  /* 0x00007610ff207816 */ /* 0x000fe20000000020 */
[----:B------:R-:W3:Y:S01]  /*24320*/  LDCU UR4, c[0x0][0x3b0] ;  /* 0x00007600ff0477ac */ /* 0x000ee20008000800 */
[----:B0-----:R-:W-:Y:S01]  /*24330*/  LEA.HI.X.SX32 R5, R39, R6, 0x1, P1 ;  /* 0x0000000627057211 */ /* 0x001fe200008f0eff */
[----:B------:R-:W-:Y:S01]  /*24340*/  IMAD R37, R37, UR13, RZ ;  /* 0x0000000d25257c24 */ /* 0x000fe2000f8e02ff */
[----:B------:R-:W-:Y:S01]  /*24350*/  ISETP.GT.U32.AND P1, PT, R8, R40, PT ;  /* 0x000000280800720c */ /* 0x000fe20003f24070 */
[----:B------:R0:W2:Y:S01]  /*24360*/  @P0 LDG.E.U8 R33, desc[UR18][R12.64] ;  /* 0x000000120c210981 */ /* 0x0000a2000c1e1100 */
[----:B-1----:R-:W-:-:S04]  /*24370*/  IADD3 R10, P3, PT, R38, R7, RZ ;  /* 0x00000007260a7210 */ /* 0x002fc80007f7e0ff */
[----:B------:R-:W-:Y:S01]  /*24380*/  LEA.HI.X.SX32 R14, R38, R6, 0x1, P3 ;  /* 0x00000006260e7211 */ /* 0x000fe200018f0eff */
[----:B------:R1:W-:Y:S01]  /*24390*/  STL [R1+0x9d0], R3 ;  /* 0x0009d00301007387 */ /* 0x0003e20000100800 */
[----:B0-----:R-:W-:Y:S02]  /*243a0*/  @P0 IMAD.MOV.U32 R12, RZ, RZ, R3 ;  /* 0x000000ffff0c0224 */ /* 0x001fe400078e0003 */
[----:B------:R-:W-:Y:S01]  /*243b0*/  @P0 IMAD.MOV.U32 R13, RZ, RZ, R5 ;  /* 0x000000ffff0d0224 */ /* 0x000fe200078e0005 */
[----:B------:R-:W-:Y:S02]  /*243c0*/  PRMT R31, RZ, 0x7610, R31 ;  /* 0x00007610ff1f7816 */ /* 0x000fe4000000001f */
[----:B-1----:R-:W-:Y:S02]  /*243d0*/  IADD3 R3, P5, PT, R37, R7, RZ ;  /* 0x0000000725037210 */ /* 0x002fe40007fbe0ff */
[----:B------:R0:W2:Y:S01]  /*243e0*/  @P0 LDG.E.U8 R32, desc[UR18][R12.64] ;  /* 0x000000120c200981 */ /* 0x0000a2000c1e1100 */
[----:B------:R-:W-:-:S03]  /*243f0*/  @!P1 IMAD.IADD R40, R40, 0x1, -R8 ;  /* 0x0000000128289824 */ /* 0x000fc600078e0a08 */
[----:B------:R1:W-:Y:S01]  /*24400*/  STL [R1+0x9cc], R5 ;  /* 0x0009cc0501007387 */ /* 0x0003e20000100800 */
[----:B------:R-:W-:Y:S01]  /*24410*/  PRMT R30, RZ, 0x7610, R30 ;  /* 0x00007610ff1e7816 */ /* 0x000fe2000000001e */
[----:B0-----:R-:W-:Y:S02]  /*24420*/  @P0 IMAD.MOV.U32 R12, RZ, RZ, R10 ;  /* 0x000000ffff0c0224 */ /* 0x001fe400078e000a */
[----:B------:R-:W-:Y:S01]  /*24430*/  @P0 IMAD.MOV.U32 R13, RZ, RZ, R14 ;  /* 0x000000ffff0d0224 */ /* 0x000fe200078e000e */
[----:B-1----:R-:W-:Y:S01]  /*24440*/  LEA.HI.X.SX32 R5, R37, R6, 0x1, P5 ;  /* 0x0000000625057211 */ /* 0x002fe200028f0eff */
[----:B------:R0:W-:Y:S04]  /*24450*/  STL [R1+0x9d8], R10 ;  /* 0x0009d80a01007387 */ /* 0x0001e80000100800 */
[----:B------:R1:W2:Y:S02]  /*24460*/  @P0 LDG.E.U8 R31, desc[UR18][R12.64] ;  /* 0x000000120c1f0981 */ /* 0x0002a4000c1e1100 */
[----:B-1----:R-:W-:-:S02]  /*24470*/  @P0 IMAD.MOV.U32 R12, RZ, RZ, R3 ;  /* 0x000000ffff0c0224 */ /* 0x002fc400078e0003 */
[----:B------:R-:W-:-:S05]  /*24480*/  @P0 IMAD.MOV.U32 R13, RZ, RZ, R5 ;  /* 0x000000ffff0d0224 */ /* 0x000fca00078e0005 */
[----:B------:R1:W2:Y:S04]  /*24490*/  @P0 LDG.E.U8 R30, desc[UR18][R12.64] ;  /* 0x000000120c1e0981 */ /* 0x0002a8000c1e1100 */
[----:B------:R0:W-:Y:S04]  /*244a0*/  STL [R1+0x9e0], R3 ;  /* 0x0009e00301007387 */ /* 0x0001e80000100800 */
[----:B------:R-:W-:Y:S04]  /*244b0*/  STL [R1+0x9d4], R14 ;  /* 0x0009d40e01007387 */ /* 0x000fe80000100800 */
[----:B------:R0:W-:Y:S01]  /*244c0*/  STL [R1+0x9dc], R5 ;  /* 0x0009dc0501007387 */ /* 0x0001e20000100800 */
[----:B------:R-:W-:-:S02]  /*244d0*/  PRMT R29, RZ, 0x7610, R29 ;  /* 0x00007610ff1d7816 */ /* 0x000fc4000000001d */
[----:B------:R-:W-:Y:S02]  /*244e0*/  PRMT R27, RZ, 0x7610, R27 ;  /* 0x00007610ff1b7816 */ /* 0x000fe4000000001b */
[----:B------:R-:W-:Y:S02]  /*244f0*/  PRMT R28, RZ, 0x7610, R28 ;  /* 0x00007610ff1c7816 */ /* 0x000fe4000000001c */
[----:B---3--:R-:W-:Y:S01]  /*24500*/  ISETP.GE.AND P3, PT, R4, RZ, PT ;  /* 0x000000ff0400720c */ /* 0x008fe20003f66270 */
[----:B------:R-:W-:-:S05]  /*24510*/  VIADD R4, R0, 0xeb ;  /* 0x000000eb00047836 */ /* 0x000fca0000000000 */
[----:B0-----:R-:W-:-:S07]  /*24520*/  IABS R10, R4 ;  /* 0x00000004000a7213 */ /* 0x001fce0000000000 */
[----:B------:R-:W-:Y:S02]  /*24530*/  @!P3 IMAD.MOV R40, RZ, RZ, -R40 ;  /* 0x000000ffff28b224 */ /* 0x000fe400078e0a28 */
[----:B-1----:R-:W-:-:S03]  /*24540*/  IMAD.HI.U32 R12, R9, R10, RZ ;  /* 0x0000000a090c7227 */ /* 0x002fc600078e00ff */
[----:B------:R-:W-:Y:S01]  /*24550*/  SEL R40, R11, R40, !P4 ;  /* 0x000000280b287207 */ /* 0x000fe20006000000 */
[----:B------:R-:W-:-:S04]  /*24560*/  IMAD.MOV R12, RZ, RZ, -R12 ;  /* 0x000000ffff0c7224 */ /* 0x000fc800078e0a0c */
[----:B------:R-:W-:Y:S01]  /*24570*/  IMAD R40, R40, UR4, RZ ;  /* 0x0000000428287c24 */ /* 0x000fe2000f8e02ff */
[----:B------:R-:W-:Y:S01]  /*24580*/  STL [R1+0xf00], R4 ;  /* 0x000f000401007387 */ /* 0x000fe20000100800 */
[----:B------:R-:W-:Y:S01]  /*24590*/  IMAD R10, R8, R12, R10 ;  /* 0x0000000c080a7224 */ /* 0x000fe200078e020a */
[----:B------:R-:W-:Y:S01]  /*245a0*/  ISETP.GE.AND P3, PT, R4, RZ, PT ;  /* 0x000000ff0400720c */ /* 0x000fe20003f66270 */
[----:B------:R-:W0:Y:S01]  /*245b0*/  LDCU UR4, c[0x0][0x3b0] ;  /* 0x00007600ff0477ac */ /* 0x000e220008000800 */
[----:B------:R-:W-:-:S04]  /*245c0*/  IADD3 R3, P1, PT, R40, R7, RZ ;  /* 0x0000000728037210 */ /* 0x000fc80007f3e0ff */
[----:B------:R-:W-:Y:S02]  /*245d0*/  LEA.HI.X.SX32 R5, R40, R6, 0x1, P1 ;  /* 0x0000000628057211 */ /* 0x000fe400008f0eff */
[----:B------:R-:W-:Y:S01]  /*245e0*/  ISETP.GT.U32.AND P1, PT, R8, R10, PT ;  /* 0x0000000a0800720c */ /* 0x000fe20003f24070 */
[----:B------:R1:W-:Y:S01]  /*245f0*/  STL [R1+0x9f8], R3 ;  /* 0x0009f80301007387 */ /* 0x0003e20000100800 */
[----:B------:R-:W-:Y:S02]  /*24600*/  @P0 IMAD.MOV.U32 R12, RZ, RZ, R3 ;  /* 0x000000ffff0c0224 */ /* 0x000fe400078e0003 */
[----:B------:R-:W-:-:S05]  /*24610*/  @P0 IMAD.MOV.U32 R13, RZ, RZ, R5 ;  /* 0x000000ffff0d0224 */ /* 0x000fca00078e0005 */
[----:B------:R3:W2:Y:S01]  /*24620*/  @P0 LDG.E.U8 R29, desc[UR18][R12.64] ;  /* 0x000000120c1d0981 */ /* 0x0006a2000c1e1100 */
[----:B-1----:R-:W-:-:S03]  /*24630*/  VIADD R3, R0, 0xec ;  /* 0x000000ec00037836 */ /* 0x002fc60000000000 */
[----:B------:R-:W-:Y:S02]  /*24640*/  @!P1 IMAD.IADD R10, R10, 0x1, -R8 ;  /* 0x000000010a0a9824 */ /* 0x000fe400078e0a08 */
[----:B---3--:R-:W-:-:S03]  /*24650*/  IABS R12, R3 ;  /* 0x00000003000c7213 */ /* 0x008fc60000000000 */
[----:B------:R-:W-:Y:S02]  /*24660*/  ISETP.GT.U32.AND P1, PT, R8, R10, PT ;  /* 0x0000000a0800720c */ /* 0x000fe40003f24070 */
[----:B------:R-:W-:-:S04]  /*24670*/  IMAD.HI.U32 R13, R9, R12, RZ ;  /* 0x0000000c090d7227 */ /* 0x000fc800078e00ff */
[----:B------:R-:W-:-:S04]  /*24680*/  IMAD.MOV R13, RZ, RZ, -R13 ;  /* 0x000000ffff0d7224 */ /* 0x000fc800078e0a0d */
[----:B------:R-:W-:-:S03]  /*24690*/  IMAD R12, R8, R13, R12 ;  /* 0x0000000d080c7224 */ /* 0x000fc600078e020c */
[----:B------:R-:W-:Y:S02]  /*246a0*/  @!P1 IMAD.IADD R10, R10, 0x1, -R8 ;  /* 0x000000010a0a9824 */ /* 0x000fe400078e0a08 */
[----:B------:R-:W-:Y:S02]  /*246b0*/  ISETP.GT.U32.AND P1, PT, R8, R12, PT ;  /* 0x0000000c0800720c */ /* 0x000fe40003f24070 */
[----:B------:R-:W-:-:S05]  /*246c0*/  @!P3 IMAD.MOV R10, RZ, RZ, -R10 ;  /* 0x000000ffff0ab224 */ /* 0x000fca00078e0a0a */
[----:B------:R-:W-:-:S05]  /*246d0*/  SEL R10, R11, R10, !P4 ;  /* 0x0000000a0b0a7207 */ /* 0x000fca0006000000 */
[----:B0-----:R-:W-:Y:S01]  /*246e0*/  IMAD R10, R10, UR4, RZ ;  /* 0x000000040a0a7c24 */ /* 0x001fe2000f8e02ff */
[----:B------:R0:W-:Y:S01]  /*246f0*/  STL [R1+0x9f4], R5 ;  /* 0x0009f40501007387 */ /* 0x0001e20000100800 */
[----:B------:R-:W-:Y:S01]  /*24700*/  @!P1 IMAD.IADD R12, R12, 0x1, -R8 ;  /* 0x000000010c0c9824 */ /* 0x000fe200078e0a08 */
[----:B------:R-:W1:Y:S02]  /*24710*/  LDCU UR4, c[0x0][0x3b0] ;  /* 0x00007600ff0477ac */ /* 0x000e640008000800 */
[----:B------:R-:W-:Y:S02]  /*24720*/  IADD3 R4, P3, PT, R10, R7, RZ ;  /* 0x000000070a047210 */ /* 0x000fe40007f7e0ff */
[----:B------:R-:W-:Y:S02]  /*24730*/  ISETP.GT.U32.AND P1, PT, R8, R12, PT ;  /* 0x0000000c0800720c */ /* 0x000fe40003f24070 */
[----:B0-----:R-:W-:Y:S02]  /*24740*/  LEA.HI.X.SX32 R5, R10, R6, 0x1, P3 ;  /* 0x000000060a057211 */ /* 0x001fe400018f0eff */
[----:B------:R-:W-:Y:S01]  /*24750*/  ISETP.GE.AND P3, PT, R3, RZ, PT ;  /* 0x000000ff0300720c */ /* 0x000fe20003f66270 */
[----:B------:R-:W-:Y:S01]  /*24760*/  STL [R1+0xefc], R3 ;  /* 0x000efc0301007387 */ /* 0x000fe20000100800 */
[----:B------:R-:W-:-:S03]  /*24770*/  @P0 IMAD.MOV.U32 R14, RZ, RZ, R4 ;  /* 0x000000ffff0e0224 */ /* 0x000fc600078e0004 */
[----:B------:R0:W-:Y:S04]  /*24780*/  STL [R1+0xa00], R4 ;  /* 0x000a000401007387 */ /* 0x0001e80000100800 */
[----:B------:R-:W-:Y:S02]  /*24790*/  @!P1 IMAD.IADD R12, R12, 0x1, -R8 ;  /* 0x000000010c0c9824 */ /* 0x000fe400078e0a08 */
[----:B0-----:R-:W-:Y:S02]  /*247a0*/  VIADD R4, R0, 0xed ;  /* 0x000000ed00047836 */ /* 0x001fe40000000000 */
[----:B------:R-:W-:-:S03]  /*247b0*/  @!P3 IMAD.MOV R12, RZ, RZ, -R12 ;  /* 0x000000ffff0cb224 */ /* 0x000fc600078e0a0c */
[----:B------:R-:W-:Y:S02]  /*247c0*/  IABS R10, R4 ;  /* 0x00000004000a7213 */ /* 0x000fe40000000000 */
[----:B------:R-:W-:-:S03]  /*247d0*/  SEL R13, R11, R12, !P4 ;  /* 0x0000000c0b0d7207 */ /* 0x000fc60006000000 */
[----:B------:R-:W-:-:S04]  /*247e0*/  IMAD.HI.U32 R12, R9, R10, RZ ;  /* 0x0000000a090c7227 */ /* 0x000fc800078e00ff */
[----:B-1----:R-:W-:Y:S01]  /*247f0*/  IMAD R13, R13, UR4, RZ ;  /* 0x000000040d0d7c24 */ /* 0x002fe2000f8e02ff */
[----:B------:R0:W-:Y:S01]  /*24800*/  STL [R1+0x9fc], R5 ;  /* 0x0009fc0501007387 */ /* 0x0001e20000100800 */
[----:B------:R-:W-:Y:S02]  /*24810*/  IMAD.MOV R12, RZ, RZ, -R12 ;  /* 0x000000ffff0c7224 */ /* 0x000fe400078e0a0c */
[----:B------:R-:W-:Y:S01]  /*24820*/  @P0 IMAD.MOV.U32 R15, RZ, RZ, R5 ;  /* 0x000000ffff0f0224 */ /* 0x000fe200078e0005 */
[C---:B------:R-:W-:Y:S01]  /*24830*/  IADD3 R3, P1, PT, R13.reuse, R7, RZ ;  /* 0x000000070d037210 */ /* 0x040fe20007f3e0ff */
[----:B------:R-:W-:Y:S01]  /*24840*/  IMAD R10, R8, R12, R10 ;  /* 0x0000000c080a7224 */ /* 0x000fe200078e020a */
[----:B------:R-:W-:Y:S01]  /*24850*/  STL [R1+0xef8], R4 ;  /* 0x000ef80401007387 */ /* 0x000fe20000100800 */
[----:B------:R-:W-:Y:S01]  /*24860*/  ISETP.GE.AND P3, PT, R4, RZ, PT ;  /* 0x000000ff0400720c */ /* 0x000fe20003f66270 */
[----:B------:R-:W1:Y:S01]  /*24870*/  LDCU UR4, c[0x0][0x3b0] ;  /* 0x00007600ff0477ac */ /* 0x000e620008000800 */
[----:B0-----:R-:W-:Y:S01]  /*24880*/  LEA.HI.X.SX32 R5, R13, R6, 0x1, P1 ;  /* 0x000000060d057211 */ /* 0x001fe200008f0eff */
[----:B------:R-:W3:Y:S01]  /*24890*/  @P0 LDG.E.U8 R28, desc[UR18][R14.64] ;  /* 0x000000120e1c0981 */ /* 0x000ee2000c1e1100 */
[----:B------:R-:W-:Y:S01]  /*248a0*/  ISETP.GT.U32.AND P1, PT, R8, R10, PT ;  /* 0x0000000a0800720c */ /* 0x000fe20003f24070 */
[----:B------:R-:W-:-:S02]  /*248b0*/  @P0 IMAD.MOV.U32 R12, RZ, RZ, R3 ;  /* 0x000000ffff0c0224 */ /* 0x000fc400078e0003 */
[----:B------:R0:W-:Y:S01]  /*248c0*/  STL [R1+0xa08], R3 ;  /* 0x000a080301007387 */ /* 0x0001e20000100800 */
[----:B------:R-:W-:-:S05]  /*248d0*/  @P0 IMAD.MOV.U32 R13, RZ, RZ, R5 ;  /* 0x000000ffff0d0224 */ /* 0x000fca00078e0005 */
[----:B------:R1:W2:Y:S01]  /*248e0*/  @P0 LDG.E.U8 R27, desc[UR18][R12.64] ;  /* 0x000000120c1b0981 */ /* 0x0002a2000c1e1100 */
[----:B0-----:R-:W-:-:S03]  /*248f0*/  VIADD R3, R0, 0xee ;  /* 0x000000ee00037836 */ /* 0x001fc60000000000 */
[----:B------:R-:W-:Y:S02]  /*24900*/  @!P1 IMAD.IADD R10, R10, 0x1, -R8 ;  /* 0x000000010a0a9824 */ /* 0x000fe400078e0a08 */
[----:B-1----:R-:W-:-:S03]  /*24910*/  IABS R12, R3 ;  /* 0x00000003000c7213 */ /* 0x002fc60000000000 */
        /* <DEDUP_REMOVED lines=8> */
[----:B------:R-:W-:Y:S01]  /*249a0*/  IMAD R10, R10, UR4, RZ ;  /* 0x000000040a0a7c24 */ /* 0x000fe2000f8e02ff */
        /* <DEDUP_REMOVED lines=21> */
[C---:B------:R-:W-:Y:S01]  /*24b00*/  IMAD R10, R8.reuse, R12, R10 ;  /* 0x0000000c080a7224 */ /* 0x040fe200078e020a */
[----:B------:R-:W-:Y:S01]  /*24b10*/  PRMT R25, RZ, 0x7610, R25 ;  /* 0x00007610ff197816 */ /* 0x000fe20000000019 */
[----:B------:R-:W1:Y:S01]  /*24b20*/  LDCU UR4, c[0x0][0x3b0] ;  /* 0x00007600ff0477ac */ /* 0x000e620008000800 */
[----:B0-----:R-:W-:Y:S02]  /*24b30*/  LEA.HI.X.SX32 R5, R13, R6, 0x1, P1 ;  /* 0x000000060d057211 */ /* 0x001fe400008f0eff */
[----:B------:R-:W-:Y:S01]  /*24b40*/  ISETP.GT.U32.AND P1, PT, R8, R10, PT ;  /* 0x0000000a0800720c */ /* 0x000fe20003f24070 */
[----:B------:R-:W-:Y:S01]  /*24b50*/  STL [R1+0xef0], R4 ;  /* 0x000ef00401007387 */ /* 0x000fe20000100800 */
[----:B------:R-:W-:-:S02]  /*24b60*/  @P0 IMAD.MOV.U32 R12, RZ, RZ, R3 ;  /* 0x000000ffff0c0224 */ /* 0x000fc400078e0003 */
[----:B------:R-:W-:Y:S01]  /*24b70*/  @P0 IMAD.MOV.U32 R13, RZ, RZ, R5 ;  /* 0x000000ffff0d0224 */ /* 0x000fe200078e0005 */
[----:B------:R0:W-:Y:S04]  /*24b80*/  STL [R1+0xa18], R3 ;  /* 0x000a180301007387 */ /* 0x0001e80000100800 */
[----:B------:R1:W2:Y:S01]  /*24b90*/  @P0 LDG.E.U8 R25, desc[UR18][R12.64] ;  /* 0x000000120c190981 */ /* 0x0002a2000c1e1100 */
[----:B0-----:R-:W-:-:S03]  /*24ba0*/  VIADD R3, R0, 0xf3 ;  /* 0x000000f300037836 */ /* 0x001fc60000000000 */
[----:B------:R-:W-:Y:S02]  /*24bb0*/  @!P1 IMAD.IADD R10, R10, 0x1, -R8 ;  /* 0x000000010a0a9824 */ /* 0x000fe400078e0a08 */
[----:B-1----:R-:W-:-:S03]  /*24bc0*/  IABS R12, R3 ;  /* 0x00000003000c7213 */ /* 0x002fc60000000000 */
[----:B------:R-:W-:Y:S02]  /*24bd0*/  ISETP.GT.U32.AND P1, PT, R8, R10, PT ;  /* 0x0000000a0800720c */ /* 0x000fe40003f24070 */
[----:B------:R-:W-:Y:S01]  /*24be0*/  IMAD.HI.U32 R13, R9, R12, RZ ;  /* 0x0000000c090d7227 */ /* 0x000fe200078e00ff */
[----:B------:R-:W-:-:S03]  /*24bf0*/  ISETP.GE.AND P3, PT, R4, RZ, PT ;  /* 0x000000ff0400720c */ /* 0x000fc60003f66270 */
        /* <DEDUP_REMOVED lines=9> */
[----:B------:R-:W-:Y:S01]  /*24c90*/  PRMT R26, RZ, 0x7610, R26 ;  /* 0x00007610ff1a7816 */ /* 0x000fe2000000001a */
[----:B------:R-:W1:Y:S01]  /*24ca0*/  LDCU UR4, c[0x0][0x3b0] ;  /* 0x00007600ff0477ac */ /* 0x000e620008000800 */
[----:B------:R-:W-:Y:S02]  /*24cb0*/  IADD3 R4, P3, PT, R10, R7, RZ ;  /* 0x000000070a047210 */ /* 0x000fe40007f7e0ff */
[----:B------:R-:W-:Y:S01]  /*24cc0*/  ISETP.GT.U32.AND P1, PT, R8, R12, PT ;  /* 0x0000000c0800720c */ /* 0x000fe20003f24070 */
[----:B------:R-:W-:Y:S01]  /*24cd0*/  STL [R1+0xeec], R3 ;  /* 0x000eec0301007387 */ /* 0x000fe20000100800 */
[----:B0-----:R-:W-:-:S03]  /*24ce0*/  LEA.HI.X.SX32 R5, R10, R6, 0x1, P3 ;  /* 0x000000060a057211 */ /* 0x001fc600018f0eff */
[----:B------:R0:W2:Y:S01]  /*24cf0*/  @P0 LDG.E.U8 R26, desc[UR18][R14.64] ;  /* 0x000000120e1a0981 */ /* 0x0000a2000c1e1100 */
[----:B------:R-:W-:-:S03]  /*24d00*/  ISETP.GE.AND P3, PT, R3, RZ, PT ;  /* 0x000000ff0300720c */ /* 0x000fc60003f66270 */
[----:B------:R1:W-:Y:S04]  /*24d10*/  STL [R1+0xa30], R4 ;  /* 0x000a300401007387 */ /* 0x0003e80000100800 */
[----:B------:R-:W-:Y:S02]  /*24d20*/  @!P1 IMAD.IADD R12, R12, 0x1, -R8 ;  /* 0x000000010c0c9824 */ /* 0x000fe400078e0a08 */
[----:B0-----:R-:W-:Y:S02]  /*24d30*/  @P0 IMAD.MOV.U32 R14, RZ, RZ, R4 ;  /* 0x000000ffff0e0224 */ /* 0x001fe400078e0004 */
[----:B-1----:R-:W-:Y:S02]  /*24d40*/  VIADD R4, R0, 0xf4 ;  /* 0x000000f400047836 */ /* 0x002fe40000000000 */
[----:B------:R-:W-:-:S03]  /*24d50*/  @!P3 IMAD.MOV R12, RZ, RZ, -R12 ;  /* 0x000000ffff0cb224 */ /* 0x000fc600078e0a0c */
[----:B------:R-:W-:Y:S02]  /*24d60*/  IABS R10, R4 ;  /* 0x00000004000a7213 */ /* 0x000fe40000000000 */
[----:B------:R-:W-:-:S03]  /*24d70*/  SEL R13, R11, R12, !P4 ;  /* 0x0000000c0b0d7207 */ /* 0x000fc60006000000 */
[----:B------:R-:W-:-:S04]  /*24d80*/  IMAD.HI.U32 R12, R9, R10, RZ ;  /* 0x0000000a090c7227 */ /* 0x000fc800078e00ff */
[----:B------:R-:W-:Y:S01]  /*24d90*/  IMAD R13, R13, UR4, RZ ;  /* 0x000000040d0d7c24 */ /* 0x000fe2000f8e02ff */
        /* <DEDUP_REMOVED lines=8> */
[----:B------:R-:W-:-:S02]  /*24e20*/  ISETP.GT.U32.AND P1, PT, R8, R10, PT ;  /* 0x0000000a0800720c */ /* 0x000fc40003f24070 */
[----:B------:R0:W2:Y:S01]  /*24e30*/  @P0 LDG.E.U8 R47, desc[UR18][R22.64] ;  /* 0x00000012162f0981 */ /* 0x0000a2000c1e1100 */
[----:B------:R-:W-:Y:S02]  /*24e40*/  @P0 IMAD.MOV.U32 R12, RZ, RZ, R3 ;  /* 0x000000ffff0c0224 */ /* 0x000fe400078e0003 */
[----:B------:R-:W-:Y:S01]  /*24e50*/  @P0 IMAD.MOV.U32 R13, RZ, RZ, R5 ;  /* 0x000000ffff0d0224 */ /* 0x000fe200078e0005 */
[----:B------:R-:W-:Y:S04]  /*24e60*/  STL [R1+0xee8], R4 ;  /* 0x000ee80401007387 */ /* 0x000fe80000100800 */
[----:B------:R1:W-:Y:S01]  /*24e70*/  STL [R1+0xa38], R3 ;  /* 0x000a380301007387 */ /* 0x0003e20000100800 */
[----:B0-----:R-:W-:Y:S02]  /*24e80*/  PRMT R23, RZ, 0x7610, R23 ;  /* 0x00007610ff177816 */ /* 0x001fe40000000017 */
[----:B------:R-:W-:-:S04]  /*24e90*/  @!P1 IMAD.IADD R10, R10, 0x1, -R8 ;  /* 0x000000010a0a9824 */ /* 0x000fc800078e0a08 */
[----:B------:R0:W2:Y:S01]  /*24ea0*/  @P0 LDG.E.U8 R23, desc[UR18][R12.64] ;  /* 0x000000120c170981 */ /* 0x0000a2000c1e1100 */
[----:B-1----:R-:W-:Y:S01]  /*24eb0*/  VIADD R3, R0, 0xf5 ;  /* 0x000000f500037836 */ /* 0x002fe20000000000 */
[----:B------:R-:W-:-:S04]  /*24ec0*/  ISETP.GT.U32.AND P1, PT, R8, R10, PT ;  /* 0x0000000a0800720c */ /* 0x000fc80003f24070 */
[----:B0-----:R-:W-:Y:S02]  /*24ed0*/  IABS R12, R3 ;  /* 0x00000003000c7213 */ /* 0x001fe40000000000 */
[----:B------:R-:W-:-:S03]  /*24ee0*/  ISETP.GE.AND P3, PT, R4, RZ, PT ;  /* 0x000000ff0400720c */ /* 0x000fc60003f66270 */
[----:B------:R-:W-:-:S04]  /*24ef0*/  IMAD.HI.U32 R13, R9, R12, RZ ;  /* 0x0000000c090d7227 */ /* 0x000fc800078e00ff */
[----:B------:R-:W-:-:S04]  /*24f00*/  IMAD.MOV R13, RZ, RZ, -R13 ;  /* 0x000000ffff0d7224 */ /* 0x000fc800078e0a0d */
[----:B------:R-:W-:Y:S02]  /*24f10*/  IMAD R12, R8, R13, R12 ;  /* 0x0000000d080c7224 */ /* 0x000fe400078e020c */
[----:B------:R-:W-:-:S03]  /*24f20*/  @!P1 IMAD.IADD R10, R10, 0x1, -R8 ;  /* 0x000000010a0a9824 */ /* 0x000fc600078e0a08 */
[----:B------:R-:W-:Y:S01]  /*24f30*/  ISETP.GT.U32.AND P1, PT, R8, R12, PT ;  /* 0x0000000c0800720c */ /* 0x000fe20003f24070 */
        /* <DEDUP_REMOVED lines=144> */
[----:B------:R-:W-:Y:S01]  /*25840*/  VIADD R40, R0, 0xfe ;  /* 0x000000fe00287836 */ /* 0x000fe20000000000 */
[----:B------:R-:W-:Y:S01]  /*25850*/  IADD3 R4, P3, PT, R10, R7, RZ ;  /* 0x000000070a047210 */ /* 0x000fe20007f7e0ff */
[----:B------:R-:W1:Y:S01]  /*25860*/  LDCU UR4, c[0x0][0x3b0] ;  /* 0x00007600ff0477ac */ /* 0x000e620008000800 */
[----:B------:R-:W-:Y:S01]  /*25870*/  ISETP.GT.U32.AND P1, PT, R8, R12, PT ;  /* 0x0000000c0800720c */ /* 0x000fe20003f24070 */
[----:B------:R1:W-:Y:S01]  /*25880*/  STL [R1+0xe0c], R3 ;  /* 0x000e0c0301007387 */ /* 0x0003e20000100800 */
[----:B0-----:R-:W-:-:S03]  /*25890*/  LEA.HI.X.SX32 R5, R10, R6, 0x1, P3 ;  /* 0x000000060a057211 */ /* 0x001fc600018f0eff */
[----:B------:R0:W2:Y:S01]  /*258a0*/  @P0 LDG.E.U8 R18, desc[UR18][R14.64] ;  /* 0x000000120e120981 */ /* 0x0000a2000c1e1100 */
[----:B------:R-:W-:-:S07]  /*258b0*/  ISETP.GE.AND P3, PT, R3, RZ, PT ;  /* 0x000000ff0300720c */ /* 0x000fce0003f66270 */
[----:B------:R-:W-:Y:S01]  /*258c0*/  @!P1 IMAD.IADD R12, R12, 0x1, -R8 ;  /* 0x000000010c0c9824 */ /* 0x000fe200078e0a08 */
[----:B------:R-:W-:-:S05]  /*258d0*/  IABS R10, R40 ;  /* 0x00000028000a7213 */ /* 0x000fca0000000000 */
[----:B------:R-:W-:-:S05]  /*258e0*/  @!P3 IMAD.MOV R12, RZ, RZ, -R12 ;  /* 0x000000ffff0cb224 */ /* 0x000fca00078e0a0c */
[----:B------:R-:W-:Y:S01]  /*258f0*/  SEL R13, R11, R12, !P4 ;  /* 0x0000000c0b0d7207 */ /* 0x000fe20006000000 */
[----:B------:R-:W-:-:S04]  /*25900*/  IMAD.HI.U32 R12, R9, R10, RZ ;  /* 0x0000000a090c7227 */ /* 0x000fc800078e00ff */
[----:B------:R-:W-:Y:S02]  /*25910*/  IMAD R13, R13, UR11, RZ ;  /* 0x0000000b0d0d7c24 */ /* 0x000fe4000f8e02ff */
[----:B------:R-:W-:-:S03]  /*25920*/  IMAD.MOV R12, RZ, RZ, -R12 ;  /* 0x000000ffff0c7224 */ /* 0x000fc600078e0a0c */
[----:B-1----:R-:W-:Y:S01]  /*25930*/  IADD3 R3, P1, PT, R13, R7, RZ ;  /* 0x000000070d037210 */ /* 0x002fe20007f3e0ff */
[----:B------:R-:W-:Y:S01]  /*25940*/  IMAD R10, R8, R12, R10 ;  /* 0x0000000c080a7224 */ /* 0x000fe200078e020a */
[----:B------:R-:W-:Y:S01]  /*25950*/  PRMT R16, RZ, 0x7610, R16 ;  /* 0x00007610ff107816 */ /* 0x000fe20000000010 */
[----:B------:R1:W-:Y:S01]  /*25960*/  STL [R1+0xa80], R4 ;  /* 0x000a800401007387 */ /* 0x0003e20000100800 */
[----:B0-----:R-:W-:Y:S02]  /*25970*/  @P0 IMAD.MOV.U32 R14, RZ, RZ, R4 ;  /* 0x000000ffff0e0224 */ /* 0x001fe400078e0004 */
[----:B------:R-:W-:Y:S01]  /*25980*/  @P0 IMAD.MOV.U32 R15, RZ, RZ, R5 ;  /* 0x000000ffff0f0224 */ /* 0x000fe200078e0005 */
[----:B------:R0:W-:Y:S01]  /*25990*/  STL [R1+0xa7c], R5 ;  /* 0x000a7c0501007387 */ /* 0x0001e20000100800 */
[----:B------:R-:W-:-:S03]  /*259a0*/  @P0 IMAD.MOV.U32 R12, RZ, RZ, R3 ;  /* 0x000000ffff0c0224 */ /* 0x000fc600078e0003 */
[----:B------:R0:W2:Y:S01]  /*259b0*/  @P0 LDG.E.U8 R16, desc[UR18][R14.64] ;  /* 0x000000120e100981 */ /* 0x0000a2000c1e1100 */
[----:B-1----:R-:W-:Y:S02]  /*259c0*/  LEA.HI.X.SX32 R4, R13, R6, 0x1, P1 ;  /* 0x000000060d047211 */ /* 0x002fe400008f0eff */
[----:B------:R-:W-:Y:S01]  /*259d0*/  ISETP.GT.U32.AND P1, PT, R8, R10, PT ;  /* 0x0000000a0800720c */ /* 0x000fe20003f24070 */
[----:B------:R-:W-:Y:S02]  /*259e0*/  STL [R1+0xecc], R40 ;  /* 0x000ecc2801007387 */ /* 0x000fe40000100800 */
[----:B------:R-:W-:Y:S02]  /*259f0*/  @P0 IMAD.MOV.U32 R13, RZ, RZ, R4 ;  /* 0x000000ffff0d0224 */ /* 0x000fe400078e0004 */
[----:B------:R-:W-:Y:S01]  /*25a00*/  STL [R1+0x2b0], R3 ;  /* 0x0002b00301007387 */ /* 0x000fe20000100800 */
[----:B0-----:R-:W-:-:S03]  /*25a10*/  PRMT R15, RZ, 0x7610, R15 ;  /* 0x00007610ff0f7816 */ /* 0x001fc6000000000f */
[----:B------:R0:W-:Y:S01]  /*25a20*/  STL [R1+0x2ac], R4 ;  /* 0x0002ac0401007387 */ /* 0x0001e20000100800 */
[----:B------:R-:W-:-:S03]  /*25a30*/  VIADD R5, R0, 0xef ;  /* 0x000000ef00057836 */ /* 0x000fc60000000000 */
[----:B------:R1:W2:Y:S01]  /*25a40*/  @P0 LDG.E.U8 R15, desc[UR18][R12.64] ;  /* 0x000000120c0f0981 */ /* 0x0002a2000c1e1100 */
[C---:B0-----:R-:W-:Y:S02]  /*25a50*/  VIADD R4, R0.reuse, 0xff ;  /* 0x000000ff00047836 */ /* 0x041fe40000000000 */
[----:B------:R-:W-:Y:S02]  /*25a60*/  VIADD R3, R0, 0xf7 ;  /* 0x000000f700037836 */ /* 0x000fe40000000000 */
[----:B------:R-:W-:Y:S01]  /*25a70*/  @!P1 IMAD.IADD R10, R10, 0x1, -R8 ;  /* 0x000000010a0a9824 */ /* 0x000fe200078e0a08 */
[----:B-1----:R-:W-:Y:S02]  /*25a80*/  IABS R12, R4 ;  /* 0x00000004000c7213 */ /* 0x002fe40000000000 */
[----:B------:R-:W-:Y:S02]  /*25a90*/  IABS R13, R5 ;  /* 0x00000005000d7213 */ /* 0x000fe40000000000 */
[----:B------:R-:W-:Y:S01]  /*25aa0*/  IABS R14, R3 ;  /* 0x00000003000e7213 */ /* 0x000fe20000000000 */
[----:B------:R-:W-:Y:S01]  /*25ab0*/  IMAD.HI.U32 R37, R9, R12, RZ ;  /* 0x0000000c09257227 */ /* 0x000fe200078e00ff */
[----:B------:R-:W-:-:S03]  /*25ac0*/  ISETP.GT.U32.AND P3, PT, R8, R10, PT ;  /* 0x0000000a0800720c */ /* 0x000fc60003f64070 */
[----:B------:R-:W-:Y:S01]  /*25ad0*/  IMAD.HI.U32 R38, R9, R13, RZ ;  /* 0x0000000d09267227 */ /* 0x000fe200078e00ff */
[----:B------:R-:W-:-:S03]  /*25ae0*/  ISETP.GE.AND P1, PT, R40, RZ, PT ;  /* 0x000000ff2800720c */ /* 0x000fc60003f26270 */
[----:B------:R-:W-:Y:S02]  /*25af0*/  IMAD.MOV R37, RZ, RZ, -R37 ;  /* 0x000000ffff257224 */ /* 0x000fe400078e0a25 */
[----:B------:R-:W-:-:S04]  /*25b00*/  IMAD.HI.U32 R39, R9, R14, RZ ;  /* 0x0000000e09277227 */ /* 0x000fc800078e00ff */
[----:B------:R-:W-:Y:S02]  /*25b10*/  IMAD.MOV R38, RZ, RZ, -R38 ;  /* 0x000000ffff267224 */ /* 0x000fe400078e0a26 */
[C---:B------:R-:W-:Y:S02]  /*25b20*/  IMAD R9, R8.reuse, R37, R12 ;  /* 0x0000002508097224 */ /* 0x040fe400078e020c */
[----:B------:R-:W-:Y:S02]  /*25b30*/  IMAD.MOV R39, RZ, RZ, -R39 ;  /* 0x000000ffff277224 */ /* 0x000fe400078e0a27 */
[C---:B------:R-:W-:Y:S01]  /*25b40*/  IMAD R13, R8.reuse, R38, R13 ;  /* 0x00000026080d7224 */ /* 0x040fe200078e020d */
[C---:B------:R-:W-:Y:S01]  /*25b50*/  ISETP.GT.U32.AND P6, PT, R8.reuse, R9, PT ;  /* 0x000000090800720c */ /* 0x040fe20003fc4070 */
[----:B------:R-:W-:Y:S02]  /*25b60*/  IMAD R12, R8, R39, R14 ;  /* 0x00000027080c7224 */ /* 0x000fe400078e020e */
[----:B------:R-:W-:Y:S01]  /*25b70*/  @!P3 IMAD.IADD R10, R10, 0x1, -R8 ;  /* 0x000000010a0ab824 */ /* 0x000fe200078e0a08 */
[----:B------:R-:W-:-:S02]  /*25b80*/  ISETP.GT.U32.AND P3, PT, R8, R13, PT ;  /* 0x0000000d0800720c */ /* 0x000fc40003f64070 */
[----:B------:R-:W-:Y:S01]  /*25b90*/  ISETP.GT.U32.AND P5, PT, R8, R12, PT ;  /* 0x0000000c0800720c */ /* 0x000fe20003fa4070 */
[----:B------:R-:W-:-:S05]  /*25ba0*/  @!P1 IMAD.MOV R10, RZ, RZ, -R10 ;  /* 0x000000ffff0a9224 */ /* 0x000fca00078e0a0a */
[----:B------:R-:W-:Y:S01]  /*25bb0*/  SEL R10, R11, R10, !P4 ;  /* 0x0000000a0b0a7207 */ /* 0x000fe20006000000 */
[----:B------:R-:W-:-:S04]  /*25bc0*/  @!P6 IMAD.IADD R9, R9, 0x1, -R8 ;  /* 0x000000010909e824 */ /* 0x000fc800078e0a08 */
[----:B------:R-:W-:Y:S01]  /*25bd0*/  IMAD R10, R10, UR4, RZ ;  /* 0x000000040a0a7c24 */ /* 0x000fe2000f8e02ff */
[----:B------:R-:W0:Y:S01]  /*25be0*/  LDCU UR4, c[0x0][0x3b0] ;  /* 0x00007600ff0477ac */ /* 0x000e220008000800 */
[--C-:B------:R-:W-:Y:S01]  /*25bf0*/  @!P3 IMAD.IADD R13, R13, 0x1, -R8.reuse ;  /* 0x000000010d0db824 */ /* 0x100fe200078e0a08 */
[----:B------:R-:W-:Y:S01]  /*25c00*/  ISETP.GT.U32.AND P3, PT, R8, R9, PT ;  /* 0x000000090800720c */ /* 0x000fe20003f64070 */
[----:B------:R-:W-:Y:S01]  /*25c10*/  @!P5 IMAD.IADD R12, R12, 0x1, -R8 ;  /* 0x000000010c0cd824 */ /* 0x000fe200078e0a08 */
[----:B------:R-:W-:Y:S02]  /*25c20*/  IADD3 R37, P1, PT, R10, R7, RZ ;  /* 0x000000070a257210 */ /* 0x000fe40007f3e0ff */
[C---:B------:R-:W-:Y:S02]  /*25c30*/  ISETP.GT.U32.AND P6, PT, R8.reuse, R13, PT ;  /* 0x0000000d0800720c */ /* 0x040fe40003fc4070 */
[----:B------:R-:W-:Y:S02]  /*25c40*/  ISETP.GT.U32.AND P5, PT, R8, R12, PT ;  /* 0x0000000c0800720c */ /* 0x000fe40003fa4070 */
[----:B------:R-:W-:-:S02]  /*25c50*/  LEA.HI.X.SX32 R38, R10, R6, 0x1, P1 ;  /* 0x000000060a267211 */ /* 0x000fc400008f0eff */
[----:B------:R-:W-:-:S03]  /*25c60*/  ISETP.GE.AND P1, PT, R5, RZ, PT ;  /* 0x000000ff0500720c */ /* 0x000fc60003f26270 */
[----:B------:R-:W-:Y:S01]  /*25c70*/  @!P3 IMAD.IADD R9, R9, 0x1, -R8 ;  /* 0x000000010909b824 */ /* 0x000fe200078e0a08 */
[----:B------:R-:W-:-:S03]  /*25c80*/  ISETP.GE.AND P3, PT, R3, RZ, PT ;  /* 0x000000ff0300720c */ /* 0x000fc60003f66270 */
[--C-:B------:R-:W-:Y:S02]  /*25c90*/  @!P6 IMAD.IADD R13, R13, 0x1, -R8.reuse ;  /* 0x000000010d0de824 */ /* 0x100fe400078e0a08 */
[----:B------:R-:W-:Y:S01]  /*25ca0*/  @!P5 IMAD.IADD R12, R12, 0x1, -R8 ;  /* 0x000000010c0cd824 */ /* 0x000fe200078e0a08 */
[----:B------:R-:W-:-:S03]  /*25cb0*/  ISETP.GE.AND P5, PT, R4, RZ, PT ;  /* 0x000000ff0400720c */ /* 0x000fc60003fa6270 */
[----:B------:R-:W-:Y:S01]  /*25cc0*/  @!P1 IMAD.MOV R13, RZ, RZ, -R13 ;  /* 0x000000ffff0d9224 */ /* 0x000fe200078e0a0d */
[----:B------:R-:W-:Y:S01]  /*25cd0*/  STL [R1+0xdd8], R4 ;  /* 0x000dd80401007387 */ /* 0x000fe20000100800 */
[----:B------:R-:W-:-:S03]  /*25ce0*/  PRMT R10, RZ, 0x7610, R10 ;  /* 0x00007610ff0a7816 */ /* 0x000fc6000000000a */
[----:B------:R1:W-:Y:S01]  /*25cf0*/  STL [R1+0xec8], R5 ;  /* 0x000ec80501007387 */ /* 0x0003e20000100800 */
[----:B------:R-:W-:Y:S01]  /*25d00*/  SEL R13, R11, R13, !P4 ;  /* 0x0000000d0b0d7207 */ /* 0x000fe20006000000 */
[----:B------:R-:W-:Y:S02]  /*25d10*/  @!P3 IMAD.MOV R12, RZ, RZ, -R12 ;  /* 0x000000ffff0cb224 */ /* 0x000fe400078e0a0c */
[----:B------:R1:W-:Y:S01]  /*25d20*/  STL [R1+0xec4], R3 ;  /* 0x000ec40301007387 */ /* 0x0003e20000100800 */
[----:B------:R-:W-:-:S03]  /*25d30*/  @P0 IMAD.MOV.U32 R39, RZ, RZ, R38 ;  /* 0x000000ffff270224 */ /* 0x000fc600078e0026 */
[----:B------:R-:W-:Y:S01]  /*25d40*/  STL [R1+0x320], R37 ;  /* 0x0003202501007387 */ /* 0x000fe20000100800 */
[----:B0-----:R-:W-:Y:S01]  /*25d50*/  IMAD R13, R13, UR4, RZ ;  /* 0x000000040d0d7c24 */ /* 0x001fe2000f8e02ff */
[----:B------:R-:W0:Y:S02]  /*25d60*/  LDCU UR4, c[0x0][0x3b0] ;  /* 0x00007600ff0477ac */ /* 0x000e240008000800 */
[----:B------:R3:W-:Y:S01]  /*25d70*/  STL [R1+0x31c], R38 ;  /* 0x00031c2601007387 */ /* 0x0007e20000100800 */
[----:B------:R-:W-:Y:S01]  /*25d80*/  SEL R12, R11, R12, !P4 ;  /* 0x0000000c0b0c7207 */ /* 0x000fe20006000000 */
[----:B------:R-:W-:Y:S02]  /*25d90*/  @!P5 IMAD.MOV R9, RZ, RZ, -R9 ;  /* 0x000000ffff09d224 */ /* 0x000fe400078e0a09 */
[----:B-1----:R-:W2:Y:S01]  /*25da0*/  LDL.LU R5, [R1+0xe38] ;  /* 0x000e380001057983 */ /* 0x002ea20000300800 */
[----:B------:R-:W-:-:S03]  /*25db0*/  IADD3 R4, P1, PT, R13, R7, RZ ;  /* 0x000000070d047210 */ /* 0x000fc60007f3e0ff */
[----:B------:R-:W4:Y:S01]  /*25dc0*/  LDL.LU R3, [R1+0xe20] ;  /* 0x000e200001037983 */ /* 0x000f220000300800 */
[----:B---3--:R-:W-:Y:S01]  /*25dd0*/  @P0 IMAD.MOV.U32 R38, RZ, RZ, R37 ;  /* 0x000000ffff260224 */ /* 0x008fe200078e0025 */
[----:B------:R-:W-:Y:S01]  /*25de0*/  SEL R11, R11, R9, !P4 ;  /* 0x000000090b0b7207 */ /* 0x000fe20006000000 */
[----:B------:R-:W-:-:S03]  /*25df0*/  IMAD R8, R12, UR5, RZ ;  /* 0x000000050c087c24 */ /* 0x000fc6000f8e02ff */
[----:B------:R-:W3:Y:S01]  /*25e00*/  @P0 LDG.E.U8 R10, desc[UR18][R38.64] ;  /* 0x00000012260a0981 */ /* 0x000ee2000c1e1100 */
[----:B------:R-:W-:Y:S01]  /*25e10*/  PRMT R9, RZ, 0x7610, R9 ;  /* 0x00007610ff097816 */ /* 0x000fe20000000009 */
[----:B------:R-:W-:Y:S01]  /*25e20*/  @P0 IMAD.MOV.U32 R12, RZ, RZ, R4 ;  /* 0x000000ffff0c0224 */ /* 0x000fe200078e0004 */
[----:B------:R-:W-:Y:S01]  /*25e30*/  LEA.HI.X.SX32 R13, R13, R6, 0x1, P1 ;  /* 0x000000060d0d7211 */ /* 0x000fe200008f0eff */
[----:B0-----:R-:W-:-:S04]  /*25e40*/  IMAD R11, R11, UR4, RZ ;  /* 0x000000040b0b7c24 */ /* 0x001fc8000f8e02ff */
[----:B------:R0:W3:Y:S04]  /*25e50*/  @P0 LDG.E.U8 R9, desc[UR18][R12.64] ;  /* 0x000000120c090981 */ /* 0x0000e8000c1e1100 */
[----:B------:R-:W3:Y:S04]  /*25e60*/  LDL.LU R38, [R1+0xb4] ;  /* 0x0000b40001267983 */ /* 0x000ee80000300800 */
[----:B------:R-:W3:Y:S04]  /*25e70*/  LDL.LU R39, [R1+0x78] ;  /* 0x0000780001277983 */ /* 0x000ee80000300800 */
[----:B------:R-:W3:Y:S04]  /*25e80*/  LDL.LU R14, [R1+0x60] ;  /* 0x00006000010e7983 */ /* 0x000ee80000300800 */
[----:B------:R-:W3:Y:S04]  /*25e90*/  LDL.LU R37, [R1+0x48] ;  /* 0x0000480001257983 */ /* 0x000ee80000300800 */
[----:B------:R-:W3:Y:S04]  /*25ea0*/  LDL.LU R40, [R1+0x30] ;  /* 0x0000300001287983 */ /* 0x000ee80000300800 */
[----:B------:R-:W3:Y:S04]  /*25eb0*/  LDL.LU R85, [R1+0x18] ;  /* 0x0000180001557983 */ /* 0x000ee80000300800 */
[----:B------:R1:W-:Y:S04]  /*25ec0*/  STL [R1+0x308], R4 ;  /* 0x0003080401007387 */ /* 0x0003e80000100800 */
[----:B------:R0:W-:Y:S01]  /*25ed0*/  STL [R1+0x304], R13 ;  /* 0x0003040d01007387 */ /* 0x0001e20000100800 */
[----:B-1----:R-:W-:-:S04]  /*25ee0*/  IADD3 R4, P1, PT, R8, R7, RZ ;  /* 0x0000000708047210 */ /* 0x002fc80007f3e0ff */
[----:B0-----:R-:W-:Y:S01]  /*25ef0*/  LEA.HI.X.SX32 R13, R8, R6, 0x1, P1 ;  /* 0x00000006080d7211 */ /* 0x001fe200008f0eff */
[----:B------:R-:W-:Y:S01]  /*25f00*/  @P0 IMAD.MOV.U32 R12, RZ, RZ, R4 ;  /* 0x000000ffff0c0224 */ /* 0x000fe200078e0004 */
[----:B------:R-:W-:Y:S01]  /*25f10*/  PRMT R8, RZ, 0x7610, R8 ;  /* 0x00007610ff087816 */ /* 0x000fe20000000008 */
[----:B------:R-:W-:Y:S04]  /*25f20*/  STL [R1+0x318], R4 ;  /* 0x0003180401007387 */ /* 0x000fe80000100800 */
[----:B------:R0:W-:Y:S04]  /*25f30*/  STL [R1+0x314], R13 ;  /* 0x0003140d01007387 */ /* 0x0001e80000100800 */
[----:B------:R0:W3:Y:S02]  /*25f40*/  @P0 LDG.E.U8 R8, desc[UR18][R12.64] ;  /* 0x000000120c080981 */ /* 0x0000e4000c1e1100 */
[----:B0-----:R-:W-:-:S02]  /*25f50*/  IADD3 R13, P1, PT, R11, R7, RZ ;  /* 0x000000070b0d7210 */ /* 0x001fc40007f3e0ff */
[----:B------:R-:W3:Y:S02]  /*25f60*/  LDL.LU R7, [R1+0x144] ;  /* 0x0001440001077983 */ /* 0x000ee40000300800 */
[----:B------:R-:W-:Y:S02]  /*25f70*/  LEA.HI.X.SX32 R12, R11, R6, 0x1, P1 ;  /* 0x000000060b0c7211 */ /* 0x000fe400008f0eff */
[----:B------:R-:W3:Y:S04]  /*25f80*/  LDL.LU R11, [R1+0xdd0] ;  /* 0x000dd000010b7983 */ /* 0x000ee80000300800 */
[----:B------:R0:W-:Y:S04]  /*25f90*/  STL [R1+0x310], R13 ;  /* 0x0003100d01007387 */ /* 0x0001e80000100800 */
[----:B------:R1:W-:Y:S01]  /*25fa0*/  STL [R1+0x30c], R12 ;  /* 0x00030c0c01007387 */ /* 0x0003e20000100800 */
[----:B0-----:R-:W-:-:S04]  /*25fb0*/  @P0 LOP3.LUT R13, R13, R12, RZ, 0x3c, !PT ;  /* 0x0000000c0d0d0212 */ /* 0x001fc800078e3cff */
[C---:B-1----:R-:W-:Y:S02]  /*25fc0*/  @P0 LOP3.LUT R12, R13.reuse, R12, RZ, 0x3c, !PT ;  /* 0x0000000c0d0c0212 */ /* 0x042fe400078e3cff */
[----:B------:R-:W-:Y:S02]  /*25fd0*/  PRMT R6, RZ, 0x7610, R6 ;  /* 0x00007610ff067816 */ /* 0x000fe40000000006 */
[----:B------:R-:W-:-:S05]  /*25fe0*/  @P0 LOP3.LUT R13, R13, R12, RZ, 0x3c, !PT ;  /* 0x0000000c0d0d0212 */ /* 0x000fca00078e3cff */
[----:B------:R-:W3:Y:S04]  /*25ff0*/  @P0 LDG.E.U8 R6, desc[UR18][R12.64] ;  /* 0x000000120c060981 */ /* 0x000ee8000c1e1100 */
[----:B------:R-:W3:Y:S04]  /*26000*/  LDL.LU R12, [R1+0xe04] ;  /* 0x000e0400010c7983 */ /* 0x000ee80000300800 */
[----:B------:R-:W3:Y:S01]  /*26010*/  LDL.LU R13, [R1+0xdec] ;  /* 0x000dec00010d7983 */ /* 0x000ee20000300800 */
[----:B------:R-:W0:Y:S02]  /*26020*/  S2R R4, SR_TID.X ;  /* 0x0000000000047919 */ /* 0x000e240000002100 */
[----:B0-----:R-:W-:-:S04]  /*26030*/  LOP3.LUT R4, R4, 0x7f, RZ, 0xc0, !PT ;  /* 0x0000007f04047812 */ /* 0x001fc800078ec0ff */
[----:B------:R-:W-:-:S05]  /*26040*/  LOP3.LUT R4, R4, 0x20, RZ, 0x3c, !PT ;  /* 0x0000002004047812 */ /* 0x000fca00078e3cff */
[----:B--2---:R0:W-:Y:S04]  /*26050*/  STS.U8 [R4+UR9+0x1d00], R5 ;  /* 0x001d000504007988 */ /* 0x0041e80008000009 */
[----:B----4-:R1:W-:Y:S04]  /*26060*/  STS.U8 [R4+UR9+0x2100], R3 ;  /* 0x0021000304007988 */ /* 0x0103e80008000009 */
[----:B0-----:R-:W2:Y:S04]  /*26070*/  LDL.LU R5, [R1+0x12e8] ;  /* 0x0012e80001057983 */ /* 0x001ea80000300800 */
[----:B-1----:R-:W4:Y:S04]  /*26080*/  LDL.LU R3, [R1+0x12e4] ;  /* 0x0012e40001037983 */ /* 0x002f280000300800 */
[----:B---3--:R-:W-:Y:S04]  /*26090*/  STS.U8 [R4+UR9+0x2500], R12 ;  /* 0x0025000c04007988 */ /* 0x008fe80008000009 */
        /* <DEDUP_REMOVED lines=9> */
[----:B------:R0:W-:Y:S04]  /*26130*/  STS.U8 [R4+UR9+0x4d00], R2 ;  /* 0x004d000204007988 */ /* 0x0001e80008000009 */
[----:B0-----:R-:W3:Y:S04]  /*26140*/  LDL.LU R2, [R1+0x12e0] ;  /* 0x0012e00001027983 */ /* 0x001ee80000300800 */
        /* <DEDUP_REMOVED lines=28> */
[----:B------:R0:W-:Y:S02]  /*26310*/  STS.U8 [R4+UR9+0x7500], R29 ;  /* 0x0075001d04007988 */ /* 0x0001e40008000009 */
[----:B0-----:R-:W0:Y:S02]  /*26320*/  S2R R29, SR_TID.X ;  /* 0x00000000001d7919 */ /* 0x001e240000002100 */
[----:B------:R-:W3:Y:S01]  /*26330*/  LDL.LU R4, [R1+0x12dc] ;  /* 0x0012dc0001047983 */ /* 0x000ee20000300800 */
[----:B0-----:R-:W-:-:S04]  /*26340*/  LOP3.LUT R29, R29, 0x7f, RZ, 0xc0, !PT ;  /* 0x0000007f1d1d7812 */ /* 0x001fc800078ec0ff */
[----:B------:R-:W-:-:S05]  /*26350*/  LOP3.LUT R29, R29, 0x20, RZ, 0x3c, !PT ;  /* 0x000000201d1d7812 */ /* 0x000fca00078e3cff */
[----:B------:R0:W-:Y:S02]  /*26360*/  STS.U8 [R29+UR9+0x7900], R24 ;  /* 0x007900181d007988 */ /* 0x0001e40008000009 */
[----:B0-----:R-:W0:Y:S02]  /*26370*/  S2R R24, SR_TID.X ;  /* 0x0000000000187919 */ /* 0x001e240000002100 */
[----:B------:R1:W-:Y:S04]  /*26380*/  STS.U8 [R29+UR9+0x7d00], R19 ;  /* 0x007d00131d007988 */ /* 0x0003e80008000009 */
[----:B-1----:R-:W3:Y:S01]  /*26390*/  LDL.LU R29, [R1+0xebc] ;  /* 0x000ebc00011d7983 */ /* 0x002ee20000300800 */
[----:B0-----:R-:W-:-:S04]  /*263a0*/  LOP3.LUT R24, R24, 0x7f, RZ, 0xc0, !PT ;  /* 0x0000007f18187812 */ /* 0x001fc800078ec0ff */
[----:B------:R-:W-:-:S05]  /*263b0*/  LOP3.LUT R24, R24, 0x30, RZ, 0x3c, !PT ;  /* 0x0000003018187812 */ /* 0x000fca00078e3cff */
[----:B--2---:R-:W-:Y:S04]  /*263c0*/  STS.U8 [R24+UR9+0x180], R35 ;  /* 0x0001802318007988 */ /* 0x004fe80008000009 */
[----:B------:R-:W-:Y:S04]  /*263d0*/  STS.U8 [R24+UR9+0x580], R45 ;  /* 0x0005802d18007988 */ /* 0x000fe80008000009 */
[----:B------:R0:W-:Y:S04]  /*263e0*/  STS.U8 [R24+UR9+0x980], R51 ;  /* 0x0009803318007988 */ /* 0x0001e80008000009 */
[----:B------:R1:W-:Y:S04]  /*263f0*/  STS.U8 [R24+UR9+0xd80], R57 ;  /* 0x000d803918007988 */ /* 0x0003e80008000009 */
[----:B------:R2:W-:Y:S04]  /*26400*/  STS.U8 [R24+UR9+0x1180], R63 ;  /* 0x0011803f18007988 */ /* 0x0005e80008000009 */
[----:B0-----:R-:W4:Y:S04]  /*26410*/  LDL.LU R51, [R1+0xeac] ;  /* 0x000eac0001337983 */ /* 0x001f280000300800 */
[----:B-1----:R-:W4:Y:S04]  /*26420*/  LDL.LU R57, [R1+0xe98] ;  /* 0x000e980001397983 */ /* 0x002f280000300800 */
[----:B------:R0:W-:Y:S04]  /*26430*/  STS.U8 [R24+UR9+0x1580], R69 ;  /* 0x0015804518007988 */ /* 0x0001e80008000009 */
[----:B--2---:R-:W2:Y:S04]  /*26440*/  LDL.LU R63, [R1+0xe84] ;  /* 0x000e8400013f7983 */ /* 0x004ea80000300800 */
[----:B------:R1:W-:Y:S04]  /*26450*/  STS.U8 [R24+UR9+0x1980], R75 ;  /* 0x0019804b18007988 */ /* 0x0003e80008000009 */
[----:B0-----:R-:W2:Y:S04]  /*26460*/  LDL.LU R69, [R1+0xe70] ;  /* 0x000e700001457983 */ /* 0x001ea80000300800 */
[----:B------:R0:W-:Y:S04]  /*26470*/  STS.U8 [R24+UR9+0x1d80], R81 ;  /* 0x001d805118007988 */ /* 0x0001e80008000009 */
[----:B-1----:R-:W2:Y:S04]  /*26480*/  LDL.LU R75, [R1+0xe5c] ;  /* 0x000e5c00014b7983 */ /* 0x002ea80000300800 */
        /* <DEDUP_REMOVED lines=22> */
[----:B-1----:R-:W2:Y:S01]  /*265f0*/  LDL.LU R85, [R1+0x28] ;  /* 0x0000280001557983 */ /* 0x002ea20000300800 */
[----:B------:R-:W0:Y:S03]  /*26600*/  S2R R35, SR_TID.X ;  /* 0x0000000000237919 */ /* 0x000e260000002100 */
[----:B------:R-:W-:Y:S04]  /*26610*/  STS.U8 [R24+UR9+0x4d80], R93 ;  /* 0x004d805d18007988 */ /* 0x000fe80008000009 */
[----:B------:R-:W-:Y:S04]  /*26620*/  STS.U8 [R24+UR9+0x5180], R87 ;  /* 0x0051805718007988 */ /* 0x000fe80008000009 */
[----:B------:R-:W-:Y:S04]  /*26630*/  STS.U8 [R24+UR9+0x5580], R80 ;  /* 0x0055805018007988 */ /* 0x000fe80008000009 */
[----:B------:R-:W-:Y:S04]  /*26640*/  STS.U8 [R24+UR9+0x5980], R74 ;  /* 0x0059804a18007988 */ /* 0x000fe80008000009 */
[----:B------:R-:W-:Y:S04]  /*26650*/  STS.U8 [R24+UR9+0x5d80], R68 ;  /* 0x005d804418007988 */ /* 0x000fe80008000009 */
[----:B------:R-:W-:Y:S04]  /*26660*/  STS.U8 [R24+UR9+0x6180], R62 ;  /* 0x0061803e18007988 */ /* 0x000fe80008000009 */
[----:B------:R-:W-:Y:S01]  /*26670*/  STS.U8 [R24+UR9+0x6580], R56 ;  /* 0x0065803818007988 */ /* 0x000fe20008000009 */
[----:B0-----:R-:W-:-:S03]  /*26680*/  LOP3.LUT R35, R35, 0x7f, RZ, 0xc0, !PT ;  /* 0x0000007f23237812 */ /* 0x001fc600078ec0ff */
[----:B------:R-:W-:Y:S01]  /*26690*/  STS.U8 [R24+UR9+0x6980], R50 ;  /* 0x0069803218007988 */ /* 0x000fe20008000009 */
[----:B------:R-:W-:-:S03]  /*266a0*/  LOP3.LUT R45, R35, 0x40, RZ, 0x3c, !PT ;  /* 0x00000040232d7812 */ /* 0x000fc600078e3cff */
[----:B------:R-:W-:Y:S04]  /*266b0*/  STS.U8 [R24+UR9+0x6d80], R44 ;  /* 0x006d802c18007988 */ /* 0x000fe80008000009 */
[----:B------:R-:W-:Y:S04]  /*266c0*/  STS.U8 [R24+UR9+0x7180], R34 ;  /* 0x0071802218007988 */ /* 0x000fe80008000009 */
[----:B------:R-:W-:Y:S04]  /*266d0*/  STS.U8 [R24+UR9+0x7580], R28 ;  /* 0x0075801c18007988 */ /* 0x000fe80008000009 */
[----:B------:R-:W-:Y:S04]  /*266e0*/  STS.U8 [R24+UR9+0x7980], R23 ;  /* 0x0079801718007988 */ /* 0x000fe80008000009 */
[----:B------:R-:W-:Y:S04]  /*266f0*/  STS.U8 [R24+UR9+0x7d80], R18 ;  /* 0x007d801218007988 */ /* 0x000fe80008000009 */
[----:B---3--:R-:W-:Y:S04]  /*26700*/  STS.U8 [R45+UR9+0x200], R29 ;  /* 0x0002001d2d007988 */ /* 0x008fe80008000009 */
[----:B----4-:R-:W-:Y:S04]  /*26710*/  STS.U8 [R45+UR9+0x600], R51 ;  /* 0x000600332d007988 */ /* 0x010fe80008000009 */
[----:B------:R-:W-:Y:S04]  /*26720*/  STS.U8 [R45+UR9+0xa00], R57 ;  /* 0x000a00392d007988 */ /* 0x000fe80008000009 */
[----:B--2---:R-:W-:Y:S04]  /*26730*/  STS.U8 [R45+UR9+0xe00], R63 ;  /* 0x000e003f2d007988 */ /* 0x004fe80008000009 */
        /* <DEDUP_REMOVED lines=15> */
[----:B0-----:R-:W2:Y:S04]  /*26830*/  LDL.LU R4, [R1+0x12d8] ;  /* 0x0012d80001047983 */ /* 0x001ea80000300800 */
[----:B------:R-:W3:Y:S04]  /*26840*/  LDL.LU R51, [R1+0xea8] ;  /* 0x000ea80001337983 */ /* 0x000ee80000300800 */
[----:B------:R-:W4:Y:S04]  /*26850*/  LDL.LU R57, [R1+0xe94] ;  /* 0x000e940001397983 */ /* 0x000f280000300800 */
        /* <DEDUP_REMOVED lines=15> */
[----:B------:R-:W-:Y:S04]  /*26950*/  STS.U8 [R45+UR9+0x4e00], R92 ;  /* 0x004e005c2d007988 */ /* 0x000fe80008000009 */
[----:B------:R-:W-:Y:S04]  /*26960*/  STS.U8 [R45+UR9+0x5200], R86 ;  /* 0x005200562d007988 */ /* 0x000fe80008000009 */
[----:B------:R-:W-:Y:S04]  /*26970*/  STS.U8 [R45+UR9+0x5600], R79 ;  /* 0x0056004f2d007988 */ /* 0x000fe80008000009 */
[----:B------:R-:W-:Y:S04]  /*26980*/  STS.U8 [R45+UR9+0x5a00], R73 ;  /* 0x005a00492d007988 */ /* 0x000fe80008000009 */
[----:B------:R-:W-:Y:S01]  /*26990*/  STS.U8 [R45+UR9+0x5e00], R67 ;  /* 0x005e00432d007988 */ /* 0x000fe20008000009 */
[----:B------:R-:W-:-:S03]  /*269a0*/  LOP3.LUT R29, R35, 0x50, RZ, 0x3c, !PT ;  /* 0x00000050231d7812 */ /* 0x000fc600078e3cff */
        /* <DEDUP_REMOVED lines=9> */
[----:B---3--:R-:W-:Y:S04]  /*26a40*/  STS.U8 [R29+UR9+0x680], R51 ;  /* 0x000680331d007988 */ /* 0x008fe80008000009 */
[----:B----4-:R-:W-:Y:S04]  /*26a50*/  STS.U8 [R29+UR9+0xa80], R57 ;  /* 0x000a80391d007988 */ /* 0x010fe80008000009 */
        /* <DEDUP_REMOVED lines=33> */
[----:B------:R-:W2:Y:S01]  /*26c70*/  LDL.LU R85, [R1+0x38] ;  /* 0x0000380001557983 */ /* 0x000ea20000300800 */
        /* <DEDUP_REMOVED lines=18> */
[----:B--2---:R0:W-:Y:S04]  /*26da0*/  STS.U8 [R51+UR9+0xb00], R57 ;  /* 0x000b003933007988 */ /* 0x0041e80008000009 */
[----:B------:R1:W-:Y:S04]  /*26db0*/  STS.U8 [R51+UR9+0xf00], R63 ;  /* 0x000f003f33007988 */ /* 0x0003e80008000009 */
[----:B------:R2:W-:Y:S04]  /*26dc0*/  STS.U8 [R51+UR9+0x1300], R69 ;  /* 0x0013004533007988 */ /* 0x0005e80008000009 */
[----:B0-----:R-:W3:Y:S04]  /*26dd0*/  LDL.LU R57, [R1+0xeb4] ;  /* 0x000eb40001397983 */ /* 0x001ee80000300800 */
        /* <DEDUP_REMOVED lines=29> */
[----:B-1----:R-:W2:Y:S04]  /*26fb0*/  LDL.LU R3, [R1+0x12cc] ;  /* 0x0012cc0001037983 */ /* 0x002ea80000300800 */
        /* <DEDUP_REMOVED lines=28> */
[----:B------:R0:W-:Y:S02]  /*27180*/  STS.U8 [R40+UR9+0x3b80], R85 ;  /* 0x003b805528007988 */ /* 0x0001e40008000009 */
[----:B0-----:R-:W0:Y:S02]  /*27190*/  LDC R85, c[0x0][0x3a0] ;  /* 0x0000e800ff557b82 */ /* 0x001e240000000800 */
[----:B------:R1:W-:Y:S04]  /*271a0*/  STS.U8 [R40+UR9+0x3f80], R3 ;  /* 0x003f800328007988 */ /* 0x0003e80008000009 */
[----:B------:R2:W-:Y:S04]  /*271b0*/  STS.U8 [R40+UR9+0x4380], R2 ;  /* 0x0043800228007988 */ /* 0x0005e80008000009 */
[----:B------:R3:W-:Y:S04]  /*271c0*/  STS.U8 [R40+UR9+0x4780], R4 ;  /* 0x0047800428007988 */ /* 0x0007e80008000009 */
[----:B-1----:R1:W5:Y:S04]  /*271d0*/  LDL.LU R3, [R1+0x12c8] ;  /* 0x0012c80001037983 */ /* 0x0023680000300800 */
[----:B--2---:R1:W5:Y:S04]  /*271e0*/  LDL.LU R2, [R1+0x12c4] ;  /* 0x0012c40001027983 */ /* 0x0043680000300800 */
[----:B---3--:R1:W5:Y:S04]  /*271f0*/  LDL.LU R4, [R1+0x12c0] ;  /* 0x0012c00001047983 */ /* 0x0083680000300800 */
[----:B------:R2:W-:Y:S04]  /*27200*/  STS.U8 [R40+UR9+0x4b80], R5 ;  /* 0x004b800528007988 */ /* 0x0005e80008000009 */
[----:B--2---:R1:W5:Y:S04]  /*27210*/  LDL.LU R5, [R1+0x12bc] ;  /* 0x0012bc0001057983 */ /* 0x0043680000300800 */
[----:B------:R1:W-:Y:S04]  /*27220*/  STS.U8 [R40+UR9+0x4f80], R89 ;  /* 0x004f805928007988 */ /* 0x0003e80008000009 */
        /* <DEDUP_REMOVED lines=11> */
[----:B------:R1:W-:Y:S01]  /*272e0*/  STS.U8 [R40+UR9+0x7f80], R6 ;  /* 0x007f800628007988 */ /* 0x0003e20008000009 */
[----:B------:R2:W-:Y:S06]  /*272f0*/  MEMBAR.ALL.CTA ;  /* 0x0000000000007992 */ /* 0x0005ec0000008000 */
[----:B--2---:R-:W2:Y:S01]  /*27300*/  FENCE.VIEW.ASYNC.S ;  /* 0x00000000000073c6 */ /* 0x004ea20000000000 */
[----:B0-----:R-:W-:Y:S01]  /*27310*/  VIADD R85, R85, 0x7f ;  /* 0x0000007f55557836 */ /* 0x001fe20000000000 */
[----:B--2---:R-:W-:Y:S01]  /*27320*/  BAR.SYNC.DEFER_BLOCKING 0x0 ;  /* 0x0000000000007b1d */ /* 0x004fe20000010000 */
[----:B------:R-:W-:-:S04]  /*27330*/  ISETP.NE.U32.AND P0, PT, RZ, UR7, PT ;  /* 0x00000007ff007c0c */ /* 0x000fc8000bf05070 */
[C---:B------:R-:W-:Y:S02]  /*27340*/  ISETP.LT.OR P1, PT, R85.reuse, 0x80, P0 ;  /* 0x000000805500780c */ /* 0x040fe40000721670 */
[----:B------:R-:W-:-:S11]  /*27350*/  ISETP.GE.AND P3, PT, R85, 0x100, PT ;  /* 0x000001005500780c */ /* 0x000fd60003f66270 */
[----:B-1----:R-:W-:Y:S05]  /*27360*/  @P1 BRA `(.L_x_6) ;  /* 0x0000000000841947 */ /* 0x002fea0003800000 */
[----:B------:R-:W-:Y:S02]  /*27370*/  UIADD3 UR4, UPT, UPT, UR9, 0x10000, URZ ;  /* 0x0001000009047890 */ /* 0x000fe4000fffe0ff */
[----:B------:R-:W-:Y:S02]  /*27380*/  USHF.R.U32.HI UR14, URZ, 0x4, UR9 ;  /* 0x00000004ff0e7899 */ /* 0x000fe40008011609 */
[----:B------:R-:W-:Y:S02]  /*27390*/  USHF.R.U32.HI UR4, URZ, 0x4, UR4 ;  /* 0x00000004ff047899 */ /* 0x000fe40008011604 */
[----:B------:R-:W-:Y:S02]  /*273a0*/  USGXT.U32 UR14, UR14, 0xe ;  /* 0x0000000e0e0e789a */ /* 0x000fe40008000000 */
[----:B------:R-:W-:Y:S02]  /*273b0*/  USGXT.U32 UR12, UR4, 0xe ;  /* 0x0000000e040c789a */ /* 0x000fe40008000000 */
[----:B------:R-:W-:-:S02]  /*273c0*/  UIADD3 UR26, UP2, UPT, UR14, 0x2, URZ ;  /* 0x000000020e1a7890 */ /* 0x000fc4000ff5e0ff */
[----:B------:R-:W-:Y:S01]  /*273d0*/  UIADD3 UR28, UP1, UPT, UR12, 0x100, URZ ;  /* 0x000001000c1c7890 */ /* 0x000fe2000ff3e0ff */
[----:B------:R-:W-:Y:S01]  /*273e0*/  UMOV UR4, URZ ;  /* 0x000000ff00047c82 */ /* 0x000fe20008000000 */
[----:B------:R-:W-:Y:S01]  /*273f0*/  UMOV UR30, 0x0 ;  /* 0x00000000001e7882 */ /* 0x000fe20000000000 */
[----:B------:R-:W-:Y:S02]  /*27400*/  UIADD3.X UR27, UPT, UPT, UR4, 0x40004040, URZ, UP2, !UPT ;  /* 0x40004040041b7890 */ /* 0x000fe400097fe4ff */
[----:B------:R-:W-:Y:S02]  /*27410*/  UIADD3.X UR29, UPT, UPT, UR4, 0x40004040, URZ, UP1, !UPT ;  /* 0x40004040041d7890 */ /* 0x000fe40008ffe4ff */
[----:B------:R-:W-:Y:S02]  /*27420*/  UIADD3.64 UR20, UPT, UPT, UR26, 0x2, URZ ;  /* 0x000000021a147897 */ /* 0x000fe4000fffe0ff */
[----:B------:R-:W-:Y:S02]  /*27430*/  UIADD3.64 UR16, UPT, UPT, UR28, 0x100, URZ ;  /* 0x000001001c107897 */ /* 0x000fe4000fffe0ff */
[----:B------:R-:W-:-:S02]  /*27440*/  UIADD3.64 UR24, UPT, UPT, UR26, 0x4, URZ ;  /* 0x000000041a187897 */ /* 0x000fc4000fffe0ff */
[----:B------:R-:W-:Y:S01]  /*27450*/  UIADD3.64 UR22, UPT, UPT, UR28, 0x200, URZ ;  /* 0x000002001c167897 */ /* 0x000fe2000fffe0ff */
[----:B------:R-:W-:Y:S01]  /*27460*/  UMOV UR31, 0x8408490 ;  /* 0x08408490001f7882 */ /* 0x000fe20000000000 */
[----:B------:R-:W-:Y:S01]  /*27470*/  UMOV UR15, 0x40004040 ;  /* 0x40004040000f7882 */ /* 0x000fe20000000000 */
[----:B------:R-:W-:Y:S01]  /*27480*/  UMOV UR13, 0x40004040 ;  /* 0x40004040000d7882 */ /* 0x000fe20000000000 */
[----:B------:R-:W-:Y:S01]  /*27490*/  UMOV UR32, 0x0 ;  /* 0x0000000000207882 */ /* 0x000fe20000000000 */
[----:B------:R-:W-:Y:S01]  /*274a0*/  UMOV UR33, 0x8408490 ;  /* 0x0840849000217882 */ /* 0x000fe20000000000 */
[----:B------:R-:W-:Y:S01]  /*274b0*/  UMOV UR34, 0x0 ;  /* 0x0000000000227882 */ /* 0x000fe20000000000 */
[----:B------:R-:W-:Y:S01]  /*274c0*/  UMOV UR35, 0x8408490 ;  /* 0x0840849000237882 */ /* 0x000fe20000000000 */
[----:B------:R-:W-:Y:S01]  /*274d0*/  UMOV UR4, UR6 ;  /* 0x0000000600047c82 */ /* 0x000fe20008000000 */
[----:B------:R-:W-:Y:S01]  /*274e0*/  UMOV UR5, URZ ;  /* 0x000000ff00057c82 */ /* 0x000fe20008000000 */
[----:B------:R0:W-:Y:S01]  /*274f0*/  UTCQMMA gdesc[UR12], gdesc[UR14], tmem[UR8], tmem[UR30], idesc[UR31], !UPT ;  /* 0x00ff1e0e0c0075ea */ /* 0x0001e2000f800308 */
[----:B------:R-:W-:Y:S01]  /*27500*/  UMOV UR36, 0x0 ;  /* 0x0000000000247882 */ /* 0x000fe20000000000 */
[----:B------:R-:W-:Y:S01]  /*27510*/  UMOV UR37, 0x8408490 ;  /* 0x0840849000257882 */ /* 0x000fe20000000000 */
[----:B------:R0:W-:Y:S01]  /*27520*/  UTCQMMA gdesc[UR28], gdesc[UR26], tmem[UR8], tmem[UR32], idesc[UR33], UPT ;  /* 0x00ff201a1c0075ea */ /* 0x0001e2000b800308 */
[----:B------:R-:W-:Y:S01]  /*27530*/  UMOV UR4, UR4 ;  /* 0x0000000400047c82 */ /* 0x000fe20008000000 */
[----:B------:R0:W-:Y:S01]  /*27540*/  UTCQMMA gdesc[UR16], gdesc[UR20], tmem[UR8], tmem[UR34], idesc[UR35], UPT ;  /* 0x00ff2214100075ea */ /* 0x0001e2000b800308 */
[----:B------:R0:W-:Y:S01]  /*27550*/  UTCQMMA gdesc[UR22], gdesc[UR24], tmem[UR8], tmem[UR36], idesc[UR37], UPT ;  /* 0x00ff2418160075ea */ /* 0x0001e2000b800308 */
[----:B------:R0:W-:Y:S01]  /*27560*/  UTCBAR [UR4], URZ ;  /* 0x000000ff040073e9 */ /* 0x0001e200080000ff */
[----:B------:R-:W-:Y:S01]  /*27570*/  NOP ;  /* 0x0000000000007918 */ /* 0x000fe20000000000 */
.L_x_6:
[----:B0-----:R-:W-:Y:S01]  /*27580*/  UMOV UR4, URZ ;  /* 0x000000ff00047c82 */ /* 0x001fe20008000000 */
[----:B------:R-:W-:Y:S05]  /*27590*/  @!P3 BRA `(.L_x_7) ;  /* 0x00000154006cb947 */ /* 0x000fea0003800000 */
[----:B------:R-:W-:Y:S01]  /*275a0*/  SHF.R.S32.HI R6, RZ, 0x1f, R85 ;  /* 0x0000001fff067819 */ /* 0x000fe20000011455 */
[----:B------:R-:W-:Y:S01]  /*275b0*/  UIADD3 UR4, UPT, UPT, UR9, 0x14000, URZ ;  /* 0x0001400009047890 */ /* 0x000fe2000fffe0ff */
[----:B-----5:R-:W-:Y:S01]  /*275c0*/  IMAD.SHL.U32 R4, R4, 0x80, RZ ;  /* 0x0000008004047824 */ /* 0x020fe200078e00ff */
[----:B------:R-:W-:Y:S01]  /*275d0*/  UIADD3 UR5, UPT, UPT, UR9, 0x8000, URZ ;  /* 0x0000800009057890 */ /* 0x000fe2000fffe0ff */
[----:B------:R-:W-:Y:S01]  /*275e0*/  LEA.HI R6, R6, R85, RZ, 0x7 ;  /* 0x0000005506067211 */ /* 0x000fe200078f38ff */
[----:B------:R-:W-:Y:S01]  /*275f0*/  USHF.R.U32.HI UR4, URZ, 0x4, UR4 ;  /* 0x00000004ff047899 */ /* 0x000fe20008011604 */
[----:B------:R-:W-:Y:S01]  /*27600*/  IMAD.SHL.U32 R5, R5, 0x80, RZ ;  /* 0x0000008005057824 */ /* 0x000fe200078e00ff */
[----:B------:R-:W-:Y:S01]  /*27610*/  USHF.R.U32.HI UR5, URZ, 0x4, UR5 ;  /* 0x00000004ff057899 */ /* 0x000fe20008011605 */
[----:B------:R-:W-:Y:S01]  /*27620*/  SHF.R.S32.HI R6, RZ, 0x7, R6 ;  /* 0x00000007ff067819 */ /* 0x000fe20000011406 */
[----:B------:R-:W-:Y:S01]  /*27630*/  USGXT.U32 UR12, UR4, 0xe ;  /* 0x0000000e040c789a */ /* 0x000fe20008000000 */
[----:B------:R-:W-:Y:S01]  /*27640*/  IMAD.MOV.U32 R7, RZ, RZ, RZ ;  /* 0x000000ffff077224 */ /* 0x000fe200078e00ff */
[----:B------:R-:W-:Y:S01]  /*27650*/  USGXT.U32 UR14, UR5, 0xe ;  /* 0x0000000e050e789a */ /* 0x000fe20008000000 */
[----:B------:R-:W-:Y:S01]  /*27660*/  VIMNMX R6, PT, PT, R6, 0x2, !PT ;  /* 0x0000000206067848 */ /* 0x000fe20007fe0100 */
[----:B------:R-:W-:Y:S01]  /*27670*/  UIADD3 UR28, UP1, UPT, UR12, 0x100, URZ ;  /* 0x000001000c1c7890 */ /* 0x000fe2000ff3e0ff */
[----:B------:R-:W-:Y:S01]  /*27680*/  SHF.R.S32.HI R8, RZ, 0x1f, R4 ;  /* 0x0000001fff087819 */ /* 0x000fe20000011404 */
[----:B------:R-:W-:-:S02]  /*27690*/  UIADD3 UR30, UP2, UPT, UR14, 0x2, URZ ;  /* 0x000000020e1e7890 */ /* 0x000fc4000ff5e0ff */
[----:B------:R-:W-:Y:S01]  /*276a0*/  VIADD R6, R6, 0xfffffffe ;  /* 0xfffffffe06067836 */ /* 0x000fe20000000000 */
[----:B------:R-:W-:Y:S01]  /*276b0*/  UMOV UR4, URZ ;  /* 0x000000ff00047c82 */ /* 0x000fe20008000000 */
[----:B------:R-:W-:Y:S01]  /*276c0*/  UMOV UR5, URZ ;  /* 0x000000ff00057c82 */ /* 0x000fe20008000000 */
[----:B------:R-:W-:Y:S02]  /*276d0*/  UIADD3.X UR29, UPT, UPT, UR4, 0x40004040, URZ, UP1, !UPT ;  /* 0x40004040041d7890 */ /* 0x000fe40008ffe4ff */
[----:B------:R0:W-:Y:S01]  /*276e0*/  STL [R1+0xdd4], R6 ;  /* 0x000dd40601007387 */ /* 0x0001e20000100800 */
[----:B------:R-:W-:Y:S01]  /*276f0*/  UIADD3.X UR31, UPT, UPT, UR5, 0x40004040, URZ, UP2, !UPT ;  /* 0x40004040051f7890 */ /* 0x000fe200097fe4ff */
[----:B------:R-:W-:Y:S02]  /*27700*/  UMOV UR11, 0x1 ;  /* 0x00000001000b7882 */ /* 0x000fe40000000000 */
[----:B------:R1:W-:Y:S01]  /*27710*/  STL [R1+0xdcc], RZ ;  /* 0x000dccff01007387 */ /* 0x0003e20000100800 */
[----:B------:R-:W-:-:S02]  /*27720*/  UIADD3.64 UR20, UPT, UPT, UR28, 0x100, URZ ;  /* 0x000001001c147897 */ /* 0x000fc4000fffe0ff */
[----:B------:R-:W-:Y:S02]  /*27730*/  UIADD3.64 UR22, UPT, UPT, UR30, 0x2, URZ ;  /* 0x000000021e167897 */ /* 0x000fe4000fffe0ff */
[----:B------:R-:W-:Y:S01]  /*27740*/  UIADD3.64 UR24, UPT, UPT, UR28, 0x200, URZ ;  /* 0x000002001c187897 */ /* 0x000fe2000fffe0ff */
[----:B0-----:R-:W-:Y:S01]  /*27750*/  SHF.R.S32.HI R6, RZ, 0x1f, R5 ;  /* 0x0000001fff067819 */ /* 0x001fe20000011405 */
[----:B------:R-:W-:-:S12]  /*27760*/  UIADD3.64 UR26, UPT, UPT, UR30, 0x4, URZ ;  /* 0x000000041e1a7897 */ /* 0x000fd8000fffe0ff */
.L_x_10:
[----:B------:R-:W2:Y:S01]  /*27770*/  LDL R9, [R1+0xdcc] ;  /* 0x000dcc0001097983 */ /* 0x000ea20000100800 */
[----:B------:R-:W-:Y:S01]  /*27780*/  IMAD.U32 R7, R7, -0x80000000, RZ ;  /* 0x8000000007077824 */ /* 0x000fe200078e00ff */
[----:B0-----:R-:W0:Y:S02]  /*27790*/  LDC R12, c[0x0][0x3a0] ;  /* 0x0000e800ff0c7b82 */ /* 0x001e240000000800 */
[----:B------:R-:W3:Y:S01]  /*277a0*/  LDL.LU R8, [R1+0x1d8] ;  /* 0x0001d80001087983 */ /* 0x000ee20000300800 */
[----:B------:R-:W4:Y:S01]  /*277b0*/  SYNCS.PHASECHK.TRANS64.TRYWAIT P1, [UR6], R7 ;  /* 0x00000007ff0075a7 */ /* 0x000f220008021106 */
[----:B--2---:R-:W-:Y:S01]  /*277c0*/  VIADD R9, R9, 0x1 ;  /* 0x0000000109097836 */ /* 0x004fe20000000000 */
[----:B---3-5:R-:W-:-:S04]  /*277d0*/  IADD3 R8, P5, PT, R4, R8, RZ ;  /* 0x0000000804087210 */ /* 0x028fc80007fbe0ff */
[----:B------:R2:W-:Y:S01]  /*277e0*/  STL [R1+0xdd0], R9 ;  /* 0x000dd00901007387 */ /* 0x0005e20000100800 */
[----:B0-----:R-:W-:-:S03]  /*277f0*/  IMAD R12, R9, -0x80, R12 ;  /* 0xffffff80090c7824 */ /* 0x001fc600078e020c */
[----:B------:R2:W-:Y:S02]  /*27800*/  STL [R1+0x1d8], R8 ;  /* 0x0001d80801007387 */ /* 0x0005e40000100800 */
[----:B------:R-:W-:Y:S01]  /*27810*/  ISETP.GT.AND P3, PT, R12, 0x1, PT ;  /* 0x000000010c00780c */ /* 0x000fe20003f64270 */
[----:B----4-:R-:W-:-:S12]  /*27820*/  @!P1 BRA `(.L_x_8) ;  /* 0x000001f8001c9947 */ /* 0x010fd80003800000 */
.L_x_16:
[----:B--2---:R-:W2:Y:S04]  /*27830*/  LDL.LU R9, [R1+0x1d4] ;  /* 0x0001d40001097983 */ /* 0x004ea80000300800 */
[----:B------:R-:W3:Y:S04]  /*27840*/  LDL R8, [R1+0x1d8] ;  /* 0x0001d80001087983 */ /* 0x000ee80000100800 */
[----:B------:R-:W-:Y:S04]  /*27850*/  STL [R1+0x15f8], R51 ;  /* 0x0015f83301007387 */ /* 0x000fe80000100800 */
[----:B------:R-:W-:Y:S04]  /*27860*/  STL [R1+0x1604], R51 ;  /* 0x0016043301007387 */ /* 0x000fe80000100800 */
[----:B------:R-:W-:Y:S04]  /*27870*/  STL [R1+0x15e8], R50 ;  /* 0x0015e83201007387 */ /* 0x000fe80000100800 */
[----:B------:R-:W-:Y:S04]  /*27880*/  STL [R1+0x15ec], R50 ;  /* 0x0015ec3201007387 */ /* 0x000fe80000100800 */
[----:B------:R0:W-:Y:S04]  /*27890*/  STL [R1+0x1608], R50 ;  /* 0x0016083201007387 */ /* 0x0001e80000100800 */
[----:B0-----:R-:W4:Y:S04]  /*278a0*/  LDL.LU R50, [R1+0x1e4] ;  /* 0x0001e40001327983 */ /* 0x001f280000300800 */
[----:B------:R-:W-:Y:S04]  /*278b0*/  STL [R1+0x15d8], R11 ;  /* 0x0015d80b01007387 */ /* 0x000fe80000100800 */
[----:B------:R-:W-:Y:S04]  /*278c0*/  STL [R1+0x15e4], R11 ;  /* 0x0015e40b01007387 */ /* 0x000fe80000100800 */
[----:B------:R0:W-:Y:S04]  /*278d0*/  STL [R1+0x15fc], R11 ;  /* 0x0015fc0b01007387 */ /* 0x0001e80000100800 */
[----:B0-----:R-:W2:Y:S04]  /*278e0*/  LDL.LU R11, [R1+0x1e8] ;  /* 0x0001e800010b7983 */ /* 0x001ea80000300800 */
[----:B------:R-:W-:Y:S04]  /*278f0*/  STL [R1+0x15d0], R45 ;  /* 0x0015d02d01007387 */ /* 0x000fe80000100800 */
[----:B------:R-:W-:Y:S04]  /*27900*/  STL [R1+0x15f0], R45 ;  /* 0x0015f02d01007387 */ /* 0x000fe80000100800 */
[----:B------:R0:W-:Y:S04]  /*27910*/  STL [R1+0x15f4], R45 ;  /* 0x0015f42d01007387 */ /* 0x0001e80000100800 */
[----:B0-----:R-:W2:Y:S04]  /*27920*/  LDL.LU R45, [R1+0x1f0] ;  /* 0x0001f000012d7983 */ /* 0x001ea80000300800 */
[----:B--2---:R-:W-:Y:S04]  /*27930*/  STL [R1+0x160c], R45 ;  /* 0x00160c2d01007387 */ /* 0x004fe80000100800 */
[----:B------:R-:W-:Y:S04]  /*27940*/  STL [R1+0x15cc], R46 ;  /* 0x0015cc2e01007387 */ /* 0x000fe80000100800 */
[----:B------:R-:W-:Y:S04]  /*27950*/  STL [R1+0x15d4], R46 ;  /* 0x0015d42e01007387 */ /* 0x000fe80000100800 */
[----:B------:R-:W-:Y:S04]  /*27960*/  STL [R1+0x15dc], R46 ;  /* 0x0015dc2e01007387 */ /* 0x000fe80000100800 */
[----:B------:R-:W-:Y:S04]  /*27970*/  STL [R1+0x1600], R46 ;  /* 0x0016002e01007387 */ /* 0x000fe80000100800 */
[----:B------:R0:W-:Y:S04]  /*27980*/  STL [R1+0x1610], R46 ;  /* 0x0016102e01007387 */ /* 0x0001e80000100800 */
[----:B0-----:R-:W2:Y:S01]  /*27990*/  LDL.LU R46, [R1+0x1e0] ;  /* 0x0001e000012e7983 */ /* 0x001ea20000300800 */
[----:B------:R-:W-:-:S02]  /*279a0*/  ISETP.GT.AND P4, PT, R12, 0x2, PT ;  /* 0x000000020c00780c */ /* 0x000fc40003f84270 */
[----:B------:R-:W-:Y:S01]  /*279b0*/  ISETP.GT.AND P1, PT, R12, 0x3, PT ;  /* 0x000000030c00780c */ /* 0x000fe20003f24270 */
        /* <DEDUP_REMOVED lines=75> */
[----:B--2---:R-:W-:-:S03]  /*27e70*/  IADD3 R46, P6, PT, R4, R46, RZ ;  /* 0x0000002e042e7210 */ /* 0x004fc60007fde0ff */
[----:B------:R-:W-:Y:S04]  /*27e80*/  STL [R1+0x14a0], R48 ;  /* 0x0014a03001007387 */ /* 0x000fe80000100800 */
[----:B------:R0:W-:Y:S04]  /*27e90*/  STL [R1+0x149c], R49 ;  /* 0x00149c3101007387 */ /* 0x0001e80000100800 */
[----:B------:R-:W-:Y:S04]  /*27ea0*/  STL [R1+0x1498], R52 ;  /* 0x0014983401007387 */ /* 0x000fe80000100800 */
[----:B------:R-:W-:Y:S01]  /*27eb0*/  STL [R1+0x1494], R53 ;  /* 0x0014943501007387 */ /* 0x000fe20000100800 */
[----:B0-----:R-:W-:-:S03]  /*27ec0*/  PRMT R49, RZ, 0x7610, R49 ;  /* 0x00007610ff317816 */ /* 0x001fc60000000031 */
[----:B------:R0:W-:Y:S04]  /*27ed0*/  STL [R1+0x1490], R55 ;  /* 0x0014903701007387 */ /* 0x0001e80000100800 */
[----:B------:R-:W-:Y:S04]  /*27ee0*/  STL [R1+0x148c], R57 ;  /* 0x00148c3901007387 */ /* 0x000fe80000100800 */
[----:B------:R-:W-:Y:S01]  /*27ef0*/  STL [R1+0x1488], R59 ;  /* 0x0014883b01007387 */ /* 0x000fe20000100800 */
[----:B0-----:R-:W-:-:S03]  /*27f00*/  SHF.R.S32.HI R55, RZ, 0x1f, R4 ;  /* 0x0000001fff377819 */ /* 0x001fc60000011404 */
[----:B------:R-:W-:Y:S02]  /*27f10*/  STL [R1+0x1484], R61 ;  /* 0x0014843d01007387 */ /* 0x000fe40000100800 */
[----:B------:R-:W-:Y:S02]  /*27f20*/  IMAD.X R9, R55, 0x1, R9, P5 ;  /* 0x0000000137097824 */ /* 0x000fe400028e0609 */
        /* <DEDUP_REMOVED lines=23> */
[----:B------:R-:W2:Y:S04]  /*280a0*/  LDL.LU R7, [R1+0x1f8] ;  /* 0x0001f80001077983 */ /* 0x000ea80000300800 */
[----:B------:R1:W-:Y:S04]  /*280b0*/  STL [R1+0x1e0], R46 ;  /* 0x0001e02e01007387 */ /* 0x0003e80000100800 */
[----:B------:R-:W2:Y:S04]  /*280c0*/  LDL.LU R91, [R1+0x200] ;  /* 0x00020000015b7983 */ /* 0x000ea80000300800 */
[----:B------:R-:W-:Y:S04]  /*280d0*/  STL [R1+0x1e8], R11 ;  /* 0x0001e80b01007387 */ /* 0x000fe80000100800 */
[----:B---3--:R3:W2:Y:S04]  /*280e0*/  @P3 LDG.E.U8 R49, desc[UR18][R8.64] ;  /* 0x0000001208313981 */ /* 0x0086a8000c1e1100 */
[----:B0-----:R-:W2:Y:S01]  /*280f0*/  LDL.LU R9, [R1+0x1dc] ;  /* 0x0001dc0001097983 */ /* 0x001ea20000300800 */
[----:B------:R-:W-:Y:S01]  /*28100*/  PRMT R45, RZ, 0x7610, R45 ;  /* 0x00007610ff2d7816 */ /* 0x000fe2000000002d */
[----:B---3--:R-:W-:Y:S01]  /*28110*/  @P4 IMAD.MOV.U32 R8, RZ, RZ, R46 ;  /* 0x000000ffff084224 */ /* 0x008fe200078e002e */
[----:B------:R-:W-:Y:S01]  /*28120*/  PRMT R51, RZ, 0x7610, R51 ;  /* 0x00007610ff337816 */ /* 0x000fe20000000033 */
[C---:B----4-:R-:W-:Y:S01]  /*28130*/  IMAD.X R50, R55.reuse, 0x1, R50, P5 ;  /* 0x0000000137327824 */ /* 0x050fe200028e0632 */
[----:B------:R-:W-:Y:S01]  /*28140*/  ISETP.GT.AND P3, PT, R12, 0x4, PT ;  /* 0x000000040c00780c */ /* 0x000fe20003f64270 */
[----:B--2---:R-:W-:-:S05]  /*28150*/  IMAD.X R9, R55, 0x1, R9, P6 ;  /* 0x0000000137097824 */ /* 0x004fca00030e0609 */
[----:B------:R0:W2:Y:S04]  /*28160*/  @P4 LDG.E.U8 R45, desc[UR18][R8.64] ;  /* 0x00000012082d4981 */ /* 0x0000a8000c1e1100 */
[----:B------:R3:W-:Y:S04]  /*28170*/  STL [R1+0x1dc], R9 ;  /* 0x0001dc0901007387 */ /* 0x0007e80000100800 */
[----:B-1----:R-:W4:Y:S01]  /*28180*/  LDL.LU R46, [R1+0x1610] ;  /* 0x00161000012e7983 */ /* 0x002f220000300800 */
[----:B0-----:R-:W-:-:S03]  /*28190*/  @P1 IMAD.MOV.U32 R8, RZ, RZ, R11 ;  /* 0x000000ffff081224 */ /* 0x001fc600078e000b */
[----:B------:R-:W-:Y:S01]  /*281a0*/  STL [R1+0x1e4], R50 ;  /* 0x0001e43201007387 */ /* 0x000fe20000100800 */
[----:B---3--:R-:W-:-:S05]  /*281b0*/  IMAD.MOV.U32 R9, RZ, RZ, R50 ;  /* 0x000000ffff097224 */ /* 0x008fca00078e0032 */
[----:B------:R-:W3:Y:S04]  /*281c0*/  @P1 LDG.E.U8 R51, desc[UR18][R8.64] ;  /* 0x0000001208331981 */ /* 0x000ee8000c1e1100 */
[----:B--2---:R0:W-:Y:S04]  /*281d0*/  STL [R1+0x1a8], R45 ;  /* 0x0001a82d01007387 */ /* 0x0041e80000100800 */
[----:B0-----:R-:W2:Y:S04]  /*281e0*/  LDL.LU R45, [R1+0x160c] ;  /* 0x00160c00012d7983 */ /* 0x001ea80000300800 */
[----:B------:R-:W4:Y:S04]  /*281f0*/  LDL.LU R50, [R1+0x1608] ;  /* 0x0016080001327983 */ /* 0x000f280000300800 */
[----:B------:R-:W4:Y:S04]  /*28200*/  LDL.LU R11, [R1+0x1fc] ;  /* 0x0001fc00010b7983 */ /* 0x000f280000300800 */
[----:B---3--:R0:W-:Y:S04]  /*28210*/  STL [R1+0x1a4], R51 ;  /* 0x0001a43301007387 */ /* 0x0081e80000100800 */
[----:B0-----:R-:W3:Y:S01]  /*28220*/  LDL.LU R51, [R1+0x1604] ;  /* 0x0016040001337983 */ /* 0x001ee20000300800 */
[----:B--2---:R-:W-:-:S05]  /*28230*/  IADD3 R45, P5, PT, R4, R45, RZ ;  /* 0x0000002d042d7210 */ /* 0x004fca0007fbe0ff */
[----:B------:R0:W-:Y:S04]  /*28240*/  STL [R1+0x1f0], R45 ;  /* 0x0001f02d01007387 */ /* 0x0001e80000100800 */
[----:B------:R-:W2:Y:S01]  /*28250*/  LDL.LU R8, [R1+0x1ec] ;  /* 0x0001ec0001087983 */ /* 0x000ea20000300800 */
[----:B------:R-:W-:-:S03]  /*28260*/  IMAD.MOV.U32 R9, RZ, RZ, R45 ;  /* 0x000000ffff097224 */ /* 0x000fc600078e002d */
[----:B0-----:R-:W3:Y:S01]  /*28270*/  LDL.LU R45, [R1+0x208] ;  /* 0x00020800012d7983 */ /* 0x001ee20000300800 */
[----:B----4-:R-:W-:Y:S02]  /*28280*/  PRMT R50, RZ, 0x7610, R50 ;  /* 0x00007610ff327816 */ /* 0x010fe40000000032 */
[----:B------:R-:W-:Y:S01]  /*28290*/  IADD3 R7, P6, PT, R4, R7, RZ ;  /* 0x0000000704077210 */ /* 0x000fe20007fde0ff */
[----:B--2---:R-:W-:-:S05]  /*282a0*/  IMAD.X R8, R55, 0x1, R8, P5 ;  /* 0x0000000137087824 */ /* 0x004fca00028e0608 */
[-C--:B------:R-:W-:Y:S01]  /*282b0*/  @P3 LOP3.LUT R9, R9, R8.reuse, RZ, 0x3c, !PT ;  /* 0x0000000809093212 */ /* 0x080fe200078e3cff */
[----:B------:R0:W-:Y:S03]  /*282c0*/  STL [R1+0x1ec], R8 ;  /* 0x0001ec0801007387 */ /* 0x0001e60000100800 */
[----:B0-----:R-:W-:-:S04]  /*282d0*/  @P3 LOP3.LUT R8, R9, R8, RZ, 0x3c, !PT ;  /* 0x0000000809083212 */ /* 0x001fc800078e3cff */
[----:B------:R-:W-:Y:S01]  /*282e0*/  @P3 LOP3.LUT R9, R9, R8, RZ, 0x3c, !PT ;  /* 0x0000000809093212 */ /* 0x000fe200078e3cff */
[----:B------:R0:W-:Y:S04]  /*282f0*/  STL [R1+0x1f8], R7 ;  /* 0x0001f80701007387 */ /* 0x0001e80000100800 */
[----:B------:R1:W2:Y:S04]  /*28300*/  @P3 LDG.E.U8 R50, desc[UR18][R8.64] ;  /* 0x0000001208323981 */ /* 0x0002a8000c1e1100 */
[----:B------:R-:W4:Y:S01]  /*28310*/  LDL.LU R8, [R1+0x1f4] ;  /* 0x0001f40001087983 */ /* 0x000f220000300800 */
[----:B------:R-:W-:Y:S01]  /*28320*/  ISETP.GT.AND P4, PT, R12, 0x5, PT ;  /* 0x000000050c00780c */ /* 0x000fe20003f84270 */
[----:B-1----:R-:W-:Y:S01]  /*28330*/  IMAD.MOV.U32 R9, RZ, RZ, R7 ;  /* 0x000000ffff097224 */ /* 0x002fe200078e0007 */
[----:B------:R-:W-:Y:S01]  /*28340*/  IADD3 R91, P5, PT, R4, R91, RZ ;  /* 0x0000005b045b7210 */ /* 0x000fe20007fbe0ff */
[----:B0-----:R-:W4:Y:S01]  /*28350*/  LDL.LU R7, [R1+0x210] ;  /* 0x0002100001077983 */ /* 0x001f220000300800 */
[----:B------:R-:W-:-:S03]  /*28360*/  ISETP.GT.AND P1, PT, R12, 0x6, PT ;  /* 0x000000060c00780c */ /* 0x000fc60003f24270 */
[----:B------:R-:W-:Y:S01]  /*28370*/  STL [R1+0x200], R91 ;  /* 0x0002005b01007387 */ /* 0x000fe20000100800 */
[----:B------:R-:W-:Y:S01]  /*28380*/  PRMT R46, RZ, 0x7610, R46 ;  /* 0x00007610ff2e7816 */ /* 0x000fe2000000002e */
[C---:B------:R-:W-:Y:S01]  /*28390*/  IMAD.X R11, R55.reuse, 0x1, R11, P5 ;  /* 0x00000001370b7824 */ /* 0x040fe200028e060b */
[----:B---3--:R-:W-:Y:S01]  /*283a0*/  PRMT R51, RZ, 0x7610, R51 ;  /* 0x00007610ff337816 */ /* 0x008fe20000000033 */
[----:B--2---:R0:W-:Y:S01]  /*283b0*/  STL [R1+0x1a0], R50 ;  /* 0x0001a03201007387 */ /* 0x0041e20000100800 */
[----:B----4-:R-:W-:-:S03]  /*283c0*/  IMAD.X R8, R55, 0x1, R8, P6 ;  /* 0x0000000137087824 */ /* 0x010fc600030e0608 */
[----:B0-----:R-:W2:Y:S02]  /*283d0*/  LDL.LU R50, [R1+0x218] ;  /* 0x0002180001327983 */ /* 0x001ea40000300800 */
[-C--:B------:R-:W-:Y:S02]  /*283e0*/  @P4 LOP3.LUT R9, R9, R8.reuse, RZ, 0x3c, !PT ;  /* 0x0000000809094212 */ /* 0x080fe400078e3cff */
[----:B------:R0:W-:Y:S02]  /*283f0*/  STL [R1+0x1f4], R8 ;  /* 0x0001f40801007387 */ /* 0x0001e40000100800 */
[----:B0-----:R-:W-:-:S04]  /*28400*/  @P4 LOP3.LUT R8, R9, R8, RZ, 0x3c, !PT ;  /* 0x0000000809084212 */ /* 0x001fc800078e3cff */
[----:B------:R-:W-:-:S05]  /*28410*/  @P4 LOP3.LUT R9, R9, R8, RZ, 0x3c, !PT ;  /* 0x0000000809094212 */ /* 0x000fca00078e3cff */
[----:B------:R0:W3:Y:S02]  /*28420*/  @P4 LDG.E.U8 R46, desc[UR18][R8.64] ;  /* 0x00000012082e4981 */ /* 0x0000e4000c1e1100 */
[----:B0-----:R-:W-:Y:S02]  /*28430*/  IMAD.MOV.U32 R9, RZ, RZ, R11 ;  /* 0x000000ffff097224 */ /* 0x001fe400078e000b */
[----:B------:R-:W-:-:S05]  /*28440*/  @P1 IMAD.MOV.U32 R8, RZ, RZ, R91 ;  /* 0x000000ffff081224 */ /* 0x000fca00078e005b */
[----:B------:R-:W4:Y:S01]  /*28450*/  @P1 LDG.E.U8 R51, desc[UR18][R8.64] ;  /* 0x0000001208331981 */ /* 0x000f22000c1e1100 */
[----:B------:R-:W-:-:S03]  /*28460*/  IADD3 R45, P5, PT, R4, R45, RZ ;  /* 0x0000002d042d7210 */ /* 0x000fc60007fbe0ff */
[----:B------:R-:W-:Y:S04]  /*28470*/  STL [R1+0x1fc], R11 ;  /* 0x0001fc0b01007387 */ /* 0x000fe80000100800 */
[----:B---3--:R0:W-:Y:S04]  /*28480*/  STL [R1+0x19c], R46 ;  /* 0x00019c2e01007387 */ /* 0x0081e80000100800 */
[----:B0-----:R-:W3:Y:S04]  /*28490*/  LDL.LU R46, [R1+0x1600] ;  /* 0x00160000012e7983 */ /* 0x001ee80000300800 */
[----:B------:R-:W2:Y:S04]  /*284a0*/  LDL.LU R11, [R1+0x15fc] ;  /* 0x0015fc00010b7983 */ /* 0x000ea80000300800 */
[----:B------:R-:W3:Y:S04]  /*284b0*/  LDL.LU R91, [R1+0x214] ;  /* 0x00021400015b7983 */ /* 0x000ee80000300800 */
[----:B----4-:R0:W-:Y:S04]  /*284c0*/  STL [R1+0x198], R51 ;  /* 0x0001983301007387 */ /* 0x0101e80000100800 */
[----:B0-----:R-:W4:Y:S04]  /*284d0*/  LDL.LU R51, [R1+0x15f8] ;  /* 0x0015f80001337983 */ /* 0x001f280000300800 */
[----:B------:R0:W-:Y:S04]  /*284e0*/  STL [R1+0x208], R45 ;  /* 0x0002082d01007387 */ /* 0x0001e80000100800 */
[----:B------:R-:W3:Y:S01]  /*284f0*/  LDL.LU R8, [R1+0x204] ;  /* 0x0002040001087983 */ /* 0x000ee20000300800 */
[----:B------:R-:W-:Y:S01]  /*28500*/  ISETP.GT.AND P3, PT, R12, 0x7, PT ;  /* 0x000000070c00780c */ /* 0x000fe20003f64270 */
[----:B------:R-:W-:-:S02]  /*28510*/  IMAD.MOV.U32 R9, RZ, RZ, R45 ;  /* 0x000000ffff097224 */ /* 0x000fc400078e002d */
[----:B0-----:R-:W4:Y:S01]  /*28520*/  LDL.LU R45, [R1+0x220] ;  /* 0x00022000012d7983 */ /* 0x001f220000300800 */
[----:B------:R-:W-:Y:S02]  /*28530*/  IADD3 R7, P6, PT, R4, R7, RZ ;  /* 0x0000000704077210 */ /* 0x000fe40007fde0ff */
[----:B--2---:R-:W-:Y:S01]  /*28540*/  PRMT R11, RZ, 0x7610, R11 ;  /* 0x00007610ff0b7816 */ /* 0x004fe2000000000b */
[----:B---3--:R-:W-:-:S06]  /*28550*/  IMAD.X R8, R55, 0x1, R8, P5 ;  /* 0x0000000137087824 */ /* 0x008fcc00028e0608 */
[-C--:B------:R-:W-:Y:S01]  /*28560*/  @P3 LOP3.LUT R9, R9, R8.reuse, RZ, 0x3c, !PT ;  /* 0x0000000809093212 */ /* 0x080fe200078e3cff */
[----:B------:R0:W-:Y:S03]  /*28570*/  STL [R1+0x204], R8 ;  /* 0x0002040801007387 */ /* 0x0001e60000100800 */
[----:B0-----:R-:W-:-:S04]  /*28580*/  @P3 LOP3.LUT R8, R9, R8, RZ, 0x3c, !PT ;  /* 0x0000000809083212 */ /* 0x001fc800078e3cff */
[----:B------:R-:W-:Y:S01]  /*28590*/  @P3 LOP3.LUT R9, R9, R8, RZ, 0x3c, !PT ;  /* 0x0000000809093212 */ /* 0x000fe200078e3cff */
[----:B------:R0:W-:Y:S04]  /*285a0*/  STL [R1+0x210], R7 ;  /* 0x0002100701007387 */ /* 0x0001e80000100800 */
[----:B------:R1:W2:Y:S04]  /*285b0*/  @P3 LDG.E.U8 R11, desc[UR18][R8.64] ;  /* 0x00000012080b3981 */ /* 0x0002a8000c1e1100 */
[----:B------:R-:W3:Y:S01]  /*285c0*/  LDL.LU R8, [R1+0x20c] ;  /* 0x00020c0001087983 */ /* 0x000ee20000300800 */
[----:B------:R-:W-:Y:S01]  /*285d0*/  ISETP.GT.AND P4, PT, R12, 0x8, PT ;  /* 0x000000080c00780c */ /* 0x000fe20003f84270 */
[----:B-1----:R-:W-:Y:S01]  /*285e0*/  IMAD.MOV.U32 R9, RZ, RZ, R7 ;  /* 0x000000ffff097224 */ /* 0x002fe200078e0007 */
[----:B------:R-:W-:Y:S01]  /*285f0*/  IADD3 R50, P5, PT, R4, R50, RZ ;  /* 0x0000003204327210 */ /* 0x000fe20007fbe0ff */
[----:B0-----:R-:W3:Y:S01]  /*28600*/  LDL.LU R7, [R1+0x228] ;  /* 0x0002280001077983 */ /* 0x001ee20000300800 */
[----:B------:R-:W-:-:S03]  /*28610*/  ISETP.GT.AND P1, PT, R12, 0x9, PT ;  /* 0x000000090c00780c */ /* 0x000fc60003f24270 */
[----:B------:R-:W-:Y:S01]  /*28620*/  STL [R1+0x218], R50 ;  /* 0x0002183201007387 */ /* 0x000fe20000100800 */
[----:B----4-:R-:W-:Y:S01]  /*28630*/  PRMT R51, RZ, 0x7610, R51 ;  /* 0x00007610ff337816 */ /* 0x010fe20000000033 */
[C---:B------:R-:W-:Y:S01]  /*28640*/  IMAD.X R91, R55.reuse, 0x1, R91, P5 ;  /* 0x00000001375b7824 */ /* 0x040fe200028e065b */
[----:B------:R-:W-:Y:S02]  /*28650*/  PRMT R48, RZ, 0x7610, R48 ;  /* 0x00007610ff307816 */ /* 0x000fe40000000030 */
[----:B------:R-:W-:Y:S01]  /*28660*/  IADD3 R45, P5, PT, R4, R45, RZ ;  /* 0x0000002d042d7210 */ /* 0x000fe20007fbe0ff */
[----:B--2---:R0:W-:Y:S01]  /*28670*/  STL [R1+0x194], R11 ;  /* 0x0001940b01007387 */ /* 0x0041e20000100800 */
[----:B---3--:R-:W-:-:S03]  /*28680*/  IMAD.X R8, R55, 0x1, R8, P6 ;  /* 0x0000000137087824 */ /* 0x008fc600030e0608 */
[----:B0-----:R-:W2:Y:S02]  /*28690*/  LDL.LU R11, [R1+0x230] ;  /* 0x00023000010b7983 */ /* 0x001ea40000300800 */
[-C--:B------:R-:W-:Y:S02]  /*286a0*/  @P4 LOP3.LUT R9, R9, R8.reuse, RZ, 0x3c, !PT ;  /* 0x0000000809094212 */ /* 0x080fe400078e3cff */
[----:B------:R0:W-:Y:S02]  /*286b0*/  STL [R1+0x20c], R8 ;  /* 0x00020c0801007387 */ /* 0x0001e40000100800 */
[----:B0-----:R-:W-:-:S04]  /*286c0*/  @P4 LOP3.LUT R8, R9, R8, RZ, 0x3c, !PT ;  /* 0x0000000809084212 */ /* 0x001fc800078e3cff */
[----:B------:R-:W-:Y:S01]  /*286d0*/  @P4 LOP3.LUT R9, R9, R8, RZ, 0x3c, !PT ;  /* 0x0000000809094212 */ /* 0x000fe200078e3cff */
[----:B------:R0:W-:Y:S04]  /*286e0*/  STL [R1+0x214], R91 ;  /* 0x0002145b01007387 */ /* 0x0001e80000100800 */
[----:B------:R1:W3:Y:S02]  /*286f0*/  @P4 LDG.E.U8 R51, desc[UR18][R8.64] ;  /* 0x0000001208334981 */ /* 0x0002e4000c1e1100 */
[----:B-1----:R-:W-:Y:S02]  /*28700*/  @P1 IMAD.MOV.U32 R8, RZ, RZ, R50 ;  /* 0x000000ffff081224 */ /* 0x002fe400078e0032 */
[----:B------:R-:W-:Y:S01]  /*28710*/  @P1 IMAD.MOV.U32 R9, RZ, RZ, R91 ;  /* 0x000000ffff091224 */ /* 0x000fe200078e005b */
[----:B------:R-:W4:Y:S04]  /*28720*/  LDL.LU R50, [R1+0x22c] ;  /* 0x00022c0001327983 */ /* 0x000f280000300800 */
[----:B0-----:R-:W2:Y:S04]  /*28730*/  LDL.LU R91, [R1+0x238] ;  /* 0x00023800015b7983 */ /* 0x001ea80000300800 */
[----:B------:R0:W2:Y:S04]  /*28740*/  @P1 LDG.E.U8 R48, desc[UR18][R8.64] ;  /* 0x0000001208301981 */ /* 0x0000a8000c1e1100 */
[----:B------:R1:W-:Y:S01]  /*28750*/  STL [R1+0x220], R45 ;  /* 0x0002202d01007387 */ /* 0x0003e20000100800 */
[----:B0-----:R-:W-:-:S03]  /*28760*/  IMAD.MOV.U32 R9, RZ, RZ, R45 ;  /* 0x000000ffff097224 */ /* 0x001fc600078e002d */
[----:B-1----:R-:W2:Y:S04]  /*28770*/  LDL.LU R45, [R1+0x15f4] ;  /* 0x0015f400012d7983 */ /* 0x002ea80000300800 */
[----:B------:R-:W2:Y:S01]  /*28780*/  LDL.LU R8, [R1+0x21c] ;  /* 0x00021c0001087983 */ /* 0x000ea20000300800 */
[----:B------:R-:W-:Y:S02]  /*28790*/  ISETP.GT.AND P3, PT, R12, 0xa, PT ;  /* 0x0000000a0c00780c */ /* 0x000fe40003f64270 */
[----:B------:R-:W-:Y:S02]  /*287a0*/  PRMT R46, RZ, 0x7610, R46 ;  /* 0x00007610ff2e7816 */ /* 0x000fe4000000002e */
[----:B------:R-:W-:Y:S01]  /*287b0*/  IADD3 R7, P6, PT, R4, R7, RZ ;  /* 0x0000000704077210 */ /* 0x000fe20007fde0ff */
[----:B--2---:R-:W-:-:S08]  /*287c0*/  IMAD.X R8, R55, 0x1, R8, P5 ;  /* 0x0000000137087824 */ /* 0x004fd000028e0608 */
        /* <DEDUP_REMOVED lines=10> */
[----:B0-----:R-:W4:Y:S04]  /*28870*/  LDL.LU R7, [R1+0x240] ;  /* 0x0002400001077983 */ /* 0x001f280000300800 */
[----:B------:R-:W-:Y:S01]  /*28880*/  STL [R1+0x230], R11 ;  /* 0x0002300b01007387 */ /* 0x000fe20000100800 */
[----:B------:R-:W-:-:S03]  /*28890*/  PRMT R45, RZ, 0x7610, R45 ;  /* 0x00007610ff2d7816 */ /* 0x000fc6000000002d */
[----:B--2---:R0:W-:Y:S01]  /*288a0*/  STL [R1+0x18c], R46 ;  /* 0x00018c2e01007387 */ /* 0x0041e20000100800 */
[----:B---3--:R-:W-:-:S03]  /*288b0*/  IMAD.X R8, R55, 0x1, R8, P6 ;  /* 0x0000000137087824 */ /* 0x008fc600030e0608 */
[----:B0-----:R-:W2:Y:S02]  /*288c0*/  LDL.LU R46, [R1+0x248] ;  /* 0x00024800012e7983 */ /* 0x001ea40000300800 */
[-C--:B------:R-:W-:Y:S02]  /*288d0*/  @P4 LOP3.LUT R9, R9, R8.reuse, RZ, 0x3c, !PT ;  /* 0x0000000809094212 */ /* 0x080fe400078e3cff */
[----:B------:R0:W-:Y:S02]  /*288e0*/  STL [R1+0x224], R8 ;  /* 0x0002240801007387 */ /* 0x0001e40000100800 */
[----:B0-----:R-:W-:-:S04]  /*288f0*/  @P4 LOP3.LUT R8, R9, R8, RZ, 0x3c, !PT ;  /* 0x0000000809084212 */ /* 0x001fc800078e3cff */
[----:B------:R-:W-:-:S05]  /*28900*/  @P4 LOP3.LUT R9, R9, R8, RZ, 0x3c, !PT ;  /* 0x0000000809094212 */ /* 0x000fca00078e3cff */
[----:B------:R0:W3:Y:S01]  /*28910*/  @P4 LDG.E.U8 R45, desc[UR18][R8.64] ;  /* 0x00000012082d4981 */ /* 0x0000e2000c1e1100 */
[----:B------:R-:W-:Y:S01]  /*28920*/  ISETP.GT.AND P1, PT, R12, 0xc, PT ;  /* 0x0000000c0c00780c */ /* 0x000fe20003f24270 */
[----:B----4-:R-:W-:Y:S01]  /*28930*/  IMAD.X R50, R55, 0x1, R50, P5 ;  /* 0x0000000137327824 */ /* 0x010fe200028e0632 */
[----:B------:R-:W-:-:S04]  /*28940*/  PRMT R10, RZ, 0x7610, R10 ;  /* 0x00007610ff0a7816 */ /* 0x000fc8000000000a */
[----:B------:R-:W-:Y:S01]  /*28950*/  STL [R1+0x22c], R50 ;  /* 0x00022c3201007387 */ /* 0x000fe20000100800 */
[----:B0-----:R-:W-:-:S06]  /*28960*/  IMAD.MOV.U32 R9, RZ, RZ, R50 ;  /* 0x000000ffff097224 */ /* 0x001fcc00078e0032 */
[----:B------:R-:W-:-:S05]  /*28970*/  @P1 IMAD.MOV.U32 R8, RZ, RZ, R11 ;  /* 0x000000ffff081224 */ /* 0x000fca00078e000b */
[----:B------:R-:W4:Y:S04]  /*28980*/  @P1 LDG.E.U8 R10, desc[UR18][R8.64] ;  /* 0x00000012080a1981 */ /* 0x000f28000c1e1100 */
[----:B---3--:R0:W-:Y:S04]  /*28990*/  STL [R1+0x188], R45 ;  /* 0x0001882d01007387 */ /* 0x0081e80000100800 */
[----:B0-----:R-:W3:Y:S04]  /*289a0*/  LDL.LU R45, [R1+0x15f0] ;  /* 0x0015f000012d7983 */ /* 0x001ee80000300800 */
[----:B------:R-:W2:Y:S04]  /*289b0*/  LDL.LU R50, [R1+0x15ec] ;  /* 0x0015ec0001327983 */ /* 0x000ea80000300800 */
[----:B------:R-:W2:Y:S01]  /*289c0*/  LDL.LU R9, [R1+0x234] ;  /* 0x0002340001097983 */ /* 0x000ea20000300800 */
[----:B------:R-:W-:-:S02]  /*289d0*/  ISETP.GT.AND P3, PT, R12, 0xd, PT ;  /* 0x0000000d0c00780c */ /* 0x000fc40003f64270 */
[C---:B------:R-:W-:Y:S01]  /*289e0*/  IADD3 R91, P5, PT, R4.reuse, R91, RZ ;  /* 0x0000005b045b7210 */ /* 0x040fe20007fbe0ff */
[----:B------:R-:W2:Y:S01]  /*289f0*/  LDL.LU R11, [R1+0x244] ;  /* 0x00024400010b7983 */ /* 0x000ea20000300800 */
[----:B------:R-:W-:-:S03]  /*28a00*/  IADD3 R7, P6, PT, R4, R7, RZ ;  /* 0x0000000704077210 */ /* 0x000fc60007fde0ff */
[----:B------:R-:W-:Y:S04]  /*28a10*/  STL [R1+0x238], R91 ;  /* 0x0002385b01007387 */ /* 0x000fe80000100800 */
[----:B----4-:R0:W-:Y:S02]  /*28a20*/  STL [R1+0x184], R10 ;  /* 0x0001840a01007387 */ /* 0x0101e40000100800 */
[----:B------:R-:W-:Y:S02]  /*28a30*/  @P3 IMAD.MOV.U32 R8, RZ, RZ, R91 ;  /* 0x000000ffff083224 */ /* 0x000fe400078e005b */
[----:B0-----:R-:W4:Y:S01]  /*28a40*/  LDL.LU R10, [R1+0x250] ;  /* 0x00025000010a7983 */ /* 0x001f220000300800 */
[----:B---3--:R-:W-:Y:S01]  /*28a50*/  PRMT R45, RZ, 0x7610, R45 ;  /* 0x00007610ff2d7816 */ /* 0x008fe2000000002d */
[----:B--2---:R-:W-:-:S05]  /*28a60*/  IMAD.X R9, R55, 0x1, R9, P5 ;  /* 0x0000000137097824 */ /* 0x004fca00028e0609 */
[----:B------:R0:W-:Y:S04]  /*28a70*/  STL [R1+0x234], R9 ;  /* 0x0002340901007387 */ /* 0x0001e80000100800 */
[----:B------:R0:W2:Y:S04]  /*28a80*/  @P3 LDG.E.U8 R45, desc[UR18][R8.64] ;  /* 0x00000012082d3981 */ /* 0x0000a8000c1e1100 */
[----:B------:R1:W-:Y:S04]  /*28a90*/  STL [R1+0x240], R7 ;  /* 0x0002400701007387 */ /* 0x0003e80000100800 */
[----:B------:R-:W3:Y:S01]  /*28aa0*/  LDL.LU R8, [R1+0x23c] ;  /* 0x00023c0001087983 */ /* 0x000ee20000300800 */
[----:B------:R-:W-:Y:S01]  /*28ab0*/  ISETP.GT.AND P4, PT, R12, 0xe, PT ;  /* 0x0000000e0c00780c */ /* 0x000fe20003f84270 */
[----:B0-----:R-:W-:Y:S01]  /*28ac0*/  IMAD.MOV.U32 R9, RZ, RZ, R7 ;  /* 0x000000ffff097224 */ /* 0x001fe200078e0007 */
[----:B------:R-:W-:Y:S01]  /*28ad0*/  IADD3 R46, P5, PT, R4, R46, RZ ;  /* 0x0000002e042e7210 */ /* 0x000fe20007fbe0ff */
[----:B------:R-:W4:Y:S04]  /*28ae0*/  LDL.LU R91, [R1+0x24c] ;  /* 0x00024c00015b7983 */ /* 0x000f280000300800 */
[----:B------:R-:W-:Y:S04]  /*28af0*/  STL [R1+0x248], R46 ;  /* 0x0002482e01007387 */ /* 0x000fe80000100800 */
[----:B-1----:R-:W4:Y:S01]  /*28b00*/  LDL.LU R7, [R1+0x258] ;  /* 0x0002580001077983 */ /* 0x002f220000300800 */
        /* <DEDUP_REMOVED lines=10> */
[----:B------:R-:W-:Y:S01]  /*28bb0*/  IMAD.X R11, R55, 0x1, R11, P5 ;  /* 0x00000001370b7824 */ /* 0x000fe200028e060b */
[----:B------:R-:W-:-:S04]  /*28bc0*/  PRMT R93, RZ, 0x7610, R93 ;  /* 0x00007610ff5d7816 */ /* 0x000fc8000000005d */
[----:B------:R-:W-:Y:S01]  /*28bd0*/  STL [R1+0x244], R11 ;  /* 0x0002440b01007387 */ /* 0x000fe20000100800 */
[----:B0-----:R-:W-:-:S06]  /*28be0*/  IMAD.MOV.U32 R9, RZ, RZ, R11 ;  /* 0x000000ffff097224 */ /* 0x001fcc00078e000b */
[----:B------:R-:W-:-:S05]  /*28bf0*/  @P1 IMAD.MOV.U32 R8, RZ, RZ, R46 ;  /* 0x000000ffff081224 */ /* 0x000fca00078e002e */
[----:B------:R0:W2:Y:S04]  /*28c00*/  @P1 LDG.E.U8 R93, desc[UR18][R8.64] ;  /* 0x00000012085d1981 */ /* 0x0000a8000c1e1100 */
[----:B---3--:R1:W-:Y:S04]  /*28c10*/  STL [R1+0x17c], R50 ;  /* 0x00017c3201007387 */ /* 0x0083e80000100800 */
[----:B-1----:R-:W3:Y:S01]  /*28c20*/  LDL.LU R50, [R1+0x15e8] ;  /* 0x0015e80001327983 */ /* 0x002ee20000300800 */
[----:B------:R-:W-:Y:S02]  /*28c30*/  ISETP.GT.AND P3, PT, R12, 0x10, PT ;  /* 0x000000100c00780c */ /* 0x000fe40003f64270 */
[C---:B----4-:R-:W-:Y:S01]  /*28c40*/  IADD3 R10, P5, PT, R4.reuse, R10, RZ ;  /* 0x0000000a040a7210 */ /* 0x050fe20007fbe0ff */
[----:B------:R-:W4:Y:S01]  /*28c50*/  LDL.LU R11, [R1+0x15e4] ;  /* 0x0015e400010b7983 */ /* 0x000f220000300800 */
[----:B------:R-:W-:-:S03]  /*28c60*/  IADD3 R7, P6, PT, R4, R7, RZ ;  /* 0x0000000704077210 */ /* 0x000fc60007fde0ff */
[----:B------:R-:W-:Y:S01]  /*28c70*/  IMAD.X R91, R55, 0x1, R91, P5 ;  /* 0x00000001375b7824 */ /* 0x000fe200028e065b */
[----:B------:R-:W4:Y:S01]  /*28c80*/  LDL.LU R46, [R1+0x25c] ;  /* 0x00025c00012e7983 */ /* 0x000f220000300800 */
[----:B--2---:R-:W-:-:S03]  /*28c90*/  IADD3 R45, P5, PT, R4, R45, RZ ;  /* 0x0000002d042d7210 */ /* 0x004fc60007fbe0ff */
[----:B------:R-:W-:Y:S01]  /*28ca0*/  STL [R1+0x250], R10 ;  /* 0x0002500a01007387 */ /* 0x000fe20000100800 */
[----:B0-----:R-:W-:Y:S02]  /*28cb0*/  @P3 IMAD.MOV.U32 R8, RZ, RZ, R10 ;  /* 0x000000ffff083224 */ /* 0x001fe400078e000a */
[----:B------:R-:W-:Y:S01]  /*28cc0*/  @P3 IMAD.MOV.U32 R9, RZ, RZ, R91 ;  /* 0x000000ffff093224 */ /* 0x000fe200078e005b */
[----:B------:R0:W-:Y:S04]  /*28cd0*/  STL [R1+0x178], R93 ;  /* 0x0001785d01007387 */ /* 0x0001e80000100800 */
[----:B0-----:R-:W2:Y:S04]  /*28ce0*/  LDL.LU R93, [R1+0xa88] ;  /* 0x000a8800015d7983 */ /* 0x001ea80000300800 */
[----:B------:R0:W-:Y:S04]  /*28cf0*/  STL [R1+0x24c], R91 ;  /* 0x00024c5b01007387 */ /* 0x0001e80000100800 */
[----:B------:R-:W2:Y:S04]  /*28d00*/  LDL.LU R10, [R1+0xa90] ;  /* 0x000a9000010a7983 */ /* 0x000ea80000300800 */
[----:B------:R1:W-:Y:S04]  /*28d10*/  STL [R1+0x258], R7 ;  /* 0x0002580701007387 */ /* 0x0003e80000100800 */
[----:B0-----:R-:W2:Y:S04]  /*28d20*/  LDL.LU R91, [R1+0xa98] ;  /* 0x000a9800015b7983 */ /* 0x001ea80000300800 */
[----:B------:R-:W-:Y:S01]  /*28d30*/  STL [R1+0x260], R45 ;  /* 0x0002602d01007387 */ /* 0x000fe20000100800 */
[----:B---3--:R-:W-:-:S06]  /*28d40*/  PRMT R50, RZ, 0x7610, R50 ;  /* 0x00007610ff327816 */ /* 0x008fcc0000000032 */
[----:B------:R0:W3:Y:S04]  /*28d50*/  @P3 LDG.E.U8 R50, desc[UR18][R8.64] ;  /* 0x0000001208323981 */ /* 0x0000e8000c1e1100 */
[----:B------:R-:W2:Y:S01]  /*28d60*/  LDL.LU R9, [R1+0x254] ;  /* 0x0002540001097983 */ /* 0x000ea20000300800 */
[C---:B------:R-:W-:Y:S02]  /*28d70*/  ISETP.GT.AND P4, PT, R12.reuse, 0x11, PT ;  /* 0x000000110c00780c */ /* 0x040fe40003f84270 */
[----:B------:R-:W-:Y:S02]  /*28d80*/  ISETP.GT.AND P1, PT, R12, 0x12, PT ;  /* 0x000000120c00780c */ /* 0x000fe40003f24270 */
[----:B------:R-:W-:Y:S01]  /*28d90*/  PRMT R44, RZ, 0x7610, R44 ;  /* 0x00007610ff2c7816 */ /* 0x000fe2000000002c */
[----:B----4-:R-:W-:Y:S01]  /*28da0*/  IMAD.X R46, R55, 0x1, R46, P5 ;  /* 0x00000001372e7824 */ /* 0x010fe200028e062e */
[----:B------:R-:W-:-:S07]  /*28db0*/  PRMT R11, RZ, 0x7610, R11 ;  /* 0x00007610ff0b7816 */ /* 0x000fce000000000b */
[----:B0-----:R-:W-:Y:S02]  /*28dc0*/  @P4 IMAD.MOV.U32 R8, RZ, RZ, R7 ;  /* 0x000000ffff084224 */ /* 0x001fe400078e0007 */
[----:B--2---:R-:W-:-:S05]  /*28dd0*/  IMAD.X R9, R55, 0x1, R9, P6 ;  /* 0x0000000137097824 */ /* 0x004fca00030e0609 */
[----:B------:R0:W-:Y:S04]  /*28de0*/  STL [R1+0x254], R9 ;  /* 0x0002540901007387 */ /* 0x0001e80000100800 */
[----:B------:R0:W2:Y:S01]  /*28df0*/  @P4 LDG.E.U8 R44, desc[UR18][R8.64] ;  /* 0x00000012082c4981 */ /* 0x0000a2000c1e1100 */
[----:B------:R-:W-:-:S03]  /*28e00*/  IADD3 R93, P5, PT, R4, R93, RZ ;  /* 0x0000005d045d7210 */ /* 0x000fc60007fbe0ff */
[----:B-1----:R-:W4:Y:S01]  /*28e10*/  LDL.LU R7, [R1+0x15e0] ;  /* 0x0015e00001077983 */ /* 0x002f220000300800 */
[----:B0-----:R-:W-:Y:S02]  /*28e20*/  IMAD.MOV.U32 R9, RZ, RZ, R46 ;  /* 0x000000ffff097224 */ /* 0x001fe400078e002e */
[----:B------:R-:W-:-:S05]  /*28e30*/  @P1 IMAD.MOV.U32 R8, RZ, RZ, R45 ;  /* 0x000000ffff081224 */ /* 0x000fca00078e002d */
[----:B------:R-:W2:Y:S04]  /*28e40*/  @P1 LDG.E.U8 R11, desc[UR18][R8.64] ;  /* 0x00000012080b1981 */ /* 0x000ea8000c1e1100 */
[----:B------:R0:W-:Y:S04]  /*28e50*/  STL [R1+0x25c], R46 ;  /* 0x00025c2e01007387 */ /* 0x0001e80000100800 */
[----:B0-----:R-:W3:Y:S04]  /*28e60*/  LDL.LU R46, [R1+0x15dc] ;  /* 0x0015dc00012e7983 */ /* 0x001ee80000300800 */
[----:B------:R-:W3:Y:S04]  /*28e70*/  LDL.LU R45, [R1+0xa94] ;  /* 0x000a9400012d7983 */ /* 0x000ee80000300800 */
[----:B--2---:R0:W-:Y:S04]  /*28e80*/  STL [R1+0x170], R11 ;  /* 0x0001700b01007387 */ /* 0x0041e80000100800 */
[----:B0-----:R-:W2:Y:S04]  /*28e90*/  LDL.LU R11, [R1+0x15d8] ;  /* 0x0015d800010b7983 */ /* 0x001ea80000300800 */
[----:B------:R0:W-:Y:S04]  /*28ea0*/  STL [R1+0xa88], R93 ;  /* 0x000a885d01007387 */ /* 0x0001e80000100800 */
[----:B------:R-:W2:Y:S01]  /*28eb0*/  LDL.LU R8, [R1+0xa84] ;  /* 0x000a840001087983 */ /* 0x000ea20000300800 */
[----:B------:R-:W-:Y:S01]  /*28ec0*/  ISETP.GT.AND P3, PT, R12, 0x13, PT ;  /* 0x000000130c00780c */ /* 0x000fe20003f64270 */
[----:B------:R-:W-:-:S02]  /*28ed0*/  IMAD.MOV.U32 R9, RZ, RZ, R93 ;  /* 0x000000ffff097224 */ /* 0x000fc400078e005d */
[----:B0-----:R-:W3:Y:S01]  /*28ee0*/  LDL.LU R93, [R1+0xaa0] ;  /* 0x000aa000015d7983 */ /* 0x001ee20000300800 */
[----:B------:R-:W-:Y:S02]  /*28ef0*/  PRMT R47, RZ, 0x7610, R47 ;  /* 0x00007610ff2f7816 */ /* 0x000fe4000000002f */
[----:B------:R-:W-:Y:S01]  /*28f00*/  IADD3 R10, P6, PT, R4, R10, RZ ;  /* 0x0000000a040a7210 */ /* 0x000fe20007fde0ff */
[----:B--2---:R-:W-:-:S06]  /*28f10*/  IMAD.X R8, R55, 0x1, R8, P5 ;  /* 0x0000000137087824 */ /* 0x004fcc00028e0608 */
[-C--:B------:R-:W-:Y:S01]  /*28f20*/  @P3 LOP3.LUT R9, R9, R8.reuse, RZ, 0x3c, !PT ;  /* 0x0000000809093212 */ /* 0x080fe200078e3cff */
[----:B------:R0:W-:Y:S03]  /*28f30*/  STL [R1+0xa84], R8 ;  /* 0x000a840801007387 */ /* 0x0001e60000100800 */
[----:B0-----:R-:W-:-:S04]  /*28f40*/  @P3 LOP3.LUT R8, R9, R8, RZ, 0x3c, !PT ;  /* 0x0000000809083212 */ /* 0x001fc800078e3cff */
[----:B------:R-:W-:Y:S01]  /*28f50*/  @P3 LOP3.LUT R9, R9, R8, RZ, 0x3c, !PT ;  /* 0x0000000809093212 */ /* 0x000fe200078e3cff */
[----:B------:R-:W-:Y:S04]  /*28f60*/  STL [R1+0xa90], R10 ;  /* 0x000a900a01007387 */ /* 0x000fe80000100800 */
[----:B------:R0:W2:Y:S04]  /*28f70*/  @P3 LDG.E.U8 R47, desc[UR18][R8.64] ;  /* 0x00000012082f3981 */ /* 0x0000a8000c1e1100 */
[----:B------:R-:W4:Y:S01]  /*28f80*/  LDL.LU R8, [R1+0xa8c] ;  /* 0x000a8c0001087983 */ /* 0x000f220000300800 */
[----:B------:R-:W-:Y:S01]  /*28f90*/  ISETP.GT.AND P4, PT, R12, 0x14, PT ;  /* 0x000000140c00780c */ /* 0x000fe20003f84270 */
[----:B0-----:R-:W-:Y:S01]  /*28fa0*/  IMAD.MOV.U32 R9, RZ, RZ, R10 ;  /* 0x000000ffff097224 */ /* 0x001fe200078e000a */
[----:B------:R-:W-:-:S02]  /*28fb0*/  IADD3 R91, P5, PT, R4, R91, RZ ;  /* 0x0000005b045b7210 */ /* 0x000fc40007fbe0ff */
[----:B---3--:R-:W-:Y:S01]  /*28fc0*/  PRMT R46, RZ, 0x7610, R46 ;  /* 0x00007610ff2e7816 */ /* 0x008fe2000000002e */
[----:B--2---:R0:W-:Y:S01]  /*28fd0*/  STL [R1+0x16c], R47 ;  /* 0x00016c2f01007387 */ /* 0x0041e20000100800 */
[----:B----4-:R-:W-:-:S03]  /*28fe0*/  IMAD.X R8, R55, 0x1, R8, P6 ;  /* 0x0000000137087824 */ /* 0x010fc600030e0608 */
[----:B0-----:R-:W2:Y:S04]  /*28ff0*/  LDL.LU R47, [R1+0xaa8] ;  /* 0x000aa800012f7983 */ /* 0x001ea80000300800 */
[-C--:B------:R-:W-:Y:S01]  /*29000*/  @P4 LOP3.LUT R9, R9, R8.reuse, RZ, 0x3c, !PT ;  /* 0x0000000809094212 */ /* 0x080fe200078e3cff */
[----:B------:R-:W-:Y:S04]  /*29010*/  STL [R1+0xa98], R91 ;  /* 0x000a985b01007387 */ /* 0x000fe80000100800 */
[----:B------:R-:W3:Y:S04]  /*29020*/  LDL.LU R10, [R1+0xab0] ;  /* 0x000ab000010a7983 */ /* 0x000ee80000300800 */
[----:B------:R0:W-:Y:S02]  /*29030*/  STL [R1+0xa8c], R8 ;  /* 0x000a8c0801007387 */ /* 0x0001e40000100800 */
[----:B0-----:R-:W-:-:S04]  /*29040*/  @P4 LOP3.LUT R8, R9, R8, RZ, 0x3c, !PT ;  /* 0x0000000809084212 */ /* 0x001fc800078e3cff */
[----:B------:R-:W-:-:S05]  /*29050*/  @P4 LOP3.LUT R9, R9, R8, RZ, 0x3c, !PT ;  /* 0x0000000809094212 */ /* 0x000fca00078e3cff */
[----:B------:R0:W4:Y:S01]  /*29060*/  @P4 LDG.E.U8 R46, desc[UR18][R8.64] ;  /* 0x00000012082e4981 */ /* 0x000122000c1e1100 */
[----:B------:R-:W-:Y:S01]  /*29070*/  ISETP.GT.AND P1, PT, R12, 0x15, PT ;  /* 0x000000150c00780c */ /* 0x000fe20003f24270 */
[----:B------:R-:W-:Y:S01]  /*29080*/  IMAD.X R45, R55, 0x1, R45, P5 ;  /* 0x00000001372d7824 */ /* 0x000fe200028e062d */
[----:B------:R-:W-:-:S04]  /*29090*/  PRMT R11, RZ, 0x7610, R11 ;  /* 0x00007610ff0b7816 */ /* 0x000fc8000000000b */
[----:B------:R-:W-:Y:S01]  /*290a0*/  STL [R1+0xa94], R45 ;  /* 0x000a942d01007387 */ /* 0x000fe20000100800 */
[----:B0-----:R-:W-:-:S06]  /*290b0*/  IMAD.MOV.U32 R9, RZ, RZ, R45 ;  /* 0x000000ffff097224 */ /* 0x001fcc00078e002d */
[----:B------:R-:W-:-:S05]  /*290c0*/  @P1 IMAD.MOV.U32 R8, RZ, RZ, R91 ;  /* 0x000000ffff081224 */ /* 0x000fca00078e005b */
[----:B------:R-:W2:Y:S04]  /*290d0*/  @P1 LDG.E.U8 R11, desc[UR18][R8.64] ;  /* 0x00000012080b1981 */ /* 0x000ea8000c1e1100 */
[----:B----4-:R0:W-:Y:S04]  /*290e0*/  STL [R1+0x168], R46 ;  /* 0x0001682e01007387 */ /* 0x0101e80000100800 */
[----:B0-----:R-:W4:Y:S04]  /*290f0*/  LDL.LU R46, [R1+0x15d4] ;  /* 0x0015d400012e7983 */ /* 0x001f280000300800 */
[----:B------:R-:W3:Y:S04]  /*29100*/  LDL.LU R45, [R1+0x15d0] ;  /* 0x0015d000012d7983 */ /* 0x000ee80000300800 */
[----:B------:R-:W3:Y:S01]  /*29110*/  LDL.LU R9, [R1+0xa9c] ;  /* 0x000a9c0001097983 */ /* 0x000ee20000300800 */
[----:B------:R-:W-:-:S02]  /*29120*/  ISETP.GT.AND P3, PT, R12, 0x16, PT ;  /* 0x000000160c00780c */ /* 0x000fc40003f64270 */
[C---:B------:R-:W-:Y:S01]  /*29130*/  IADD3 R93, P5, PT, R4.reuse, R93, RZ ;  /* 0x0000005d045d7210 */ /* 0x040fe20007fbe0ff */
[----:B------:R-:W4:Y:S01]  /*29140*/  LDL.LU R91, [R1+0xaac] ;  /* 0x000aac00015b7983 */ /* 0x000f220000300800 */
[----:B------:R-:W-:Y:S02]  /*29150*/  PRMT R89, RZ, 0x7610, R89 ;  /* 0x00007610ff597816 */ /* 0x000fe40000000059 */
[----:B--2---:R-:W-:Y:S01]  /*29160*/  IADD3 R47, P6, PT, R4, R47, RZ ;  /* 0x0000002f042f7210 */ /* 0x004fe20007fde0ff */
[----:B------:R-:W-:Y:S04]  /*29170*/  STL [R1+0xaa0], R93 ;  /* 0x000aa05d01007387 */ /* 0x000fe80000100800 */
[----:B------:R0:W-:Y:S02]  /*29180*/  STL [R1+0x164], R11 ;  /* 0x0001640b01007387 */ /* 0x0001e40000100800 */
[----:B------:R-:W-:-:S02]  /*29190*/  @P3 IMAD.MOV.U32 R8, RZ, RZ, R93 ;  /* 0x000000ffff083224 */ /* 0x000fc400078e005d */
[----:B0-----:R-:W2:Y:S01]  /*291a0*/  LDL.LU R11, [R1+0xab8] ;  /* 0x000ab800010b7983 */ /* 0x001ea20000300800 */
[----:B---3--:R-:W-:-:S05]  /*291b0*/  IMAD.X R9, R55, 0x1, R9, P5 ;  /* 0x0000000137097824 */ /* 0x008fca00028e0609 */
[----:B------:R0:W-:Y:S04]  /*291c0*/  STL [R1+0xa9c], R9 ;  /* 0x000a9c0901007387 */ /* 0x0001e80000100800 */
[----:B------:R0:W3:Y:S04]  /*291d0*/  @P3 LDG.E.U8 R89, desc[UR18][R8.64] ;  /* 0x0000001208593981 */ /* 0x0000e8000c1e1100 */
[----:B------:R-:W-:Y:S04]  /*291e0*/  STL [R1+0xaa8], R47 ;  /* 0x000aa82f01007387 */ /* 0x000fe80000100800 */
[----:B------:R-:W2:Y:S01]  /*291f0*/  LDL.LU R8, [R1+0xaa4] ;  /* 0x000aa40001087983 */ /* 0x000ea20000300800 */
[----:B------:R-:W-:Y:S01]  /*29200*/  ISETP.GT.AND P4, PT, R12, 0x17, PT ;  /* 0x000000170c00780c */ /* 0x000fe20003f84270 */
[----:B0-----:R-:W-:Y:S01]  /*29210*/  IMAD.MOV.U32 R9, RZ, RZ, R47 ;  /* 0x000000ffff097224 */ /* 0x001fe200078e002f */
[----:B------:R-:W-:Y:S01]  /*29220*/  IADD3 R10, P5, PT, R4, R10, RZ ;  /* 0x0000000a040a7210 */ /* 0x000fe20007fbe0ff */
[----:B------:R-:W2:Y:S04]  /*29230*/  LDL.LU R93, [R1+0xab4] ;  /* 0x000ab400015d7983 */ /* 0x000ea80000300800 */
[----:B------:R-:W-:Y:S01]  /*29240*/  STL [R1+0xab0], R10 ;  /* 0x000ab00a01007387 */ /* 0x000fe20000100800 */
[----:B----4-:R-:W-:-:S03]  /*29250*/  PRMT R46, RZ, 0x7610, R46 ;  /* 0x00007610ff2e7816 */ /* 0x010fc6000000002e */
[----:B---3--:R0:W-:Y:S01]  /*29260*/  STL [R1+0x160], R89 ;  /* 0x0001605901007387 */ /* 0x0081e20000100800 */
[----:B--2---:R-:W-:-:S03]  /*29270*/  IMAD.X R8, R55, 0x1, R8, P6 ;  /* 0x0000000137087824 */ /* 0x004fc600030e0608 */
[----:B0-----:R-:W2:Y:S02]  /*29280*/  LDL.LU R89, [R1+0xac0] ;  /* 0x000ac00001597983 */ /* 0x001ea40000300800 */
[-C--:B------:R-:W-:Y:S02]  /*29290*/  @P4 LOP3.LUT R9, R9, R8.reuse, RZ, 0x3c, !PT ;  /* 0x0000000809094212 */ /* 0x080fe400078e3cff */
[----:B------:R-:W3:Y:S04]  /*292a0*/  LDL.LU R47, [R1+0xac8] ;  /* 0x000ac800012f7983 */ /* 0x000ee80000300800 */
[----:B------:R0:W-:Y:S02]  /*292b0*/  STL [R1+0xaa4], R8 ;  /* 0x000aa40801007387 */ /* 0x0001e40000100800 */
[----:B0-----:R-:W-:-:S04]  /*292c0*/  @P4 LOP3.LUT R8, R9, R8, RZ, 0x3c, !PT ;  /* 0x0000000809084212 */ /* 0x001fc800078e3cff */
[----:B------:R-:W-:-:S05]  /*292d0*/  @P4 LOP3.LUT R9, R9, R8, RZ, 0x3c, !PT ;  /* 0x0000000809094212 */ /* 0x000fca00078e3cff */
[----:B------:R-:W4:Y:S01]  /*292e0*/  @P4 LDG.E.U8 R46, desc[UR18][R8.64] ;  /* 0x00000012082e4981 */ /* 0x000f22000c1e1100 */
[----:B------:R-:W-:-:S05]  /*292f0*/  IMAD.X R91, R55, 0x1, R91, P5 ;  /* 0x00000001375b7824 */ /* 0x000fca00028e065b */
[----:B------:R-:W-:Y:S01]  /*29300*/  STL [R1+0xaac], R91 ;  /* 0x000aac5b01007387 */ /* 0x000fe20000100800 */
[C---:B------:R-:W-:Y:S02]  /*29310*/  ISETP.GT.AND P1, PT, R12.reuse, 0x18, PT ;  /* 0x000000180c00780c */ /* 0x040fe40003f24270 */
[----:B------:R-:W-:Y:S01]  /*29320*/  ISETP.GT.AND P3, PT, R12, 0x19, PT ;  /* 0x000000190c00780c */ /* 0x000fe20003f64270 */
[----:B----4-:R0:W-:Y:S04]  /*29330*/  STL [R1+0x15c], R46 ;  /* 0x00015c2e01007387 */ /* 0x0101e80000100800 */
[----:B0-----:R-:W4:Y:S01]  /*29340*/  LDL.LU R46, [R1+0x15cc] ;  /* 0x0015cc00012e7983 */ /* 0x001f220000300800 */
[----:B------:R-:W-:-:S05]  /*29350*/  IADD3 R11, P5, PT, R4, R11, RZ ;  /* 0x0000000b040b7210 */ /* 0x000fca0007fbe0ff */
[----:B------:R-:W-:Y:S01]  /*29360*/  @P1 IMAD.MOV.U32 R8, RZ, RZ, R10 ;  /* 0x000000ffff081224 */ /* 0x000fe200078e000a */
[----:B------:R-:W-:Y:S01]  /*29370*/  PRMT R45, RZ, 0x7610, R45 ;  /* 0x00007610ff2d7816 */ /* 0x000fe2000000002d */
[----:B------:R-:W-:Y:S02]  /*29380*/  @P1 IMAD.MOV.U32 R9, RZ, RZ, R91 ;  /* 0x000000ffff091224 */ /* 0x000fe400078e005b */
[----:B------:R-:W-:Y:S01]  /*29390*/  IMAD.X R93, R55, 0x1, R93, P5 ;  /* 0x00000001375d7824 */ /* 0x000fe200028e065d */
[----:B------:R-:W4:Y:S01]  /*293a0*/  LDL.LU R91, [R1+0xac4] ;  /* 0x000ac400015b7983 */ /* 0x000f220000300800 */
[C---:B--2---:R-:W-:Y:S02]  /*293b0*/  IADD3 R89, P6, PT, R4.reuse, R89, RZ ;  /* 0x0000005904597210 */ /* 0x044fe40007fde0ff */
[----:B---3--:R-:W-:Y:S01]  /*293c0*/  IADD3 R47, P5, PT, R4, R47, RZ ;  /* 0x0000002f042f7210 */ /* 0x008fe20007fbe0ff */
[----:B------:R-:W2:Y:S04]  /*293d0*/  LDL.LU R10, [R1+0xad0] ;  /* 0x000ad000010a7983 */ /* 0x000ea80000300800 */
[----:B------:R0:W3:Y:S04]  /*293e0*/  @P1 LDG.E.U8 R45, desc[UR18][R8.64] ;  /* 0x00000012082d1981 */ /* 0x0000e8000c1e1100 */
[----:B------:R1:W-:Y:S04]  /*293f0*/  STL [R1+0xab8], R11 ;  /* 0x000ab80b01007387 */ /* 0x0003e80000100800 */
[----:B------:R1:W-:Y:S01]  /*29400*/  STL [R1+0xab4], R93 ;  /* 0x000ab45d01007387 */ /* 0x0003e20000100800 */
[----:B0-----:R-:W-:-:S02]  /*29410*/  @P3 IMAD.MOV.U32 R8, RZ, RZ, R11 ;  /* 0x000000ffff083224 */ /* 0x001fc400078e000b */
[----:B------:R-:W-:Y:S01]  /*29420*/  @P3 IMAD.MOV.U32 R9, RZ, RZ, R93 ;  /* 0x000000ffff093224 */ /* 0x000fe200078e005d */
[----:B-1----:R-:W2:Y:S04]  /*29430*/  LDL.LU R11, [R1+0xad8] ;  /* 0x000ad800010b7983 */ /* 0x002ea80000300800 */
[----:B------:R0:W-:Y:S04]  /*29440*/  STL [R1+0xac0], R89 ;  /* 0x000ac05901007387 */ /* 0x0001e80000100800 */
[----:B------:R-:W2:Y:S04]  /*29450*/  LDL.LU R93, [R1+0xae0] ;  /* 0x000ae000015d7983 */ /* 0x000ea80000300800 */
[----:B------:R-:W-:Y:S01]  /*29460*/  STL [R1+0xac8], R47 ;  /* 0x000ac82f01007387 */ /* 0x000fe20000100800 */
[----:B----4-:R-:W-:-:S06]  /*29470*/  PRMT R46, RZ, 0x7610, R46 ;  /* 0x00007610ff2e7816 */ /* 0x010fcc000000002e */
[----:B------:R1:W4:Y:S04]  /*29480*/  @P3 LDG.E.U8 R46, desc[UR18][R8.64] ;  /* 0x00000012082e3981 */ /* 0x000328000c1e1100 */
[----:B------:R-:W2:Y:S01]  /*29490*/  LDL.LU R9, [R1+0xabc] ;  /* 0x000abc0001097983 */ /* 0x000ea20000300800 */
[C---:B------:R-:W-:Y:S02]  /*294a0*/  ISETP.GT.AND P4, PT, R12.reuse, 0x1a, PT ;  /* 0x0000001a0c00780c */ /* 0x040fe40003f84270 */
[----:B------:R-:W-:Y:S02]  /*294b0*/  ISETP.GT.AND P1, PT, R12, 0x1b, PT ;  /* 0x0000001b0c00780c */ /* 0x000fe40003f24270 */
[----:B------:R-:W-:Y:S01]  /*294c0*/  PRMT R90, RZ, 0x7610, R90 ;  /* 0x00007610ff5a7816 */ /* 0x000fe2000000005a */
[----:B------:R-:W-:Y:S01]  /*294d0*/  IMAD.X R91, R55, 0x1, R91, P5 ;  /* 0x00000001375b7824 */ /* 0x000fe200028e065b */
[----:B------:R-:W-:-:S07]  /*294e0*/  PRMT R7, RZ, 0x7610, R7 ;  /* 0x00007610ff077816 */ /* 0x000fce0000000007 */
[----:B-1----:R-:W-:Y:S02]  /*294f0*/  @P4 IMAD.MOV.U32 R8, RZ, RZ, R89 ;  /* 0x000000ffff084224 */ /* 0x002fe400078e0059 */
[----:B--2---:R-:W-:-:S05]  /*29500*/  IMAD.X R9, R55, 0x1, R9, P6 ;  /* 0x0000000137097824 */ /* 0x004fca00030e0609 */
[----:B------:R1:W-:Y:S04]  /*29510*/  STL [R1+0xabc], R9 ;  /* 0x000abc0901007387 */ /* 0x0003e80000100800 */
[----:B------:R1:W2:Y:S01]  /*29520*/  @P4 LDG.E.U8 R90, desc[UR18][R8.64] ;  /* 0x00000012085a4981 */ /* 0x0002a2000c1e1100 */
[----:B------:R-:W-:-:S03]  /*29530*/  IADD3 R10, P5, PT, R4, R10, RZ ;  /* 0x0000000a040a7210 */ /* 0x000fc60007fbe0ff */
[----:B0-----:R-:W3:Y:S01]  /*29540*/  LDL.LU R89, [R1+0x15c8] ;  /* 0x0015c80001597983 */ /* 0x001ee20000300800 */
[----:B-1----:R-:W-:Y:S02]  /*29550*/  IMAD.MOV.U32 R9, RZ, RZ, R91 ;  /* 0x000000ffff097224 */ /* 0x002fe400078e005b */
[----:B------:R-:W-:-:S05]  /*29560*/  @P1 IMAD.MOV.U32 R8, RZ, RZ, R47 ;  /* 0x000000ffff081224 */ /* 0x000fca00078e002f */
[----:B------:R-:W3:Y:S04]  /*29570*/  @P1 LDG.E.U8 R7, desc[UR18][R8.64] ;  /* 0x0000001208071981 */ /* 0x000ee8000c1e1100 */
[----:B------:R-:W-:Y:S04]  /*29580*/  STL [R1+0xac4], R91 ;  /* 0x000ac45b01007387 */ /* 0x000fe80000100800 */
[----:B--2---:R0:W-:Y:S04]  /*29590*/  STL [R1+0x154], R90 ;  /* 0x0001545a01007387 */ /* 0x0041e80000100800 */
[----:B0-----:R-:W2:Y:S04]  /*295a0*/  LDL.LU R90, [R1+0x15c4] ;  /* 0x0015c400015a7983 */ /* 0x001ea80000300800 */
[----:B------:R-:W2:Y:S04]  /*295b0*/  LDL.LU R91, [R1+0x15c0] ;  /* 0x0015c000015b7983 */ /* 0x000ea80000300800 */
[----:B------:R-:W4:Y:S04]  /*295c0*/  LDL.LU R47, [R1+0xadc] ;  /* 0x000adc00012f7983 */ /* 0x000f280000300800 */
[----:B---3--:R0:W-:Y:S04]  /*295d0*/  STL [R1+0x150], R7 ;  /* 0x0001500701007387 */ /* 0x0081e80000100800 */
[----:B0-----:R-:W3:Y:S04]  /*295e0*/  LDL.LU R7, [R1+0x15bc] ;  /* 0x0015bc0001077983 */ /* 0x001ee80000300800 */
        /* <DEDUP_REMOVED lines=21> */
[----:B------:R-:W-:Y:S01]  /*29740*/  PRMT R90, RZ, 0x7610, R90 ;  /* 0x00007610ff5a7816 */ /* 0x000fe2000000005a */
[C---:B----4-:R-:W-:Y:S01]  /*29750*/  IMAD.X R47, R55.reuse, 0x1, R47, P5 ;  /* 0x00000001372f7824 */ /* 0x050fe200028e062f */
[----:B------:R-:W-:Y:S01]  /*29760*/  PRMT R7, RZ, 0x7610, R7 ;  /* 0x00007610ff077816 */ /* 0x000fe20000000007 */
[----:B--2---:R0:W-:Y:S01]  /*29770*/  STL [R1+0x14c], R91 ;  /* 0x00014c5b01007387 */ /* 0x0041e20000100800 */
[----:B---3--:R-:W-:-:S03]  /*29780*/  IMAD.X R8, R55, 0x1, R8, P6 ;  /* 0x0000000137087824 */ /* 0x008fc600030e0608 */
        /* <DEDUP_REMOVED lines=14> */
[----:B------:R-:W2:Y:S04]  /*29870*/  LDL.LU R93, [R1+0xaf4] ;  /* 0x000af400015d7983 */ /* 0x000ea80000300800 */
[----:B----4-:R0:W-:Y:S04]  /*29880*/  STL [R1+0x144], R7 ;  /* 0x0001440701007387 */ /* 0x0101e80000100800 */
[----:B0-----:R-:W4:Y:S04]  /*29890*/  LDL.LU R7, [R1+0x15b0] ;  /* 0x0015b00001077983 */ /* 0x001f280000300800 */
        /* <DEDUP_REMOVED lines=12> */
[----:B------:R0:W-:Y:S04]  /*29960*/  STL [R1+0xaf0], R11 ;  /* 0x000af00b01007387 */ /* 0x0001e80000100800 */
[----:B------:R1:W2:Y:S04]  /*29970*/  @P3 LDG.E.U8 R86, desc[UR18][R8.64] ;  /* 0x0000001208563981 */ /* 0x0002a8000c1e1100 */
[----:B------:R-:W2:Y:S01]  /*29980*/  LDL.LU R8, [R1+0xaec] ;  /* 0x000aec0001087983 */ /* 0x000ea20000300800 */
[----:B------:R-:W-:Y:S01]  /*29990*/  ISETP.GT.AND P4, PT, R12, 0x20, PT ;  /* 0x000000200c00780c */ /* 0x000fe20003f84270 */
[----:B-1----:R-:W-:Y:S01]  /*299a0*/  IMAD.MOV.U32 R9, RZ, RZ, R11 ;  /* 0x000000ffff097224 */ /* 0x002fe200078e000b */
[----:B------:R-:W-:Y:S01]  /*299b0*/  IADD3 R91, P5, PT, R4, R91, RZ ;  /* 0x0000005b045b7210 */ /* 0x000fe20007fbe0ff */
[----:B0-----:R-:W2:Y:S01]  /*299c0*/  LDL.LU R11, [R1+0xb08] ;  /* 0x000b0800010b7983 */ /* 0x001ea20000300800 */
[----:B------:R-:W-:-:S03]  /*299d0*/  ISETP.GT.AND P1, PT, R12, 0x21, PT ;  /* 0x000000210c00780c */ /* 0x000fc60003f24270 */
[----:B------:R-:W-:Y:S01]  /*299e0*/  STL [R1+0xaf8], R91 ;  /* 0x000af85b01007387 */ /* 0x000fe20000100800 */
[----:B----4-:R-:W-:Y:S01]  /*299f0*/  PRMT R7, RZ, 0x7610, R7 ;  /* 0x00007610ff077816 */ /* 0x010fe20000000007 */
[C---:B------:R-:W-:Y:S01]  /*29a00*/  IMAD.X R93, R55.reuse, 0x1, R93, P5 ;  /* 0x00000001375d7824 */ /* 0x040fe200028e065d */
[----:B------:R-:W-:Y:S02]  /*29a10*/  PRMT R73, RZ, 0x7610, R73 ;  /* 0x00007610ff497816 */ /* 0x000fe40000000049 */
[----:B---3--:R-:W-:Y:S01]  /*29a20*/  IADD3 R10, P5, PT, R4, R10, RZ ;  /* 0x0000000a040a7210 */ /* 0x008fe20007fbe0ff */
[----:B--2---:R0:W-:Y:S01]  /*29a30*/  STL [R1+0x140], R86 ;  /* 0x0001405601007387 */ /* 0x0041e20000100800 */
[----:B------:R-:W-:-:S03]  /*29a40*/  IMAD.X R8, R55, 0x1, R8, P6 ;  /* 0x0000000137087824 */ /* 0x000fc600030e0608 */
        /* <DEDUP_REMOVED lines=8> */
[----:B------:R-:W-:Y:S02]  /*29ad0*/  @P1 IMAD.MOV.U32 R9, RZ, RZ, R93 ;  /* 0x000000ffff091224 */ /* 0x000fe400078e005d */
[----:B0-----:R-:W4:Y:S04]  /*29ae0*/  LDL.LU R93, [R1+0xb0c] ;  /* 0x000b0c00015d7983 */ /* 0x001f280000300800 */
[----:B------:R-:W2:Y:S04]  /*29af0*/  LDL.LU R91, [R1+0xb18] ;  /* 0x000b1800015b7983 */ /* 0x000ea80000300800 */
        /* <DEDUP_REMOVED lines=58> */
[----:B-1----:R-:W4:Y:S01]  /*29ea0*/  LDL.LU R11, [R1+0xb2c] ;  /* 0x000b2c00010b7983 */ /* 0x002f220000300800 */
[----:B------:R-:W-:-:S03]  /*29eb0*/  ISETP.GT.AND P1, PT, R12, 0x27, PT ;  /* 0x000000270c00780c */ /* 0x000fc60003f24270 */
[----:B------:R-:W-:Y:S04]  /*29ec0*/  STL [R1+0xb28], R47 ;  /* 0x000b282f01007387 */ /* 0x000fe80000100800 */
[----:B------:R-:W4:Y:S01]  /*29ed0*/  LDL.LU R91, [R1+0xb38] ;  /* 0x000b3800015b7983 */ /* 0x000f220000300800 */
[----:B------:R-:W-:Y:S01]  /*29ee0*/  PRMT R88, RZ, 0x7610, R88 ;  /* 0x00007610ff587816 */ /* 0x000fe20000000058 */
[C---:B------:R-:W-:Y:S01]  /*29ef0*/  IMAD.X R86, R55.reuse, 0x1, R86, P5 ;  /* 0x0000000137567824 */ /* 0x040fe200028e0656 */
        /* <DEDUP_REMOVED lines=9> */
[----:B0-----:R-:W-:Y:S02]  /*29f90*/  @P1 IMAD.MOV.U32 R8, RZ, RZ, R47 ;  /* 0x000000ffff081224 */ /* 0x001fe400078e002f */
[----:B------:R-:W-:-:S05]  /*29fa0*/  @P1 IMAD.MOV.U32 R9, RZ, RZ, R86 ;  /* 0x000000ffff091224 */ /* 0x000fca00078e0056 */
[----:B------:R0:W3:Y:S01]  /*29fb0*/  @P1 LDG.E.U8 R70, desc[UR18][R8.64] ;  /* 0x0000001208461981 */ /* 0x0000e2000c1e1100 */
[----:B----4-:R-:W-:Y:S02]  /*29fc0*/  IADD3 R10, P5, PT, R4, R10, RZ ;  /* 0x0000000a040a7210 */ /* 0x010fe40007fbe0ff */
[----:B------:R-:W-:Y:S01]  /*29fd0*/  ISETP.GT.AND P3, PT, R12, 0x28, PT ;  /* 0x000000280c00780c */ /* 0x000fe20003f64270 */
[----:B------:R-:W-:Y:S02]  /*29fe0*/  STL [R1+0xb24], R86 ;  /* 0x000b245601007387 */ /* 0x000fe40000100800 */
[----:B------:R-:W-:Y:S02]  /*29ff0*/  IMAD.X R11, R55, 0x1, R11, P5 ;  /* 0x00000001370b7824 */ /* 0x000fe400028e060b */
[----:B------:R-:W4:Y:S01]  /*2a000*/  LDL.LU R47, [R1+0xb3c] ;  /* 0x000b3c00012f7983 */ /* 0x000f220000300800 */
[----:B------:R-:W-:-:S03]  /*2a010*/  IADD3 R91, P6, PT, R4, R91, RZ ;  /* 0x0000005b045b7210 */ /* 0x000fc60007fde0ff */
[----:B------:R-:W-:Y:S01]  /*2a020*/  STL [R1+0xb30], R10 ;  /* 0x000b300a01007387 */ /* 0x000fe20000100800 */
[----:B0-----:R-:W-:-:S06]  /*2a030*/  PRMT R8, RZ, 0x7610, R8 ;  /* 0x00007610ff087816 */ /* 0x001fcc0000000008 */
[----:B------:R0:W4:Y:S01]  /*2a040*/  @P3 LDG.E.U8 R8, desc[UR18][R10.64] ;  /* 0x000000120a083981 */ /* 0x000122000c1e1100 */
[----:B--2---:R-:W-:-:S03]  /*2a050*/  IADD3 R90, P5, PT, R4, R90, RZ ;  /* 0x0000005a045a7210 */ /* 0x004fc60007fbe0ff */
[----:B---3--:R1:W-:Y:S04]  /*2a060*/  STL [R1+0x128], R88 ;  /* 0x0001285801007387 */ /* 0x0083e80000100800 */
[----:B-1----:R-:W2:Y:S04]  /*2a070*/  LDL.LU R88, [R1+0xb48] ;  /* 0x000b480001587983 */ /* 0x002ea80000300800 */
[----:B------:R-:W-:Y:S04]  /*2a080*/  STL [R1+0xb2c], R11 ;  /* 0x000b2c0b01007387 */ /* 0x000fe80000100800 */
[----:B------:R1:W-:Y:S04]  /*2a090*/  STL [R1+0x124], R70 ;  /* 0x0001244601007387 */ /* 0x0003e80000100800 */
[----:B-1----:R-:W3:Y:S04]  /*2a0a0*/  LDL.LU R70, [R1+0xb50] ;  /* 0x000b500001467983 */ /* 0x002ee80000300800 */
[----:B------:R1:W-:Y:S04]  /*2a0b0*/  STL [R1+0xb38], R91 ;  /* 0x000b385b01007387 */ /* 0x0003e80000100800 */
[----:B------:R-:W2:Y:S04]  /*2a0c0*/  LDL.LU R86, [R1+0xb58] ;  /* 0x000b580001567983 */ /* 0x000ea80000300800 */
[----:B------:R-:W-:Y:S04]  /*2a0d0*/  STL [R1+0xb40], R90 ;  /* 0x000b405a01007387 */ /* 0x000fe80000100800 */
[----:B------:R-:W2:Y:S01]  /*2a0e0*/  LDL.LU R11, [R1+0xb34] ;  /* 0x000b3400010b7983 */ /* 0x000ea20000300800 */
[----:B------:R-:W-:-:S02]  /*2a0f0*/  ISETP.GT.AND P4, PT, R12, 0x29, PT ;  /* 0x000000290c00780c */ /* 0x000fc40003f84270 */
        /* <DEDUP_REMOVED lines=22> */
[----:B0-----:R-:W4:Y:S01]  /*2a260*/  LDL.LU R88, [R1+0xb60] ;  /* 0x000b600001587983 */ /* 0x001f220000300800 */
[----:B------:R-:W-:Y:S02]  /*2a270*/  PRMT R81, RZ, 0x7610, R81 ;  /* 0x00007610ff517816 */ /* 0x000fe40000000051 */
[----:B---3--:R-:W-:Y:S01]  /*2a280*/  IADD3 R70, P6, PT, R4, R70, RZ ;  /* 0x0000004604467210 */ /* 0x008fe20007fde0ff */
[----:B--2---:R-:W-:-:S06]  /*2a290*/  IMAD.X R10, R55, 0x1, R10, P5 ;  /* 0x00000001370a7824 */ /* 0x004fcc00028e060a */
        /* <DEDUP_REMOVED lines=10> */
[----:B0-----:R-:W3:Y:S04]  /*2a340*/  LDL.LU R70, [R1+0xb68] ;  /* 0x000b680001467983 */ /* 0x001ee80000300800 */
[----:B------:R-:W-:Y:S01]  /*2a350*/  STL [R1+0xb58], R86 ;  /* 0x000b585601007387 */ /* 0x000fe20000100800 */
[----:B----4-:R-:W-:-:S03]  /*2a360*/  PRMT R91, RZ, 0x7610, R91 ;  /* 0x00007610ff5b7816 */ /* 0x010fc6000000005b */
        /* <DEDUP_REMOVED lines=21> */
[----:B------:R-:W3:Y:S01]  /*2a4c0*/  LDL.LU R86, [R1+0xb6c] ;  /* 0x000b6c0001567983 */ /* 0x000ee20000300800 */
[----:B------:R-:W-:Y:S02]  /*2a4d0*/  PRMT R83, RZ, 0x7610, R83 ;  /* 0x00007610ff537816 */ /* 0x000fe40000000053 */
[----:B------:R-:W-:Y:S01]  /*2a4e0*/  IADD3 R70, P6, PT, R4, R70, RZ ;  /* 0x0000004604467210 */ /* 0x000fe20007fde0ff */
[----:B------:R-:W-:Y:S04]  /*2a4f0*/  STL [R1+0xb60], R88 ;  /* 0x000b605801007387 */ /* 0x000fe80000100800 */
[----:B----4-:R0:W-:Y:S02]  /*2a500*/  STL [R1+0x110], R2 ;  /* 0x0001100201007387 */ /* 0x0101e40000100800 */
[----:B------:R-:W-:-:S02]  /*2a510*/  @P3 IMAD.MOV.U32 R10, RZ, RZ, R88 ;  /* 0x000000ffff0a3224 */ /* 0x000fc400078e0058 */
[----:B0-----:R-:W4:Y:S01]  /*2a520*/  LDL.LU R2, [R1+0xb78] ;  /* 0x000b780001027983 */ /* 0x001f220000300800 */
        /* <DEDUP_REMOVED lines=8> */
[----:B-1----:R-:W4:Y:S04]  /*2a5b0*/  LDL.LU R70, [R1+0xb74] ;  /* 0x000b740001467983 */ /* 0x002f280000300800 */
[----:B------:R-:W-:Y:S04]  /*2a5c0*/  STL [R1+0xb70], R81 ;  /* 0x000b705101007387 */ /* 0x000fe80000100800 */
[----:B------:R-:W4:Y:S01]  /*2a5d0*/  LDL.LU R88, [R1+0xb80] ;  /* 0x000b800001587983 */ /* 0x000f220000300800 */
        /* <DEDUP_REMOVED lines=9> */
[C---:B------:R-:W-:Y:S02]  /*2a670*/  ISETP.GT.AND P1, PT, R12.reuse, 0x30, PT ;  /* 0x000000300c00780c */ /* 0x040fe40003f24270 */
[----:B------:R-:W-:Y:S01]  /*2a680*/  ISETP.GT.AND P3, PT, R12, 0x31, PT ;  /* 0x000000310c00780c */ /* 0x000fe20003f64270 */
[C---:B------:R-:W-:Y:S01]  /*2a690*/  IMAD.X R86, R55.reuse, 0x1, R86, P5 ;  /* 0x0000000137567824 */ /* 0x040fe200028e0656 */
[----:B----4-:R-:W-:Y:S02]  /*2a6a0*/  IADD3 R2, P5, PT, R4, R2, RZ ;  /* 0x0000000204027210 */ /* 0x010fe40007fbe0ff */
[----:B------:R-:W-:Y:S02]  /*2a6b0*/  PRMT R9, RZ, 0x7610, R9 ;  /* 0x00007610ff097816 */ /* 0x000fe40000000009 */
[----:B------:R-:W-:Y:S01]  /*2a6c0*/  STL [R1+0xb6c], R86 ;  /* 0x000b6c5601007387 */ /* 0x000fe20000100800 */
[----:B------:R-:W-:-:S04]  /*2a6d0*/  IMAD.X R70, R55, 0x1, R70, P5 ;  /* 0x0000000137467824 */ /* 0x000fc800028e0646 */
[----:B0-----:R-:W-:Y:S02]  /*2a6e0*/  @P1 IMAD.MOV.U32 R10, RZ, RZ, R81 ;  /* 0x000000ffff0a1224 */ /* 0x001fe400078e0051 */
[----:B------:R-:W-:Y:S01]  /*2a6f0*/  @P1 IMAD.MOV.U32 R11, RZ, RZ, R86 ;  /* 0x000000ffff0b1224 */ /* 0x000fe200078e0056 */
[----:B------:R-:W-:Y:S02]  /*2a700*/  IADD3 R88, P6, PT, R4, R88, RZ ;  /* 0x0000005804587210 */ /* 0x000fe40007fde0ff */
[----:B------:R-:W-:Y:S02]  /*2a710*/  PRMT R67, RZ, 0x7610, R67 ;  /* 0x00007610ff437816 */ /* 0x000fe40000000043 */
[----:B------:R0:W4:Y:S02]  /*2a720*/  @P1 LDG.E.U8 R9, desc[UR18][R10.64] ;  /* 0x000000120a091981 */ /* 0x000124000c1e1100 */
[----:B0-----:R-:W-:Y:S02]  /*2a730*/  @P3 IMAD.MOV.U32 R10, RZ, RZ, R2 ;  /* 0x000000ffff0a3224 */ /* 0x001fe400078e0002 */
[----:B------:R-:W-:-:S05]  /*2a740*/  @P3 IMAD.MOV.U32 R11, RZ, RZ, R70 ;  /* 0x000000ffff0b3224 */ /* 0x000fca00078e0046 */
[----:B------:R0:W4:Y:S01]  /*2a750*/  @P3 LDG.E.U8 R67, desc[UR18][R10.64] ;  /* 0x000000120a433981 */ /* 0x000122000c1e1100 */
[----:B--2---:R-:W-:-:S03]  /*2a760*/  IADD3 R83, P5, PT, R4, R83, RZ ;  /* 0x0000005304537210 */ /* 0x004fc60007fbe0ff */
[----:B---3--:R1:W-:Y:S04]  /*2a770*/  STL [R1+0x108], R89 ;  /* 0x0001085901007387 */ /* 0x0083e80000100800 */
[----:B-1----:R-:W2:Y:S04]  /*2a780*/  LDL.LU R89, [R1+0x158c] ;  /* 0x00158c0001597983 */ /* 0x002ea80000300800 */
[----:B------:R-:W3:Y:S04]  /*2a790*/  LDL.LU R86, [R1+0xb84] ;  /* 0x000b840001567983 */ /* 0x000ee80000300800 */
[----:B------:R-:W2:Y:S04]  /*2a7a0*/  LDL.LU R81, [R1+0xb90] ;  /* 0x000b900001517983 */ /* 0x000ea80000300800 */
[----:B------:R1:W-:Y:S04]  /*2a7b0*/  STL [R1+0xb78], R2 ;  /* 0x000b780201007387 */ /* 0x0003e80000100800 */
[----:B------:R0:W-:Y:S04]  /*2a7c0*/  STL [R1+0xb74], R70 ;  /* 0x000b744601007387 */ /* 0x0001e80000100800 */
[----:B-1----:R-:W2:Y:S04]  /*2a7d0*/  LDL.LU R2, [R1+0xb98] ;  /* 0x000b980001027983 */ /* 0x002ea80000300800 */
[----:B------:R1:W-:Y:S04]  /*2a7e0*/  STL [R1+0xb80], R88 ;  /* 0x000b805801007387 */ /* 0x0003e80000100800 */
[----:B0-----:R-:W2:Y:S04]  /*2a7f0*/  LDL.LU R70, [R1+0xba0] ;  /* 0x000ba00001467983 */ /* 0x001ea80000300800 */
[----:B------:R-:W-:Y:S04]  /*2a800*/  STL [R1+0xb88], R83 ;  /* 0x000b885301007387 */ /* 0x000fe80000100800 */
[----:B------:R-:W2:Y:S01]  /*2a810*/  LDL.LU R11, [R1+0xb7c] ;  /* 0x000b7c00010b7983 */ /* 0x000ea20000300800 */
[----:B------:R-:W-:-:S02]  /*2a820*/  ISETP.GT.AND P4, PT, R12, 0x32, PT ;  /* 0x000000320c00780c */ /* 0x000fc40003f84270 */
[----:B------:R-:W-:Y:S02]  /*2a830*/  ISETP.GT.AND P1, PT, R12, 0x33, PT ;  /* 0x000000330c00780c */ /* 0x000fe40003f24270 */
[----:B------:R-:W-:Y:S02]  /*2a840*/  PRMT R87, RZ, 0x7610, R87 ;  /* 0x00007610ff577816 */ /* 0x000fe40000000057 */
[----:B------:R-:W-:-:S07]  /*2a850*/  PRMT R85, RZ, 0x7610, R85 ;  /* 0x00007610ff557816 */ /* 0x000fce0000000055 */
[----:B------:R-:W-:Y:S02]  /*2a860*/  @P4 IMAD.MOV.U32 R10, RZ, RZ, R88 ;  /* 0x000000ffff0a4224 */ /* 0x000fe400078e0058 */
[C---:B---3--:R-:W-:Y:S02]  /*2a870*/  IMAD.X R86, R55.reuse, 0x1, R86, P5 ;  /* 0x0000000137567824 */ /* 0x048fe400028e0656 */
[----:B--2---:R-:W-:-:S05]  /*2a880*/  IMAD.X R11, R55, 0x1, R11, P6 ;  /* 0x00000001370b7824 */ /* 0x004fca00030e060b */
[----:B------:R0:W-:Y:S04]  /*2a890*/  STL [R1+0xb7c], R11 ;  /* 0x000b7c0b01007387 */ /* 0x0001e80000100800 */
[----:B------:R0:W2:Y:S01]  /*2a8a0*/  @P4 LDG.E.U8 R87, desc[UR18][R10.64] ;  /* 0x000000120a574981 */ /* 0x0000a2000c1e1100 */
[----:B------:R-:W-:-:S03]  /*2a8b0*/  IADD3 R81, P5, PT, R4, R81, RZ ;  /* 0x0000005104517210 */ /* 0x000fc60007fbe0ff */
[----:B-1----:R-:W3:Y:S01]  /*2a8c0*/  LDL.LU R88, [R1+0x1588] ;  /* 0x0015880001587983 */ /* 0x002ee20000300800 */
[----:B0-----:R-:W-:Y:S02]  /*2a8d0*/  IMAD.MOV.U32 R11, RZ, RZ, R86 ;  /* 0x000000ffff0b7224 */ /* 0x001fe400078e0056 */
[----:B------:R-:W-:-:S05]  /*2a8e0*/  @P1 IMAD.MOV.U32 R10, RZ, RZ, R83 ;  /* 0x000000ffff0a1224 */ /* 0x000fca00078e0053 */
[----:B------:R-:W3:Y:S04]  /*2a8f0*/  @P1 LDG.E.U8 R85, desc[UR18][R10.64] ;  /* 0x000000120a551981 */ /* 0x000ee8000c1e1100 */
[----:B------:R-:W-:Y:S04]  /*2a900*/  STL [R1+0xb84], R86 ;  /* 0x000b845601007387 */ /* 0x000fe80000100800 */
[----:B--2---:R0:W-:Y:S04]  /*2a910*/  STL [R1+0x100], R87 ;  /* 0x0001005701007387 */ /* 0x0041e80000100800 */
[----:B0-----:R-:W2:Y:S04]  /*2a920*/  LDL.LU R87, [R1+0x1584] ;  /* 0x0015840001577983 */ /* 0x001ea80000300800 */
[----:B------:R-:W2:Y:S04]  /*2a930*/  LDL.LU R86, [R1+0x1580] ;  /* 0x0015800001567983 */ /* 0x000ea80000300800 */
[----:B------:R-:W2:Y:S04]  /*2a940*/  LDL.LU R83, [R1+0xb9c] ;  /* 0x000b9c0001537983 */ /* 0x000ea80000300800 */
[----:B---3--:R0:W-:Y:S04]  /*2a950*/  STL [R1+0xfc], R85 ;  /* 0x0000fc5501007387 */ /* 0x0081e80000100800 */
[----:B0-----:R-:W3:Y:S04]  /*2a960*/  LDL.LU R85, [R1+0x157c] ;  /* 0x00157c0001557983 */ /* 0x001ee80000300800 */
        /* <DEDUP_REMOVED lines=14> */
[----:B------:R-:W3:Y:S01]  /*2aa50*/  LDL.LU R10, [R1+0xb94] ;  /* 0x000b9400010a7983 */ /* 0x000ee20000300800 */
[----:B------:R-:W-:Y:S01]  /*2aa60*/  ISETP.GT.AND P4, PT, R12, 0x35, PT ;  /* 0x000000350c00780c */ /* 0x000fe20003f84270 */
[----:B0-----:R-:W-:Y:S01]  /*2aa70*/  IMAD.MOV.U32 R11, RZ, RZ, R2 ;  /* 0x000000ffff0b7224 */ /* 0x001fe200078e0002 */
[----:B------:R-:W-:-:S02]  /*2aa80*/  IADD3 R70, P5, PT, R4, R70, RZ ;  /* 0x0000004604467210 */ /* 0x000fc40007fbe0ff */
[----:B------:R-:W-:Y:S02]  /*2aa90*/  ISETP.GT.AND P1, PT, R12, 0x36, PT ;  /* 0x000000360c00780c */ /* 0x000fe40003f24270 */
[----:B------:R-:W-:Y:S01]  /*2aaa0*/  PRMT R84, RZ, 0x7610, R84 ;  /* 0x00007610ff547816 */ /* 0x000fe20000000054 */
[C---:B------:R-:W-:Y:S01]  /*2aab0*/  IMAD.X R83, R55.reuse, 0x1, R83, P5 ;  /* 0x0000000137537824 */ /* 0x040fe200028e0653 */
[----:B------:R-:W-:Y:S01]  /*2aac0*/  PRMT R82, RZ, 0x7610, R82 ;  /* 0x00007610ff527816 */ /* 0x000fe20000000052 */
[----:B--2---:R0:W-:Y:S01]  /*2aad0*/  STL [R1+0xf8], R5 ;  /* 0x0000f80501007387 */ /* 0x0041e20000100800 */
[----:B---3--:R-:W-:-:S03]  /*2aae0*/  IMAD.X R10, R55, 0x1, R10, P6 ;  /* 0x00000001370a7824 */ /* 0x008fc600030e060a */
[----:B0-----:R-:W2:Y:S02]  /*2aaf0*/  LDL.LU R5, [R1+0xbb0] ;  /* 0x000bb00001057983 */ /* 0x001ea40000300800 */
[-C--:B------:R-:W-:Y:S02]  /*2ab00*/  @P4 LOP3.LUT R11, R11, R10.reuse, RZ, 0x3c, !PT ;  /* 0x0000000a0b0b4212 */ /* 0x080fe400078e3cff */
[----:B------:R-:W-:Y:S04]  /*2ab10*/  STL [R1+0xba0], R70 ;  /* 0x000ba04601007387 */ /* 0x000fe80000100800 */
[----:B------:R-:W3:Y:S04]  /*2ab20*/  LDL.LU R2, [R1+0xbb8] ;  /* 0x000bb80001027983 */ /* 0x000ee80000300800 */
[----:B------:R0:W-:Y:S02]  /*2ab30*/  STL [R1+0xb94], R10 ;  /* 0x000b940a01007387 */ /* 0x0001e40000100800 */
[----:B0-----:R-:W-:-:S04]  /*2ab40*/  @P4 LOP3.LUT R10, R11, R10, RZ, 0x3c, !PT ;  /* 0x0000000a0b0a4212 */ /* 0x001fc800078e3cff */
[----:B------:R-:W-:-:S05]  /*2ab50*/  @P4 LOP3.LUT R11, R11, R10, RZ, 0x3c, !PT ;  /* 0x0000000a0b0b4212 */ /* 0x000fca00078e3cff */
[----:B------:R0:W2:Y:S02]  /*2ab60*/  @P4 LDG.E.U8 R84, desc[UR18][R10.64] ;  /* 0x000000120a544981 */ /* 0x0000a4000c1e1100 */
[----:B0-----:R-:W-:Y:S02]  /*2ab70*/  IMAD.MOV.U32 R11, RZ, RZ, R83 ;  /* 0x000000ffff0b7224 */ /* 0x001fe400078e0053 */
[----:B------:R-:W-:-:S05]  /*2ab80*/  @P1 IMAD.MOV.U32 R10, RZ, RZ, R70 ;  /* 0x000000ffff0a1224 */ /* 0x000fca00078e0046 */
[----:B------:R-:W3:Y:S01]  /*2ab90*/  @P1 LDG.E.U8 R82, desc[UR18][R10.64] ;  /* 0x000000120a521981 */ /* 0x000ee2000c1e1100 */
[----:B------:R-:W-:-:S03]  /*2aba0*/  IADD3 R81, P5, PT, R4, R81, RZ ;  /* 0x0000005104517210 */ /* 0x000fc60007fbe0ff */
        /* <DEDUP_REMOVED lines=30> */
[----:B------:R-:W-:Y:S02]  /*2ad90*/  PRMT R65, RZ, 0x7610, R65 ;  /* 0x00007610ff417816 */ /* 0x000fe40000000041 */
[----:B---3--:R-:W-:Y:S01]  /*2ada0*/  IADD3 R81, P5, PT, R4, R81, RZ ;  /* 0x0000005104517210 */ /* 0x008fe20007fbe0ff */
[----:B--2---:R0:W-:Y:S01]  /*2adb0*/  STL [R1+0xec], R54 ;  /* 0x0000ec3601007387 */ /* 0x0041e20000100800 */
[----:B----4-:R-:W-:-:S03]  /*2adc0*/  IMAD.X R10, R55, 0x1, R10, P6 ;  /* 0x00000001370a7824 */ /* 0x010fc600030e060a */
        /* <DEDUP_REMOVED lines=64> */
[----:B------:R-:W-:Y:S04]  /*2b1d0*/  STL [R1+0xbe0], R5 ;  /* 0x000be00501007387 */ /* 0x000fe80000100800 */
[----:B------:R-:W4:Y:S01]  /*2b1e0*/  LDL.LU R10, [R1+0xbdc] ;  /* 0x000bdc00010a7983 */ /* 0x000f220000300800 */
[----:B------:R-:W-:Y:S01]  /*2b1f0*/  ISETP.GT.AND P4, PT, R12, 0x3e, PT ;  /* 0x0000003e0c00780c */ /* 0x000fe20003f84270 */
[----:B0-----:R-:W-:Y:S01]  /*2b200*/  IMAD.MOV.U32 R11, RZ, RZ, R5 ;  /* 0x000000ffff0b7224 */ /* 0x001fe200078e0005 */
[----:B------:R-:W-:-:S02]  /*2b210*/  IADD3 R6, P5, PT, R4, R6, RZ ;  /* 0x0000000604067210 */ /* 0x000fc40007fbe0ff */
[----:B------:R-:W-:Y:S02]  /*2b220*/  ISETP.GT.AND P1, PT, R12, 0x3f, PT ;  /* 0x0000003f0c00780c */ /* 0x000fe40003f24270 */
[----:B------:R-:W-:Y:S01]  /*2b230*/  PRMT R3, RZ, 0x7610, R3 ;  /* 0x00007610ff037816 */ /* 0x000fe20000000003 */
[C---:B---3--:R-:W-:Y:S01]  /*2b240*/  IMAD.X R54, R55.reuse, 0x1, R54, P5 ;  /* 0x0000000137367824 */ /* 0x048fe200028e0636 */
[----:B------:R-:W-:Y:S01]  /*2b250*/  PRMT R62, RZ, 0x7610, R62 ;  /* 0x00007610ff3e7816 */ /* 0x000fe2000000003e */
[----:B--2---:R0:W-:Y:S01]  /*2b260*/  STL [R1+0xd4], R43 ;  /* 0x0000d42b01007387 */ /* 0x0041e20000100800 */
[----:B----4-:R-:W-:-:S03]  /*2b270*/  IMAD.X R10, R55, 0x1, R10, P6 ;  /* 0x00000001370a7824 */ /* 0x010fc600030e060a */
[----:B0-----:R-:W2:Y:S04]  /*2b280*/  LDL.LU R43, [R1+0xbec] ;  /* 0x000bec00012b7983 */ /* 0x001ea80000300800 */
[----:B------:R-:W-:Y:S01]  /*2b290*/  STL [R1+0xbe8], R6 ;  /* 0x000be80601007387 */ /* 0x000fe20000100800 */
[----:B------:R-:W-:-:S03]  /*2b2a0*/  @P4 LOP3.LUT R11, R11, R10, RZ, 0x3c, !PT ;  /* 0x0000000a0b0b4212 */ /* 0x000fc600078e3cff */
[----:B------:R-:W3:Y:S04]  /*2b2b0*/  LDL.LU R5, [R1+0xbf8] ;  /* 0x000bf80001057983 */ /* 0x000ee80000300800 */
[----:B------:R-:W4:Y:S04]  /*2b2c0*/  LDL.LU R70, [R1+0xc00] ;  /* 0x000c000001467983 */ /* 0x000f280000300800 */
[----:B------:R0:W-:Y:S02]  /*2b2d0*/  STL [R1+0xbdc], R10 ;  /* 0x000bdc0a01007387 */ /* 0x0001e40000100800 */
[----:B0-----:R-:W-:-:S04]  /*2b2e0*/  @P4 LOP3.LUT R10, R11, R10, RZ, 0x3c, !PT ;  /* 0x0000000a0b0a4212 */ /* 0x001fc800078e3cff */
[----:B------:R-:W-:-:S05]  /*2b2f0*/  @P4 LOP3.LUT R11, R11, R10, RZ, 0x3c, !PT ;  /* 0x0000000a0b0b4212 */ /* 0x000fca00078e3cff */
[----:B------:R0:W4:Y:S02]  /*2b300*/  @P4 LDG.E.U8 R3, desc[UR18][R10.64] ;  /* 0x000000120a034981 */ /* 0x000124000c1e1100 */
[----:B0-----:R-:W-:Y:S02]  /*2b310*/  IMAD.MOV.U32 R11, RZ, RZ, R54 ;  /* 0x000000ffff0b7224 */ /* 0x001fe400078e0036 */
[----:B------:R-:W-:-:S05]  /*2b320*/  @P1 IMAD.MOV.U32 R10, RZ, RZ, R6 ;  /* 0x000000ffff0a1224 */ /* 0x000fca00078e0006 */
[----:B------:R0:W4:Y:S01]  /*2b330*/  @P1 LDG.E.U8 R62, desc[UR18][R10.64] ;  /* 0x000000120a3e1981 */ /* 0x000122000c1e1100 */
[----:B------:R-:W-:Y:S02]  /*2b340*/  ISETP.GT.AND P3, PT, R12, 0x40, PT ;  /* 0x000000400c00780c */ /* 0x000fe40003f64270 */
[----:B------:R-:W-:Y:S01]  /*2b350*/  IADD3 R36, P5, PT, R4, R36, RZ ;  /* 0x0000002404247210 */ /* 0x000fe20007fbe0ff */
[----:B------:R-:W-:Y:S01]  /*2b360*/  STL [R1+0xbe4], R54 ;  /* 0x000be43601007387 */ /* 0x000fe20000100800 */
[----:B------:R-:W-:-:S09]  /*2b370*/  PRMT R61, RZ, 0x7610, R61 ;  /* 0x00007610ff3d7816 */ /* 0x000fd2000000003d */
[----:B0-----:R-:W-:Y:S02]  /*2b380*/  @P3 IMAD.MOV.U32 R10, RZ, RZ, R36 ;  /* 0x000000ffff0a3224 */ /* 0x001fe400078e0024 */
[----:B--2---:R-:W-:-:S04]  /*2b390*/  IMAD.X R43, R55, 0x1, R43, P5 ;  /* 0x00000001372b7824 */ /* 0x004fc800028e062b */
[----:B------:R-:W-:Y:S01]  /*2b3a0*/  @P3 IMAD.MOV.U32 R11, RZ, RZ, R43 ;  /* 0x000000ffff0b3224 */ /* 0x000fe200078e002b */
[----:B---3--:R-:W-:-:S04]  /*2b3b0*/  IADD3 R5, P6, PT, R4, R5, RZ ;  /* 0x0000000504057210 */ /* 0x008fc80007fde0ff */
[----:B------:R0:W2:Y:S01]  /*2b3c0*/  @P3 LDG.E.U8 R61, desc[UR18][R10.64] ;  /* 0x000000120a3d3981 */ /* 0x0000a2000c1e1100 */
[----:B----4-:R-:W-:-:S03]  /*2b3d0*/  IADD3 R70, P5, PT, R4, R70, RZ ;  /* 0x0000004604467210 */ /* 0x010fc60007fbe0ff */
[----:B------:R1:W-:Y:S04]  /*2b3e0*/  STL [R1+0xd0], R3 ;  /* 0x0000d00301007387 */ /* 0x0003e80000100800 */
[----:B-1----:R-:W3:Y:S04]  /*2b3f0*/  LDL.LU R3, [R1+0x1560] ;  /* 0x0015600001037983 */ /* 0x002ee80000300800 */
[----:B------:R-:W4:Y:S04]  /*2b400*/  LDL.LU R54, [R1+0x155c] ;  /* 0x00155c0001367983 */ /* 0x000f280000300800 */
[----:B------:R-:W2:Y:S04]  /*2b410*/  LDL.LU R6, [R1+0xbfc] ;  /* 0x000bfc0001067983 */ /* 0x000ea80000300800 */
[----:B------:R-:W-:Y:S04]  /*2b420*/  STL [R1+0xbf0], R36 ;  /* 0x000bf02401007387 */ /* 0x000fe80000100800 */
[----:B------:R1:W-:Y:S04]  /*2b430*/  STL [R1+0xcc], R62 ;  /* 0x0000cc3e01007387 */ /* 0x0003e80000100800 */
[----:B-1----:R-:W3:Y:S04]  /*2b440*/  LDL.LU R62, [R1+0xc08] ;  /* 0x000c0800013e7983 */ /* 0x002ee80000300800 */
[----:B------:R1:W-:Y:S04]  /*2b450*/  STL [R1+0xbec], R43 ;  /* 0x000bec2b01007387 */ /* 0x0003e80000100800 */
[----:B------:R-:W3:Y:S04]  /*2b460*/  LDL.LU R36, [R1+0xc10] ;  /* 0x000c100001247983 */ /* 0x000ee80000300800 */
[----:B------:R0:W-:Y:S04]  /*2b470*/  STL [R1+0xbf8], R5 ;  /* 0x000bf80501007387 */ /* 0x0001e80000100800 */
[----:B-1----:R-:W3:Y:S04]  /*2b480*/  LDL.LU R43, [R1+0xc18] ;  /* 0x000c1800012b7983 */ /* 0x002ee80000300800 */
[----:B------:R-:W-:Y:S04]  /*2b490*/  STL [R1+0xc00], R70 ;  /* 0x000c004601007387 */ /* 0x000fe80000100800 */
[----:B------:R-:W3:Y:S01]  /*2b4a0*/  LDL.LU R11, [R1+0xbf4] ;  /* 0x000bf400010b7983 */ /* 0x000ee20000300800 */
[----:B------:R-:W-:-:S02]  /*2b4b0*/  ISETP.GT.AND P4, PT, R12, 0x41, PT ;  /* 0x000000410c00780c */ /* 0x000fc40003f84270 */
[----:B------:R-:W-:Y:S02]  /*2b4c0*/  ISETP.GT.AND P1, PT, R12, 0x42, PT ;  /* 0x000000420c00780c */ /* 0x000fe40003f24270 */
[----:B------:R-:W-:Y:S02]  /*2b4d0*/  PRMT R63, RZ, 0x7610, R63 ;  /* 0x00007610ff3f7816 */ /* 0x000fe4000000003f */
[----:B------:R-:W-:-:S07]  /*2b4e0*/  PRMT R78, RZ, 0x7610, R78 ;  /* 0x00007610ff4e7816 */ /* 0x000fce000000004e */
[----:B0-----:R-:W-:Y:S02]  /*2b4f0*/  @P4 IMAD.MOV.U32 R10, RZ, RZ, R5 ;  /* 0x000000ffff0a4224 */ /* 0x001fe400078e0005 */
[C---:B--2---:R-:W-:Y:S02]  /*2b500*/  IMAD.X R6, R55.reuse, 0x1, R6, P5 ;  /* 0x0000000137067824 */ /* 0x044fe400028e0606 */
[----:B---3--:R-:W-:-:S05]  /*2b510*/  IMAD.X R11, R55, 0x1, R11, P6 ;  /* 0x00000001370b7824 */ /* 0x008fca00030e060b */
[----:B------:R0:W-:Y:S04]  /*2b520*/  STL [R1+0xbf4], R11 ;  /* 0x000bf40b01007387 */ /* 0x0001e80000100800 */
[----:B------:R0:W2:Y:S01]  /*2b530*/  @P4 LDG.E.U8 R63, desc[UR18][R10.64] ;  /* 0x000000120a3f4981 */ /* 0x0000a2000c1e1100 */
[----:B------:R-:W-:-:S03]  /*2b540*/  IADD3 R62, P5, PT, R4, R62, RZ ;  /* 0x0000003e043e7210 */ /* 0x000fc60007fbe0ff */
[----:B------:R-:W3:Y:S01]  /*2b550*/  LDL.LU R5, [R1+0x1558] ;  /* 0x0015580001057983 */ /* 0x000ee20000300800 */
        /* <DEDUP_REMOVED lines=43> */
[----:B------:R-:W2:Y:S04]  /*2b810*/  @P1 LDG.E.U8 R24, desc[UR18][R10.64] ;  /* 0x000000120a181981 */ /* 0x000ea8000c1e1100 */
[----:B---3--:R0:W-:Y:S04]  /*2b820*/  STL [R1+0xb8], R74 ;  /* 0x0000b84a01007387 */ /* 0x0081e80000100800 */
[----:B0-----:R-:W3:Y:S04]  /*2b830*/  LDL.LU R74, [R1+0x154c] ;  /* 0x00154c00014a7983 */ /* 0x001ee80000300800 */
[----:B------:R-:W3:Y:S04]  /*2b840*/  LDL.LU R70, [R1+0x1548] ;  /* 0x0015480001467983 */ /* 0x000ee80000300800 */
[----:B------:R-:W3:Y:S01]  /*2b850*/  LDL.LU R11, [R1+0xc1c] ;  /* 0x000c1c00010b7983 */ /* 0x000ee20000300800 */
[----:B------:R-:W-:-:S02]  /*2b860*/  ISETP.GT.AND P3, PT, R12, 0x46, PT ;  /* 0x000000460c00780c */ /* 0x000fc40003f64270 */
[C---:B------:R-:W-:Y:S01]  /*2b870*/  IADD3 R62, P5, PT, R4.reuse, R62, RZ ;  /* 0x0000003e043e7210 */ /* 0x040fe20007fbe0ff */
[----:B------:R-:W3:Y:S01]  /*2b880*/  LDL.LU R43, [R1+0xc2c] ;  /* 0x000c2c00012b7983 */ /* 0x000ee20000300800 */
[----:B------:R-:W-:Y:S02]  /*2b890*/  PRMT R40, RZ, 0x7610, R40 ;  /* 0x00007610ff287816 */ /* 0x000fe40000000028 */
[----:B----4-:R-:W-:Y:S01]  /*2b8a0*/  IADD3 R36, P6, PT, R4, R36, RZ ;  /* 0x0000002404247210 */ /* 0x010fe20007fde0ff */
[----:B------:R-:W-:Y:S04]  /*2b8b0*/  STL [R1+0xc20], R62 ;  /* 0x000c203e01007387 */ /* 0x000fe80000100800 */
[----:B--2---:R0:W-:Y:S02]  /*2b8c0*/  STL [R1+0xb4], R24 ;  /* 0x0000b41801007387 */ /* 0x0041e40000100800 */
[----:B------:R-:W-:-:S02]  /*2b8d0*/  @P3 IMAD.MOV.U32 R10, RZ, RZ, R62 ;  /* 0x000000ffff0a3224 */ /* 0x000fc400078e003e */
[----:B0-----:R-:W2:Y:S01]  /*2b8e0*/  LDL.LU R24, [R1+0xc38] ;  /* 0x000c380001187983 */ /* 0x001ea20000300800 */
[----:B---3--:R-:W-:-:S05]  /*2b8f0*/  IMAD.X R11, R55, 0x1, R11, P5 ;  /* 0x00000001370b7824 */ /* 0x008fca00028e060b */
[----:B------:R0:W-:Y:S04]  /*2b900*/  STL [R1+0xc1c], R11 ;  /* 0x000c1c0b01007387 */ /* 0x0001e80000100800 */
[----:B------:R0:W3:Y:S04]  /*2b910*/  @P3 LDG.E.U8 R40, desc[UR18][R10.64] ;  /* 0x000000120a283981 */ /* 0x0000e8000c1e1100 */
[----:B------:R1:W-:Y:S04]  /*2b920*/  STL [R1+0xc28], R36 ;  /* 0x000c282401007387 */ /* 0x0003e80000100800 */
[----:B------:R-:W4:Y:S01]  /*2b930*/  LDL.LU R10, [R1+0xc24] ;  /* 0x000c2400010a7983 */ /* 0x000f220000300800 */
[----:B------:R-:W-:Y:S01]  /*2b940*/  ISETP.GT.AND P4, PT, R12, 0x47, PT ;  /* 0x000000470c00780c */ /* 0x000fe20003f84270 */
[----:B0-----:R-:W-:Y:S01]  /*2b950*/  IMAD.MOV.U32 R11, RZ, RZ, R36 ;  /* 0x000000ffff0b7224 */ /* 0x001fe200078e0024 */
[----:B------:R-:W-:Y:S01]  /*2b960*/  IADD3 R38, P5, PT, R4, R38, RZ ;  /* 0x0000002604267210 */ /* 0x000fe20007fbe0ff */
[----:B-1----:R-:W2:Y:S04]  /*2b970*/  LDL.LU R36, [R1+0xc34] ;  /* 0x000c340001247983 */ /* 0x002ea80000300800 */
[----:B------:R-:W-:Y:S04]  /*2b980*/  STL [R1+0xc30], R38 ;  /* 0x000c302601007387 */ /* 0x000fe80000100800 */
[----:B------:R-:W2:Y:S01]  /*2b990*/  LDL.LU R62, [R1+0xc40] ;  /* 0x000c4000013e7983 */ /* 0x000ea20000300800 */
[----:B------:R-:W-:-:S03]  /*2b9a0*/  PRMT R66, RZ, 0x7610, R66 ;  /* 0x00007610ff427816 */ /* 0x000fc60000000042 */
[----:B---3--:R0:W-:Y:S01]  /*2b9b0*/  STL [R1+0xb0], R40 ;  /* 0x0000b02801007387 */ /* 0x0081e20000100800 */
[----:B----4-:R-:W-:-:S03]  /*2b9c0*/  IMAD.X R10, R55, 0x1, R10, P6 ;  /* 0x00000001370a7824 */ /* 0x010fc600030e060a */
[----:B0-----:R-:W3:Y:S02]  /*2b9d0*/  LDL.LU R40, [R1+0xc48] ;  /* 0x000c480001287983 */ /* 0x001ee40000300800 */
[-C--:B------:R-:W-:Y:S02]  /*2b9e0*/  @P4 LOP3.LUT R11, R11, R10.reuse, RZ, 0x3c, !PT ;  /* 0x0000000a0b0b4212 */ /* 0x080fe400078e3cff */
[----:B------:R0:W-:Y:S02]  /*2b9f0*/  STL [R1+0xc24], R10 ;  /* 0x000c240a01007387 */ /* 0x0001e40000100800 */
[----:B0-----:R-:W-:-:S04]  /*2ba00*/  @P4 LOP3.LUT R10, R11, R10, RZ, 0x3c, !PT ;  /* 0x0000000a0b0a4212 */ /* 0x001fc800078e3cff */
[----:B------:R-:W-:-:S05]  /*2ba10*/  @P4 LOP3.LUT R11, R11, R10, RZ, 0x3c, !PT ;  /* 0x0000000a0b0b4212 */ /* 0x000fca00078e3cff */
[----:B------:R0:W4:Y:S01]  /*2ba20*/  @P4 LDG.E.U8 R66, desc[UR18][R10.64] ;  /* 0x000000120a424981 */ /* 0x000122000c1e1100 */
[C---:B------:R-:W-:Y:S02]  /*2ba30*/  ISETP.GT.AND P1, PT, R12.reuse, 0x48, PT ;  /* 0x000000480c00780c */ /* 0x040fe40003f24270 */
[----:B------:R-:W-:Y:S01]  /*2ba40*/  ISETP.GT.AND P3, PT, R12, 0x49, PT ;  /* 0x000000490c00780c */ /* 0x000fe20003f64270 */
[C---:B------:R-:W-:Y:S01]  /*2ba50*/  IMAD.X R43, R55.reuse, 0x1, R43, P5 ;  /* 0x00000001372b7824 */ /* 0x040fe200028e062b */
[----:B--2---:R-:W-:Y:S02]  /*2ba60*/  IADD3 R24, P5, PT, R4, R24, RZ ;  /* 0x0000001804187210 */ /* 0x004fe40007fbe0ff */
[----:B------:R-:W-:Y:S02]  /*2ba70*/  PRMT R75, RZ, 0x7610, R75 ;  /* 0x00007610ff4b7816 */ /* 0x000fe4000000004b */
[----:B------:R-:W-:Y:S01]  /*2ba80*/  STL [R1+0xc2c], R43 ;  /* 0x000c2c2b01007387 */ /* 0x000fe20000100800 */
[----:B------:R-:W-:-:S04]  /*2ba90*/  IMAD.X R36, R55, 0x1, R36, P5 ;  /* 0x0000000137247824 */ /* 0x000fc800028e0624 */
[----:B0-----:R-:W-:Y:S02]  /*2baa0*/  @P1 IMAD.MOV.U32 R10, RZ, RZ, R38 ;  /* 0x000000ffff0a1224 */ /* 0x001fe400078e0026 */
[----:B------:R-:W-:Y:S01]  /*2bab0*/  @P1 IMAD.MOV.U32 R11, RZ, RZ, R43 ;  /* 0x000000ffff0b1224 */ /* 0x000fe200078e002b */
[----:B------:R-:W-:Y:S02]  /*2bac0*/  IADD3 R62, P6, PT, R4, R62, RZ ;  /* 0x0000003e043e7210 */ /* 0x000fe40007fde0ff */
[----:B------:R-:W-:Y:S02]  /*2bad0*/  PRMT R59, RZ, 0x7610, R59 ;  /* 0x00007610ff3b7816 */ /* 0x000fe4000000003b */
[----:B------:R0:W2:Y:S02]  /*2bae0*/  @P1 LDG.E.U8 R75, desc[UR18][R10.64] ;  /* 0x000000120a4b1981 */ /* 0x0000a4000c1e1100 */
[----:B0-----:R-:W-:Y:S02]  /*2baf0*/  @P3 IMAD.MOV.U32 R10, RZ, RZ, R24 ;  /* 0x000000ffff0a3224 */ /* 0x001fe400078e0018 */
[----:B------:R-:W-:-:S05]  /*2bb00*/  @P3 IMAD.MOV.U32 R11, RZ, RZ, R36 ;  /* 0x000000ffff0b3224 */ /* 0x000fca00078e0024 */
[----:B------:R0:W2:Y:S01]  /*2bb10*/  @P3 LDG.E.U8 R59, desc[UR18][R10.64] ;  /* 0x000000120a3b3981 */ /* 0x0000a2000c1e1100 */
[----:B---3--:R-:W-:-:S03]  /*2bb20*/  IADD3 R40, P5, PT, R4, R40, RZ ;  /* 0x0000002804287210 */ /* 0x008fc60007fbe0ff */
[----:B----4-:R1:W-:Y:S04]  /*2bb30*/  STL [R1+0xac], R66 ;  /* 0x0000ac4201007387 */ /* 0x0103e80000100800 */
[----:B-1----:R-:W3:Y:S04]  /*2bb40*/  LDL.LU R66, [R1+0x1544] ;  /* 0x0015440001427983 */ /* 0x002ee80000300800 */
[----:B------:R-:W4:Y:S04]  /*2bb50*/  LDL.LU R43, [R1+0xc44] ;  /* 0x000c4400012b7983 */ /* 0x000f280000300800 */
        /* <DEDUP_REMOVED lines=13> */
[C---:B----4-:R-:W-:Y:S02]  /*2bc30*/  IMAD.X R43, R55.reuse, 0x1, R43, P5 ;  /* 0x00000001372b7824 */ /* 0x050fe400028e062b */
[----:B--2---:R-:W-:-:S05]  /*2bc40*/  IMAD.X R11, R55, 0x1, R11, P6 ;  /* 0x00000001370b7824 */ /* 0x004fca00030e060b */
[----:B------:R0:W-:Y:S04]  /*2bc50*/  STL [R1+0xc3c], R11 ;  /* 0x000c3c0b01007387 */ /* 0x0001e80000100800 */
[----:B------:R0:W2:Y:S01]  /*2bc60*/  @P4 LDG.E.U8 R58, desc[UR18][R10.64] ;  /* 0x000000120a3a4981 */ /* 0x0000a2000c1e1100 */
[----:B------:R-:W-:-:S03]  /*2bc70*/  IADD3 R38, P5, PT, R4, R38, RZ ;  /* 0x0000002604267210 */ /* 0x000fc60007fbe0ff */
[----:B-1----:R-:W4:Y:S01]  /*2bc80*/  LDL.LU R62, [R1+0x1540] ;  /* 0x00154000013e7983 */ /* 0x002f220000300800 */
        /* <DEDUP_REMOVED lines=44> */
[----:B------:R-:W2:Y:S01]  /*2bf50*/  @P1 LDG.E.U8 R39, desc[UR18][R10.64] ;  /* 0x000000120a271981 */ /* 0x000ea2000c1e1100 */
[----:B------:R-:W-:-:S03]  /*2bf60*/  IADD3 R38, P5, PT, R4, R38, RZ ;  /* 0x0000002604267210 */ /* 0x000fc60007fbe0ff */
[----:B------:R-:W-:Y:S04]  /*2bf70*/  STL [R1+0xc5c], R40 ;  /* 0x000c5c2801007387 */ /* 0x000fe80000100800 */
[----:B---3--:R0:W-:Y:S04]  /*2bf80*/  STL [R1+0x94], R41 ;  /* 0x0000942901007387 */ /* 0x0081e80000100800 */
[----:B0-----:R-:W3:Y:S04]  /*2bf90*/  LDL.LU R41, [R1+0x1530] ;  /* 0x0015300001297983 */ /* 0x001ee80000300800 */
[----:B------:R-:W3:Y:S04]  /*2bfa0*/  LDL.LU R40, [R1+0x152c] ;  /* 0x00152c0001287983 */ /* 0x000ee80000300800 */
        /* <DEDUP_REMOVED lines=9> */
[----:B----4-:R-:W-:Y:S01]  /*2c040*/  IADD3 R24, P6, PT, R4, R24, RZ ;  /* 0x0000001804187210 */ /* 0x010fe20007fde0ff */
        /* <DEDUP_REMOVED lines=15> */
[C---:B---3--:R-:W-:Y:S01]  /*2c140*/  IMAD.X R36, R55.reuse, 0x1, R36, P5 ;  /* 0x0000000137247824 */ /* 0x048fe200028e0624 */
[----:B------:R-:W-:Y:S02]  /*2c150*/  PRMT R71, RZ, 0x7610, R71 ;  /* 0x00007610ff477816 */ /* 0x000fe40000000047 */
[----:B------:R-:W-:Y:S01]  /*2c160*/  IADD3 R38, P5, PT, R4, R38, RZ ;  /* 0x0000002604267210 */ /* 0x000fe20007fbe0ff */
        /* <DEDUP_REMOVED lines=67> */
[----:B------:R-:W4:Y:S01]  /*2c5a0*/  LDL.LU R10, [R1+0xc9c] ;  /* 0x000c9c00010a7983 */ /* 0x000f220000300800 */
        /* <DEDUP_REMOVED lines=8> */
[C---:B---3--:R-:W-:Y:S01]  /*2c630*/  IMAD.X R34, R55.reuse, 0x1, R34, P5 ;  /* 0x0000000137227824 */ /* 0x048fe200028e0622 */
[----:B------:R-:W-:Y:S01]  /*2c640*/  PRMT R76, RZ, 0x7610, R76 ;  /* 0x00007610ff4c7816 */ /* 0x000fe2000000004c */
        /* <DEDUP_REMOVED lines=10> */
[----:B------:R0:W4:Y:S01]  /*2c6f0*/  @P1 LDG.E.U8 R76, desc[UR18][R10.64] ;  /* 0x000000120a4c1981 */ /* 0x000122000c1e1100 */
[----:B------:R-:W-:Y:S02]  /*2c700*/  ISETP.GT.AND P3, PT, R12, 0x58, PT ;  /* 0x000000580c00780c */ /* 0x000fe40003f64270 */
[C---:B------:R-:W-:Y:S01]  /*2c710*/  IADD3 R19, P5, PT, R4.reuse, R19, RZ ;  /* 0x0000001304137210 */ /* 0x040fe20007fbe0ff */
[----:B------:R-:W-:Y:S01]  /*2c720*/  STL [R1+0xca4], R34 ;  /* 0x000ca42201007387 */ /* 0x000fe20000100800 */
[----:B------:R-:W-:-:S03]  /*2c730*/  IADD3 R33, P6, PT, R4, R33, RZ ;  /* 0x0000002104217210 */ /* 0x000fc60007fde0ff */
[----:B------:R-:W-:Y:S01]  /*2c740*/  IMAD.X R24, R55, 0x1, R24, P5 ;  /* 0x0000000137187824 */ /* 0x000fe200028e0618 */
[----:B------:R-:W-:-:S05]  /*2c750*/  PRMT R77, RZ, 0x7610, R77 ;  /* 0x00007610ff4d7816 */ /* 0x000fca000000004d */
        /* <DEDUP_REMOVED lines=8> */
[----:B------:R-:W-:Y:S04]  /*2c7e0*/  STL [R1+0xcb0], R19 ;  /* 0x000cb01301007387 */ /* 0x000fe80000100800 */
[----:B----4-:R1:W-:Y:S04]  /*2c7f0*/  STL [R1+0x6c], R76 ;  /* 0x00006c4c01007387 */ /* 0x0103e80000100800 */
[----:B-1----:R-:W4:Y:S04]  /*2c800*/  LDL.LU R76, [R1+0xcc8] ;  /* 0x000cc800014c7983 */ /* 0x002f280000300800 */
        /* <DEDUP_REMOVED lines=15> */
[----:B----4-:R-:W-:-:S03]  /*2c900*/  IADD3 R76, P5, PT, R4, R76, RZ ;  /* 0x0000004c044c7210 */ /* 0x010fc60007fbe0ff */
[----:B------:R-:W3:Y:S01]  /*2c910*/  LDL.LU R33, [R1+0x1510] ;  /* 0x0015100001217983 */ /* 0x000ee20000300800 */
[----:B0-----:R-:W-:Y:S02]  /*2c920*/  IMAD.MOV.U32 R11, RZ, RZ, R31 ;  /* 0x000000ffff0b7224 */ /* 0x001fe400078e001f */
[----:B------:R-:W-:-:S05]  /*2c930*/  @P1 IMAD.MOV.U32 R10, RZ, RZ, R28 ;  /* 0x000000ffff0a1224 */ /* 0x000fca00078e001c */
[----:B------:R-:W4:Y:S04]  /*2c940*/  @P1 LDG.E.U8 R30, desc[UR18][R10.64] ;  /* 0x000000120a1e1981 */ /* 0x000f28000c1e1100 */
[----:B------:R-:W-:Y:S04]  /*2c950*/  STL [R1+0xcbc], R31 ;  /* 0x000cbc1f01007387 */ /* 0x000fe80000100800 */
[----:B--2---:R0:W-:Y:S04]  /*2c960*/  STL [R1+0x64], R32 ;  /* 0x0000642001007387 */ /* 0x0041e80000100800 */
[----:B0-----:R-:W2:Y:S04]  /*2c970*/  LDL.LU R32, [R1+0x150c] ;  /* 0x00150c0001207983 */ /* 0x001ea80000300800 */
        /* <DEDUP_REMOVED lines=22> */
[----:B------:R-:W-:Y:S01]  /*2cae0*/  PRMT R29, RZ, 0x7610, R29 ;  /* 0x00007610ff1d7816 */ /* 0x000fe2000000001d */
[----:B--2---:R0:W-:Y:S01]  /*2caf0*/  STL [R1+0x5c], R21 ;  /* 0x00005c1501007387 */ /* 0x0041e20000100800 */
[----:B---3--:R-:W-:-:S03]  /*2cb00*/  IMAD.X R10, R55, 0x1, R10, P6 ;  /* 0x00000001370a7824 */ /* 0x008fc600030e060a */
[----:B0-----:R-:W2:Y:S04]  /*2cb10*/  LDL.LU R21, [R1+0xce8] ;  /* 0x000ce80001157983 */ /* 0x001ea80000300800 */
[-C--:B------:R-:W-:Y:S01]  /*2cb20*/  @P4 LOP3.LUT R11, R11, R10.reuse, RZ, 0x3c, !PT ;  /* 0x0000000a0b0b4212 */ /* 0x080fe200078e3cff */
[----:B------:R-:W-:Y:S04]  /*2cb30*/  STL [R1+0xcd8], R24 ;  /* 0x000cd81801007387 */ /* 0x000fe80000100800 */
[----:B------:R-:W3:Y:S04]  /*2cb40*/  LDL.LU R19, [R1+0xcf0] ;  /* 0x000cf00001137983 */ /* 0x000ee80000300800 */
[----:B------:R0:W-:Y:S02]  /*2cb50*/  STL [R1+0xccc], R10 ;  /* 0x000ccc0a01007387 */ /* 0x0001e40000100800 */
[----:B0-----:R-:W-:-:S04]  /*2cb60*/  @P4 LOP3.LUT R10, R11, R10, RZ, 0x3c, !PT ;  /* 0x0000000a0b0a4212 */ /* 0x001fc800078e3cff */
[----:B------:R-:W-:-:S05]  /*2cb70*/  @P4 LOP3.LUT R11, R11, R10, RZ, 0x3c, !PT ;  /* 0x0000000a0b0b4212 */ /* 0x000fca00078e3cff */
[----:B------:R0:W2:Y:S01]  /*2cb80*/  @P4 LDG.E.U8 R29, desc[UR18][R10.64] ;  /* 0x000000120a1d4981 */ /* 0x0000a2000c1e1100 */
[----:B------:R-:W-:Y:S01]  /*2cb90*/  ISETP.GT.AND P1, PT, R12, 0x5d, PT ;  /* 0x0000005d0c00780c */ /* 0x000fe20003f24270 */
[----:B------:R-:W-:Y:S01]  /*2cba0*/  IMAD.X R28, R55, 0x1, R28, P5 ;  /* 0x00000001371c7824 */ /* 0x000fe200028e061c */
[----:B------:R-:W-:-:S04]  /*2cbb0*/  PRMT R13, RZ, 0x7610, R13 ;  /* 0x00007610ff0d7816 */ /* 0x000fc8000000000d */
[----:B------:R-:W-:Y:S01]  /*2cbc0*/  STL [R1+0xcd4], R28 ;  /* 0x000cd41c01007387 */ /* 0x000fe20000100800 */
[----:B0-----:R-:W-:-:S06]  /*2cbd0*/  IMAD.MOV.U32 R11, RZ, RZ, R28 ;  /* 0x000000ffff0b7224 */ /* 0x001fcc00078e001c */
[----:B------:R-:W-:-:S05]  /*2cbe0*/  @P1 IMAD.MOV.U32 R10, RZ, RZ, R24 ;  /* 0x000000ffff0a1224 */ /* 0x000fca00078e0018 */
[----:B------:R-:W3:Y:S04]  /*2cbf0*/  @P1 LDG.E.U8 R13, desc[UR18][R10.64] ;  /* 0x000000120a0d1981 */ /* 0x000ee8000c1e1100 */
[----:B--2---:R0:W-:Y:S04]  /*2cc00*/  STL [R1+0x58], R29 ;  /* 0x0000581d01007387 */ /* 0x0041e80000100800 */
[----:B0-----:R-:W2:Y:S04]  /*2cc10*/  LDL.LU R29, [R1+0x1500] ;  /* 0x00150000011d7983 */ /* 0x001ea80000300800 */
[----:B------:R-:W2:Y:S04]  /*2cc20*/  LDL.LU R28, [R1+0x14fc] ;  /* 0x0014fc00011c7983 */ /* 0x000ea80000300800 */
[----:B------:R-:W2:Y:S01]  /*2cc30*/  LDL.LU R11, [R1+0xcdc] ;  /* 0x000cdc00010b7983 */ /* 0x000ea20000300800 */
[----:B------:R-:W-:-:S02]  /*2cc40*/  ISETP.GT.AND P3, PT, R12, 0x5e, PT ;  /* 0x0000005e0c00780c */ /* 0x000fc40003f64270 */
[C---:B------:R-:W-:Y:S01]  /*2cc50*/  IADD3 R76, P5, PT, R4.reuse, R76, RZ ;  /* 0x0000004c044c7210 */ /* 0x040fe20007fbe0ff */
[----:B------:R-:W4:Y:S01]  /*2cc60*/  LDL.LU R24, [R1+0xcec] ;  /* 0x000cec0001187983 */ /* 0x000f220000300800 */
[----:B------:R-:W-:Y:S02]  /*2cc70*/  PRMT R26, RZ, 0x7610, R26 ;  /* 0x00007610ff1a7816 */ /* 0x000fe4000000001a */
[----:B------:R-:W-:Y:S01]  /*2cc80*/  IADD3 R21, P6, PT, R4, R21, RZ ;  /* 0x0000001504157210 */ /* 0x000fe20007fde0ff */
[----:B------:R-:W-:Y:S04]  /*2cc90*/  STL [R1+0xce0], R76 ;  /* 0x000ce04c01007387 */ /* 0x000fe80000100800 */
[----:B---3--:R0:W-:Y:S02]  /*2cca0*/  STL [R1+0x54], R13 ;  /* 0x0000540d01007387 */ /* 0x0081e40000100800 */
[----:B------:R-:W-:-:S02]  /*2ccb0*/  @P3 IMAD.MOV.U32 R10, RZ, RZ, R76 ;  /* 0x000000ffff0a3224 */ /* 0x000fc400078e004c */
[----:B0-----:R-:W3:Y:S01]  /*2ccc0*/  LDL.LU R13, [R1+0xcf8] ;  /* 0x000cf800010d7983 */ /* 0x001ee20000300800 */
[----:B--2---:R-:W-:-:S05]  /*2ccd0*/  IMAD.X R11, R55, 0x1, R11, P5 ;  /* 0x00000001370b7824 */ /* 0x004fca00028e060b */
[----:B------:R0:W-:Y:S04]  /*2cce0*/  STL [R1+0xcdc], R11 ;  /* 0x000cdc0b01007387 */ /* 0x0001e80000100800 */
[----:B------:R0:W2:Y:S04]  /*2ccf0*/  @P3 LDG.E.U8 R26, desc[UR18][R10.64] ;  /* 0x000000120a1a3981 */ /* 0x0000a8000c1e1100 */
[----:B------:R-:W-:Y:S04]  /*2cd00*/  STL [R1+0xce8], R21 ;  /* 0x000ce81501007387 */ /* 0x000fe80000100800 */
[----:B------:R-:W3:Y:S01]  /*2cd10*/  LDL.LU R10, [R1+0xce4] ;  /* 0x000ce400010a7983 */ /* 0x000ee20000300800 */
[----:B------:R-:W-:Y:S01]  /*2cd20*/  ISETP.GT.AND P4, PT, R12, 0x5f, PT ;  /* 0x0000005f0c00780c */ /* 0x000fe20003f84270 */
[----:B0-----:R-:W-:Y:S01]  /*2cd30*/  IMAD.MOV.U32 R11, RZ, RZ, R21 ;  /* 0x000000ffff0b7224 */ /* 0x001fe200078e0015 */
[----:B------:R-:W-:Y:S01]  /*2cd40*/  IADD3 R19, P5, PT, R4, R19, RZ ;  /* 0x0000001304137210 */ /* 0x000fe20007fbe0ff */
[----:B------:R-:W4:Y:S04]  /*2cd50*/  LDL.LU R76, [R1+0xcf4] ;  /* 0x000cf400014c7983 */ /* 0x000f280000300800 */
[----:B------:R-:W-:Y:S01]  /*2cd60*/  STL [R1+0xcf0], R19 ;  /* 0x000cf01301007387 */ /* 0x000fe20000100800 */
[----:B------:R-:W-:-:S03]  /*2cd70*/  PRMT R27, RZ, 0x7610, R27 ;  /* 0x00007610ff1b7816 */ /* 0x000fc6000000001b */
[----:B--2---:R0:W-:Y:S01]  /*2cd80*/  STL [R1+0x50], R26 ;  /* 0x0000501a01007387 */ /* 0x0041e20000100800 */
[----:B---3--:R-:W-:-:S03]  /*2cd90*/  IMAD.X R10, R55, 0x1, R10, P6 ;  /* 0x00000001370a7824 */ /* 0x008fc600030e060a */
[----:B0-----:R-:W2:Y:S02]  /*2cda0*/  LDL.LU R26, [R1+0xd00] ;  /* 0x000d0000011a7983 */ /* 0x001ea40000300800 */
[-C--:B------:R-:W-:Y:S02]  /*2cdb0*/  @P4 LOP3.LUT R11, R11, R10.reuse, RZ, 0x3c, !PT ;  /* 0x0000000a0b0b4212 */ /* 0x080fe400078e3cff */
[----:B------:R-:W3:Y:S04]  /*2cdc0*/  LDL.LU R21, [R1+0xd08] ;  /* 0x000d080001157983 */ /* 0x000ee80000300800 */
[----:B------:R0:W-:Y:S02]  /*2cdd0*/  STL [R1+0xce4], R10 ;  /* 0x000ce40a01007387 */ /* 0x0001e40000100800 */
[----:B0-----:R-:W-:-:S04]  /*2cde0*/  @P4 LOP3.LUT R10, R11, R10, RZ, 0x3c, !PT ;  /* 0x0000000a0b0a4212 */ /* 0x001fc800078e3cff */
[----:B------:R-:W-:-:S05]  /*2cdf0*/  @P4 LOP3.LUT R11, R11, R10, RZ, 0x3c, !PT ;  /* 0x0000000a0b0b4212 */ /* 0x000fca00078e3cff */
[----:B------:R0:W3:Y:S01]  /*2ce00*/  @P4 LDG.E.U8 R27, desc[UR18][R10.64] ;  /* 0x000000120a1b4981 */ /* 0x0000e2000c1e1100 */
[C---:B------:R-:W-:Y:S02]  /*2ce10*/  ISETP.GT.AND P1, PT, R12.reuse, 0x60, PT ;  /* 0x000000600c00780c */ /* 0x040fe40003f24270 */
[----:B------:R-:W-:Y:S01]  /*2ce20*/  ISETP.GT.AND P3, PT, R12, 0x61, PT ;  /* 0x000000610c00780c */ /* 0x000fe20003f64270 */
[C---:B----4-:R-:W-:Y:S01]  /*2ce30*/  IMAD.X R24, R55.reuse, 0x1, R24, P5 ;  /* 0x0000000137187824 */ /* 0x050fe200028e0618 */
[----:B------:R-:W-:Y:S02]  /*2ce40*/  IADD3 R13, P5, PT, R4, R13, RZ ;  /* 0x0000000d040d7210 */ /* 0x000fe40007fbe0ff */
[----:B------:R-:W-:Y:S02]  /*2ce50*/  PRMT R47, RZ, 0x7610, R47 ;  /* 0x00007610ff2f7816 */ /* 0x000fe4000000002f */
[----:B------:R-:W-:Y:S01]  /*2ce60*/  STL [R1+0xcec], R24 ;  /* 0x000cec1801007387 */ /* 0x000fe20000100800 */
[----:B------:R-:W-:-:S04]  /*2ce70*/  IMAD.X R76, R55, 0x1, R76, P5 ;  /* 0x00000001374c7824 */ /* 0x000fc800028e064c */
[----:B0-----:R-:W-:Y:S02]  /*2ce80*/  @P1 IMAD.MOV.U32 R10, RZ, RZ, R19 ;  /* 0x000000ffff0a1224 */ /* 0x001fe400078e0013 */
[----:B------:R-:W-:Y:S01]  /*2ce90*/  @P1 IMAD.MOV.U32 R11, RZ, RZ, R24 ;  /* 0x000000ffff0b1224 */ /* 0x000fe200078e0018 */
[----:B------:R-:W-:-:S04]  /*2cea0*/  PRMT R57, RZ, 0x7610, R57 ;  /* 0x00007610ff397816 */ /* 0x000fc80000000039 */
[----:B------:R0:W4:Y:S02]  /*2ceb0*/  @P1 LDG.E.U8 R47, desc[UR18][R10.64] ;  /* 0x000000120a2f1981 */ /* 0x000124000c1e1100 */
[----:B0-----:R-:W-:Y:S02]  /*2cec0*/  @P3 IMAD.MOV.U32 R10, RZ, RZ, R13 ;  /* 0x000000ffff0a3224 */ /* 0x001fe400078e000d */
[----:B------:R-:W-:-:S05]  /*2ced0*/  @P3 IMAD.MOV.U32 R11, RZ, RZ, R76 ;  /* 0x000000ffff0b3224 */ /* 0x000fca00078e004c */
[----:B------:R0:W4:Y:S01]  /*2cee0*/  @P3 LDG.E.U8 R57, desc[UR18][R10.64] ;  /* 0x000000120a393981 */ /* 0x000122000c1e1100 */
[C---:B--2---:R-:W-:Y:S02]  /*2cef0*/  IADD3 R26, P6, PT, R4.reuse, R26, RZ ;  /* 0x0000001a041a7210 */ /* 0x044fe40007fde0ff */
[----:B---3--:R-:W-:Y:S01]  /*2cf00*/  IADD3 R21, P5, PT, R4, R21, RZ ;  /* 0x0000001504157210 */ /* 0x008fe20007fbe0ff */
[----:B------:R1:W-:Y:S04]  /*2cf10*/  STL [R1+0x4c], R27 ;  /* 0x00004c1b01007387 */ /* 0x0003e80000100800 */
        /* <DEDUP_REMOVED lines=186> */
[----:B------:R-:W-:-:S04]  /*2dac0*/  IMAD.X R64, R55, 0x1, R64, P5 ;  /* 0x0000000137407824 */ /* 0x000fc800028e0640 */
[----:B0-----:R-:W-:Y:S02]  /*2dad0*/  IMAD.MOV.U32 R10, RZ, RZ, R64 ;  /* 0x000000ffff0a7224 */ /* 0x001fe400078e0040 */
[----:B------:R-:W-:-:S06]  /*2dae0*/  IMAD.MOV.U32 R11, RZ, RZ, R17 ;  /* 0x000000ffff0b7224 */ /* 0x000fcc00078e0011 */
[----:B------:R-:W-:-:S04]  /*2daf0*/  @P1 LOP3.LUT R11, R11, R10, RZ, 0x3c, !PT ;  /* 0x0000000a0b0b1212 */ /* 0x000fc800078e3cff */
[C---:B------:R-:W-:Y:S02]  /*2db00*/  @P1 LOP3.LUT R10, R11.reuse, R10, RZ, 0x3c, !PT ;  /* 0x0000000a0b0a1212 */ /* 0x040fe400078e3cff */
[----:B------:R-:W-:Y:S01]  /*2db10*/  PRMT R14, RZ, 0x7610, R14 ;  /* 0x00007610ff0e7816 */ /* 0x000fe2000000000e */
[----:B------:R-:W-:Y:S01]  /*2db20*/  STL [R1+0x26c], R64 ;  /* 0x00026c4001007387 */ /* 0x000fe20000100800 */
[----:B------:R-:W-:-:S05]  /*2db30*/  @P1 LOP3.LUT R11, R11, R10, RZ, 0x3c, !PT ;  /* 0x0000000a0b0b1212 */ /* 0x000fca00078e3cff */
[----:B------:R0:W3:Y:S04]  /*2db40*/  @P1 LDG.E.U8 R14, desc[UR18][R10.64] ;  /* 0x000000120a0e1981 */ /* 0x0000e8000c1e1100 */
[----:B--2---:R1:W-:Y:S04]  /*2db50*/  STL [R1+0x10], R68 ;  /* 0x0000104401007387 */ /* 0x0043e80000100800 */
[----:B-1----:R-:W2:Y:S04]  /*2db60*/  LDL.LU R68, [R1+0x14c8] ;  /* 0x0014c80001447983 */ /* 0x002ea80000300800 */
[----:B------:R-:W2:Y:S04]  /*2db70*/  LDL.LU R64, [R1+0x14c4] ;  /* 0x0014c40001407983 */ /* 0x000ea80000300800 */
[----:B------:R-:W2:Y:S04]  /*2db80*/  LDL.LU R17, [R1+0xd6c] ;  /* 0x000d6c0001117983 */ /* 0x000ea80000300800 */
[----:B------:R-:W2:Y:S01]  /*2db90*/  LDL.LU R10, [R1+0xd5c] ;  /* 0x000d5c00010a7983 */ /* 0x000ea20000300800 */
[----:B------:R-:W-:-:S02]  /*2dba0*/  ISETP.GT.AND P3, PT, R12, 0x70, PT ;  /* 0x000000700c00780c */ /* 0x000fc40003f64270 */
[----:B------:R-:W-:-:S05]  /*2dbb0*/  IADD3 R13, P5, PT, R4, R13, RZ ;  /* 0x0000000d040d7210 */ /* 0x000fca0007fbe0ff */
[----:B0-----:R-:W-:Y:S01]  /*2dbc0*/  IMAD.MOV.U32 R11, RZ, RZ, R13 ;  /* 0x000000ffff0b7224 */ /* 0x001fe200078e000d */
[----:B------:R-:W-:Y:S04]  /*2dbd0*/  STL [R1+0xd60], R13 ;  /* 0x000d600d01007387 */ /* 0x000fe80000100800 */
[----:B---3--:R0:W-:Y:S01]  /*2dbe0*/  STL [R1+0xc], R14 ;  /* 0x00000c0e01007387 */ /* 0x0081e20000100800 */
[----:B------:R-:W-:-:S03]  /*2dbf0*/  PRMT R52, RZ, 0x7610, R52 ;  /* 0x00007610ff347816 */ /* 0x000fc60000000034 */
[----:B0-----:R-:W3:Y:S04]  /*2dc00*/  LDL.LU R14, [R1+0xd78] ;  /* 0x000d7800010e7983 */ /* 0x001ee80000300800 */
[----:B------:R-:W3:Y:S01]  /*2dc10*/  LDL.LU R13, [R1+0xd80] ;  /* 0x000d8000010d7983 */ /* 0x000ee20000300800 */
[----:B--2---:R-:W-:-:S05]  /*2dc20*/  IMAD.X R10, R55, 0x1, R10, P5 ;  /* 0x00000001370a7824 */ /* 0x004fca00028e060a */
[-C--:B------:R-:W-:Y:S01]  /*2dc30*/  @P3 LOP3.LUT R11, R11, R10.reuse, RZ, 0x3c, !PT ;  /* 0x0000000a0b0b3212 */ /* 0x080fe200078e3cff */
[----:B------:R0:W-:Y:S03]  /*2dc40*/  STL [R1+0xd5c], R10 ;  /* 0x000d5c0a01007387 */ /* 0x0001e60000100800 */
[----:B0-----:R-:W-:-:S04]  /*2dc50*/  @P3 LOP3.LUT R10, R11, R10, RZ, 0x3c, !PT ;  /* 0x0000000a0b0a3212 */ /* 0x001fc800078e3cff */
[----:B------:R-:W-:-:S05]  /*2dc60*/  @P3 LOP3.LUT R11, R11, R10, RZ, 0x3c, !PT ;  /* 0x0000000a0b0b3212 */ /* 0x000fca00078e3cff */
[----:B------:R0:W2:Y:S04]  /*2dc70*/  @P3 LDG.E.U8 R52, desc[UR18][R10.64] ;  /* 0x000000120a343981 */ /* 0x0000a8000c1e1100 */
[----:B------:R-:W2:Y:S01]  /*2dc80*/  LDL.LU R11, [R1+0xd64] ;  /* 0x000d6400010b7983 */ /* 0x000ea20000300800 */
[C---:B------:R-:W-:Y:S02]  /*2dc90*/  ISETP.GT.AND P4, PT, R12.reuse, 0x71, PT ;  /* 0x000000710c00780c */ /* 0x040fe40003f84270 */
[----:B------:R-:W-:Y:S02]  /*2dca0*/  ISETP.GT.AND P1, PT, R12, 0x72, PT ;  /* 0x000000720c00780c */ /* 0x000fe40003f24270 */
[C---:B------:R-:W-:Y:S02]  /*2dcb0*/  IADD3 R60, P6, PT, R4.reuse, R60, RZ ;  /* 0x0000003c043c7210 */ /* 0x040fe40007fde0ff */
[----:B------:R-:W-:-:S02]  /*2dcc0*/  IADD3 R16, P5, PT, R4, R16, RZ ;  /* 0x0000001004107210 */ /* 0x000fc40007fbe0ff */
[----:B------:R-:W-:Y:S01]  /*2dcd0*/  PRMT R56, RZ, 0x7610, R56 ;  /* 0x00007610ff387816 */ /* 0x000fe20000000038 */
[----:B------:R1:W-:Y:S02]  /*2dce0*/  STL [R1+0xd68], R60 ;  /* 0x000d683c01007387 */ /* 0x0003e40000100800 */
[C---:B------:R-:W-:Y:S02]  /*2dcf0*/  IMAD.X R17, R55.reuse, 0x1, R17, P5 ;  /* 0x0000000137117824 */ /* 0x040fe400028e0611 */
[----:B0-----:R-:W-:Y:S01]  /*2dd00*/  @P4 IMAD.MOV.U32 R10, RZ, RZ, R60 ;  /* 0x000000ffff0a4224 */ /* 0x001fe200078e003c */
[----:B------:R-:W-:Y:S01]  /*2dd10*/  STL [R1+0xd70], R16 ;  /* 0x000d701001007387 */ /* 0x000fe20000100800 */
[----:B------:R-:W-:Y:S01]  /*2dd20*/  PRMT R15, RZ, 0x7610, R15 ;  /* 0x00007610ff0f7816 */ /* 0x000fe2000000000f */
[----:B--2---:R-:W-:-:S05]  /*2dd30*/  IMAD.X R11, R55, 0x1, R11, P6 ;  /* 0x00000001370b7824 */ /* 0x004fca00030e060b */
[----:B------:R0:W-:Y:S04]  /*2dd40*/  STL [R1+0xd64], R11 ;  /* 0x000d640b01007387 */ /* 0x0001e80000100800 */
[----:B------:R2:W3:Y:S04]  /*2dd50*/  @P4 LDG.E.U8 R56, desc[UR18][R10.64] ;  /* 0x000000120a384981 */ /* 0x0004e8000c1e1100 */
[----:B-1----:R-:W4:Y:S01]  /*2dd60*/  LDL.LU R60, [R1+0x14c0] ;  /* 0x0014c000013c7983 */ /* 0x002f220000300800 */
[----:B--2---:R-:W-:Y:S02]  /*2dd70*/  @P1 IMAD.MOV.U32 R10, RZ, RZ, R16 ;  /* 0x000000ffff0a1224 */ /* 0x004fe400078e0010 */
[----:B0-----:R-:W-:-:S05]  /*2dd80*/  @P1 IMAD.MOV.U32 R11, RZ, RZ, R17 ;  /* 0x000000ffff0b1224 */ /* 0x001fca00078e0011 */
[----:B------:R-:W2:Y:S04]  /*2dd90*/  @P1 LDG.E.U8 R15, desc[UR18][R10.64] ;  /* 0x000000120a0f1981 */ /* 0x000ea8000c1e1100 */
[----:B------:R-:W-:Y:S04]  /*2dda0*/  STL [R1+0xd6c], R17 ;  /* 0x000d6c1101007387 */ /* 0x000fe80000100800 */
[----:B---3--:R0:W-:Y:S04]  /*2ddb0*/  STL [R1+0x4], R56 ;  /* 0x0000043801007387 */ /* 0x0081e80000100800 */
[----:B0-----:R-:W3:Y:S04]  /*2ddc0*/  LDL.LU R56, [R1+0x14bc] ;  /* 0x0014bc0001387983 */ /* 0x001ee80000300800 */
[----:B------:R-:W3:Y:S04]  /*2ddd0*/  LDL.LU R17, [R1+0x14b8] ;  /* 0x0014b80001117983 */ /* 0x000ee80000300800 */
[----:B------:R-:W3:Y:S04]  /*2dde0*/  LDL.LU R16, [R1+0x14b4] ;  /* 0x0014b40001107983 */ /* 0x000ee80000300800 */
[----:B--2---:R0:W-:Y:S04]  /*2ddf0*/  STL [R1], R15 ;  /* 0x0000000f01007387 */ /* 0x0041e80000100800 */
[----:B0-----:R-:W2:Y:S04]  /*2de00*/  LDL.LU R15, [R1+0x14b0] ;  /* 0x0014b000010f7983 */ /* 0x001ea80000300800 */
[----:B------:R-:W2:Y:S01]  /*2de10*/  LDL.LU R11, [R1+0xd74] ;  /* 0x000d7400010b7983 */ /* 0x000ea20000300800 */
[----:B------:R-:W-:-:S02]  /*2de20*/  ISETP.GT.AND P3, PT, R12, 0x73, PT ;  /* 0x000000730c00780c */ /* 0x000fc40003f64270 */
[----:B------:R-:W-:Y:S02]  /*2de30*/  IADD3 R14, P4, PT, R4, R14, RZ ;  /* 0x0000000e040e7210 */ /* 0x000fe40007f9e0ff */
[----:B------:R-:W-:-:S03]  /*2de40*/  PRMT R93, RZ, 0x7610, R93 ;  /* 0x00007610ff5d7816 */ /* 0x000fc6000000005d */
[----:B------:R0:W-:Y:S06]  /*2de50*/  STL [R1+0xd78], R14 ;  /* 0x000d780e01007387 */ /* 0x0001ec0000100800 */
[----:B------:R-:W-:Y:S02]  /*2de60*/  @P3 IMAD.MOV.U32 R10, RZ, RZ, R14 ;  /* 0x000000ffff0a3224 */ /* 0x000fe400078e000e */
[----:B--2---:R-:W-:-:S05]  /*2de70*/  IMAD.X R11, R55, 0x1, R11, P4 ;  /* 0x00000001370b7824 */ /* 0x004fca00020e060b */
[----:B------:R1:W-:Y:S04]  /*2de80*/  STL [R1+0xd74], R11 ;  /* 0x000d740b01007387 */ /* 0x0003e80000100800 */
[----:B0-----:R-:W2:Y:S04]  /*2de90*/  LDL.LU R14, [R1+0x14ac] ;  /* 0x0014ac00010e7983 */ /* 0x001ea80000300800 */
[----:B------:R0:W2:Y:S04]  /*2dea0*/  @P3 LDG.E.U8 R93, desc[UR18][R10.64] ;  /* 0x000000120a5d3981 */ /* 0x0000a8000c1e1100 */
[----:B-1----:R-:W2:Y:S01]  /*2deb0*/  LDL.LU R11, [R1+0xd7c] ;  /* 0x000d7c00010b7983 */ /* 0x002ea20000300800 */
[----:B------:R-:W-:-:S02]  /*2dec0*/  ISETP.GT.AND P5, PT, R12, 0x74, PT ;  /* 0x000000740c00780c */ /* 0x000fc40003fa4270 */
[----:B------:R-:W-:Y:S02]  /*2ded0*/  IADD3 R13, P1, PT, R4, R13, RZ ;  /* 0x0000000d040d7210 */ /* 0x000fe40007f3e0ff */
[----:B------:R-:W-:-:S03]  /*2dee0*/  PRMT R91, RZ, 0x7610, R91 ;  /* 0x00007610ff5b7816 */ /* 0x000fc6000000005b */
[----:B------:R1:W-:Y:S06]  /*2def0*/  STL [R1+0xd80], R13 ;  /* 0x000d800d01007387 */ /* 0x0003ec0000100800 */
[----:B0-----:R-:W-:Y:S02]  /*2df00*/  @P5 IMAD.MOV.U32 R10, RZ, RZ, R13 ;  /* 0x000000ffff0a5224 */ /* 0x001fe400078e000d */
[----:B--2---:R-:W-:-:S05]  /*2df10*/  IMAD.X R11, R55, 0x1, R11, P1 ;  /* 0x00000001370b7824 */ /* 0x004fca00008e060b */
[----:B------:R0:W-:Y:S04]  /*2df20*/  STL [R1+0xd7c], R11 ;  /* 0x000d7c0b01007387 */ /* 0x0001e80000100800 */
[----:B-1----:R-:W2:Y:S04]  /*2df30*/  LDL.LU R13, [R1+0x14a8] ;  /* 0x0014a800010d7983 */ /* 0x002ea80000300800 */
[----:B------:R-:W2:Y:S04]  /*2df40*/  @P5 LDG.E.U8 R91, desc[UR18][R10.64] ;  /* 0x000000120a5b5981 */ /* 0x000ea8000c1e1100 */
[----:B------:R-:W3:Y:S04]  /*2df50*/  LDL.LU R10, [R1+0xd84] ;  /* 0x000d8400010a7983 */ /* 0x000ee80000300800 */
[----:B0-----:R-:W3:Y:S01]  /*2df60*/  LDL.LU R11, [R1+0xd88] ;  /* 0x000d8800010b7983 */ /* 0x001ee20000300800 */
[----:B------:R-:W-:-:S02]  /*2df70*/  ISETP.GT.AND P3, PT, R12, 0x75, PT ;  /* 0x000000750c00780c */ /* 0x000fc40003f64270 */
[----:B------:R-:W-:Y:S01]  /*2df80*/  PRMT R90, RZ, 0x7610, R90 ;  /* 0x00007610ff5a7816 */ /* 0x000fe2000000005a */
[----:B--2---:R0:W-:Y:S01]  /*2df90*/  STL [R1+0x1458], R91 ;  /* 0x0014585b01007387 */ /* 0x0041e20000100800 */
[----:B---3--:R-:W-:Y:S01]  /*2dfa0*/  IADD3 R11, P1, PT, R4, R11, RZ ;  /* 0x0000000b040b7210 */ /* 0x008fe20007f3e0ff */
[----:B0-----:R-:W-:Y:S02]  /*2dfb0*/  IMAD.MOV.U32 R91, RZ, RZ, R44 ;  /* 0x000000ffff5b7224 */ /* 0x001fe400078e002c */
[----:B------:R-:W2:Y:S02]  /*2dfc0*/  LDL.LU R44, [R1+0x14a4] ;  /* 0x0014a400012c7983 */ /* 0x000ea40000300800 */
[----:B------:R-:W-:Y:S02]  /*2dfd0*/  IMAD.X R10, R55, 0x1, R10, P1 ;  /* 0x00000001370a7824 */ /* 0x000fe400008e060a */
[----:B------:R0:W-:Y:S04]  /*2dfe0*/  STL [R1+0xd88], R11 ;  /* 0x000d880b01007387 */ /* 0x0001e80000100800 */
[----:B------:R1:W-:Y:S01]  /*2dff0*/  STL [R1+0xd84], R10 ;  /* 0x000d840a01007387 */ /* 0x0003e20000100800 */
[----:B0-----:R-:W-:-:S04]  /*2e000*/  @P3 LOP3.LUT R11, R11, R10, RZ, 0x3c, !PT ;  /* 0x0000000a0b0b3212 */ /* 0x001fc800078e3cff */
[----:B-1----:R-:W-:-:S04]  /*2e010*/  @P3 LOP3.LUT R10, R11, R10, RZ, 0x3c, !PT ;  /* 0x0000000a0b0a3212 */ /* 0x002fc800078e3cff */
[----:B------:R-:W-:-:S05]  /*2e020*/  @P3 LOP3.LUT R11, R11, R10, RZ, 0x3c, !PT ;  /* 0x0000000a0b0b3212 */ /* 0x000fca00078e3cff */
[----:B------:R0:W3:Y:S04]  /*2e030*/  @P3 LDG.E.U8 R90, desc[UR18][R10.64] ;  /* 0x000000120a5a3981 */ /* 0x0000e8000c1e1100 */
[----:B------:R-:W2:Y:S04]  /*2e040*/  LDL.LU R10, [R1+0xd8c] ;  /* 0x000d8c00010a7983 */ /* 0x000ea80000300800 */
[----:B------:R-:W0:Y:S01]  /*2e050*/  LDL.LU R11, [R1+0xd90] ;  /* 0x000d9000010b7983 */ /* 0x000e220000300800 */
[----:B------:R-:W-:Y:S02]  /*2e060*/  ISETP.GT.AND P3, PT, R12, 0x76, PT ;  /* 0x000000760c00780c */ /* 0x000fe40003f64270 */
[----:B------:R-:W-:-:S02]  /*2e070*/  PRMT R89, RZ, 0x7610, R89 ;  /* 0x00007610ff597816 */ /* 0x000fc40000000059 */
[----:B0-----:R-:W-:-:S05]  /*2e080*/  IADD3 R11, P1, PT, R4, R11, RZ ;  /* 0x0000000b040b7210 */ /* 0x001fca0007f3e0ff */
[----:B--2---:R-:W-:Y:S01]  /*2e090*/  IMAD.X R10, R55, 0x1, R10, P1 ;  /* 0x00000001370a7824 */ /* 0x004fe200008e060a */
[----:B------:R0:W-:Y:S04]  /*2e0a0*/  STL [R1+0xd90], R11 ;  /* 0x000d900b01007387 */ /* 0x0001e80000100800 */
[----:B------:R1:W-:Y:S01]  /*2e0b0*/  STL [R1+0xd8c], R10 ;  /* 0x000d8c0a01007387 */ /* 0x0003e20000100800 */
[----:B0-----:R-:W-:-:S04]  /*2e0c0*/  @P3 LOP3.LUT R11, R11, R10, RZ, 0x3c, !PT ;  /* 0x0000000a0b0b3212 */ /* 0x001fc800078e3cff */
[----:B-1----:R-:W-:-:S04]  /*2e0d0*/  @P3 LOP3.LUT R10, R11, R10, RZ, 0x3c, !PT ;  /* 0x0000000a0b0a3212 */ /* 0x002fc800078e3cff */
[----:B------:R-:W-:-:S05]  /*2e0e0*/  @P3 LOP3.LUT R11, R11, R10, RZ, 0x3c, !PT ;  /* 0x0000000a0b0b3212 */ /* 0x000fca00078e3cff */
[----:B------:R-:W2:Y:S04]  /*2e0f0*/  @P3 LDG.E.U8 R89, desc[UR18][R10.64] ;  /* 0x000000120a593981 */ /* 0x000ea8000c1e1100 */
[----:B------:R-:W3:Y:S04]  /*2e100*/  LDL.LU R10, [R1+0x274] ;  /* 0x00027400010a7983 */ /* 0x000ee80000300800 */
[----:B------:R-:W3:Y:S01]  /*2e110*/  LDL.LU R11, [R1+0x278] ;  /* 0x00027800010b7983 */ /* 0x000ee20000300800 */
[----:B------:R-:W-:Y:S02]  /*2e120*/  ISETP.GT.AND P3, PT, R12, 0x77, PT ;  /* 0x000000770c00780c */ /* 0x000fe40003f64270 */
[----:B------:R-:W-:Y:S01]  /*2e130*/  PRMT R88, RZ, 0x7610, R88 ;  /* 0x00007610ff587816 */ /* 0x000fe20000000058 */
[----:B--2---:R0:W-:Y:S01]  /*2e140*/  STL [R1+0x1420], R89 ;  /* 0x0014205901007387 */ /* 0x0041e20000100800 */
[----:B---3--:R-:W-:Y:S01]  /*2e150*/  IADD3 R11, P1, PT, R4, R11, RZ ;  /* 0x0000000b040b7210 */ /* 0x008fe20007f3e0ff */
[----:B0-----:R-:W-:-:S02]  /*2e160*/  IMAD.MOV.U32 R89, RZ, RZ, R48 ;  /* 0x000000ffff597224 */ /* 0x001fc400078e0030 */
[----:B------:R-:W2:Y:S02]  /*2e170*/  LDL.LU R48, [R1+0x14a0] ;  /* 0x0014a00001307983 */ /* 0x000ea40000300800 */
[----:B------:R-:W-:Y:S02]  /*2e180*/  IMAD.X R10, R55, 0x1, R10, P1 ;  /* 0x00000001370a7824 */ /* 0x000fe400008e060a */
[----:B------:R0:W-:Y:S04]  /*2e190*/  STL [R1+0x278], R11 ;  /* 0x0002780b01007387 */ /* 0x0001e80000100800 */
[----:B------:R1:W-:Y:S01]  /*2e1a0*/  STL [R1+0x274], R10 ;  /* 0x0002740a01007387 */ /* 0x0003e20000100800 */
[----:B0-----:R-:W-:-:S04]  /*2e1b0*/  @P3 LOP3.LUT R11, R11, R10, RZ, 0x3c, !PT ;  /* 0x0000000a0b0b3212 */ /* 0x001fc800078e3cff */
[----:B-1----:R-:W-:-:S04]  /*2e1c0*/  @P3 LOP3.LUT R10, R11, R10, RZ, 0x3c, !PT ;  /* 0x0000000a0b0a3212 */ /* 0x002fc800078e3cff */
[----:B------:R-:W-:-:S05]  /*2e1d0*/  @P3 LOP3.LUT R11, R11, R10, RZ, 0x3c, !PT ;  /* 0x0000000a0b0b3212 */ /* 0x000fca00078e3cff */
[----:B------:R-:W3:Y:S04]  /*2e1e0*/  @P3 LDG.E.U8 R88, desc[UR18][R10.64] ;  /* 0x000000120a583981 */ /* 0x000ee8000c1e1100 */
[----:B------:R-:W2:Y:S04]  /*2e1f0*/  LDL.LU R10, [R1+0xd94] ;  /* 0x000d9400010a7983 */ /* 0x000ea80000300800 */
[----:B------:R-:W2:Y:S01]  /*2e200*/  LDL.LU R11, [R1+0xd98] ;  /* 0x000d9800010b7983 */ /* 0x000ea20000300800 */
[----:B------:R-:W-:Y:S02]  /*2e210*/  ISETP.GT.AND P3, PT, R12, 0x78, PT ;  /* 0x000000780c00780c */ /* 0x000fe40003f64270 */
[----:B------:R-:W-:Y:S01]  /*2e220*/  PRMT R87, RZ, 0x7610, R87 ;  /* 0x00007610ff577816 */ /* 0x000fe20000000057 */
[----:B---3--:R0:W-:Y:S01]  /*2e230*/  STL [R1+0x13f8], R88 ;  /* 0x0013f85801007387 */ /* 0x0081e20000100800 */
[----:B--2---:R-:W-:Y:S01]  /*2e240*/  IADD3 R11, P1, PT, R4, R11, RZ ;  /* 0x0000000b040b7210 */ /* 0x004fe20007f3e0ff */
        /* <DEDUP_REMOVED lines=20> */
[----:B------:R0:W2:Y:S04]  /*2e390*/  @P3 LDG.E.U8 R86, desc[UR18][R10.64] ;  /* 0x000000120a563981 */ /* 0x0000a8000c1e1100 */
        /* <DEDUP_REMOVED lines=74> */
[----:B------:R0:W3:Y:S02]  /*2e840*/  @P3 LDG.E.U8 R80, desc[UR18][R10.64] ;  /* 0x000000120a503981 */ /* 0x0000e4000c1e1100 */
[----:B0-----:R-:W-:Y:S02]  /*2e850*/  IMAD.MOV.U32 R10, RZ, RZ, R53 ;  /* 0x000000ffff0a7224 */ /* 0x001fe400078e0035 */
[----:B------:R-:W2:Y:S01]  /*2e860*/  LDL.LU R53, [R1+0x1494] ;  /* 0x0014940001357983 */ /* 0x000ea20000300800 */
[----:B------:R-:W-:Y:S01]  /*2e870*/  IADD3 R2, P3, PT, R4, R2, RZ ;  /* 0x0000000204027210 */ /* 0x000fe20007f7e0ff */
[----:B------:R-:W-:-:S04]  /*2e880*/  IMAD.MOV.U32 R11, RZ, RZ, R0 ;  /* 0x000000ffff0b7224 */ /* 0x000fc800078e0000 */
[----:B------:R-:W-:Y:S01]  /*2e890*/  IMAD.X R3, R55, 0x1, R3, P3 ;  /* 0x0000000137037824 */ /* 0x000fe200018e0603 */
[----:B------:R-:W0:Y:S01]  /*2e8a0*/  S2R R0, SR_TID.X ;  /* 0x0000000000007919 */ /* 0x000e220000002100 */
[----:B---3--:R1:W-:Y:S04]  /*2e8b0*/  STL [R1+0x13fc], R80 ;  /* 0x0013fc5001007387 */ /* 0x0083e80000100800 */
        /* <DEDUP_REMOVED lines=14> */
[----:B-1----:R-:W-:-:S03]  /*2e9a0*/  IMAD.MOV.U32 R80, RZ, RZ, R11 ;  /* 0x000000ffff507224 */ /* 0x002fc600078e000b */
[----:B------:R-:W-:Y:S04]  /*2e9b0*/  STL [R1+0x13e8], R4 ;  /* 0x0013e80401007387 */ /* 0x000fe80000100800 */
[----:B------:R-:W-:Y:S04]  /*2e9c0*/  STL [R1+0x13f4], R4 ;  /* 0x0013f40401007387 */ /* 0x000fe80000100800 */
[----:B------:R1:W-:Y:S04]  /*2e9d0*/  STL [R1+0x1400], R4 ;  /* 0x0014000401007387 */ /* 0x0003e80000100800 */
[----:B------:R-:W3:Y:S04]  /*2e9e0*/  LDL.LU R55, [R1+0x1490] ;  /* 0x0014900001377983 */ /* 0x000ee80000300800 */
[----:B------:R-:W2:Y:S01]  /*2e9f0*/  LDL.LU R11, [R1+0x284] ;  /* 0x00028400010b7983 */ /* 0x000ea20000300800 */
[----:B-1----:R-:W-:-:S03]  /*2ea00*/  IMAD.MOV.U32 R4, RZ, RZ, R10 ;  /* 0x000000ffff047224 */ /* 0x002fc600078e000a */
[----:B------:R-:W2:Y:S01]  /*2ea10*/  LDL.LU R10, [R1+0x288] ;  /* 0x00028800010a7983 */ /* 0x000ea20000300800 */
[----:B------:R-:W-:Y:S02]  /*2ea20*/  ISETP.GT.AND P4, PT, R12, RZ, PT ;  /* 0x000000ff0c00720c */ /* 0x000fe40003f84270 */
[----:B------:R-:W-:Y:S01]  /*2ea30*/  PRMT R54, RZ, 0x7610, R54 ;  /* 0x00007610ff367816 */ /* 0x000fe20000000036 */
[----:B------:R-:W-:Y:S04]  /*2ea40*/  STL [R1+0x12c8], R2 ;  /* 0x0012c80201007387 */ /* 0x000fe80000100800 */
[----:B------:R-:W-:Y:S06]  /*2ea50*/  STL [R1+0x1310], R2 ;  /* 0x0013100201007387 */ /* 0x000fec0000100800 */
[----:B------:R1:W3:Y:S04]  /*2ea60*/  @P4 LDG.E.U8 R54, desc[UR18][R2.64] ;  /* 0x0000001202364981 */ /* 0x0002e8000c1e1100 */
[----:B------:R-:W-:Y:S01]  /*2ea70*/  STL [R1+0x1318], R2 ;  /* 0x0013180201007387 */ /* 0x000fe20000100800 */
[----:B0-----:R-:W-:Y:S01]  /*2ea80*/  LOP3.LUT R0, R0, 0x7f, RZ, 0xc0, !PT ;  /* 0x0000007f00007812 */ /* 0x001fe200078ec0ff */
[----:B------:R-:W-:Y:S03]  /*2ea90*/  BAR.SYNC.DEFER_BLOCKING 0x0 ;  /* 0x0000000000007b1d */ /* 0x000fe60000010000 */
[----:B------:R-:W-:-:S03]  /*2eaa0*/  ISETP.GE.AND P1, PT, R0, R12, PT ;  /* 0x0000000c0000720c */ /* 0x000fc60003f26270 */
[----:B------:R-:W-:Y:S04]  /*2eab0*/  STL [R1+0x1380], R2 ;  /* 0x0013800201007387 */ /* 0x000fe80000100800 */
[----:B------:R-:W-:Y:S04]  /*2eac0*/  STL [R1+0x13a8], R2 ;  /* 0x0013a80201007387 */ /* 0x000fe80000100800 */
[----:B------:R-:W-:Y:S04]  /*2ead0*/  STL [R1+0x13b0], R2 ;  /* 0x0013b00201007387 */ /* 0x000fe80000100800 */
[----:B------:R-:W-:Y:S04]  /*2eae0*/  STL [R1+0x13d8], R2 ;  /* 0x0013d80201007387 */ /* 0x000fe80000100800 */
[----:B------:R1:W-:Y:S01]  /*2eaf0*/  STL [R1+0x13e0], R2 ;  /* 0x0013e00201007387 */ /* 0x0003e20000100800 */
[----:B------:R-:W-:Y:S01]  /*2eb00*/  PRMT R78, RZ, 0x7610, R78 ;  /* 0x00007610ff4e7816 */ /* 0x000fe2000000004e */
[----:B-1----:R-:W-:-:S02]  /*2eb10*/  IMAD.MOV.U32 R2, RZ, RZ, R57 ;  /* 0x000000ffff027224 */ /* 0x002fc400078e0039 */
[----:B------:R-:W3:Y:S04]  /*2eb20*/  LDL.LU R57, [R1+0x148c] ;  /* 0x00148c0001397983 */ /* 0x000ee80000300800 */
        /* <DEDUP_REMOVED lines=9> */
[----:B------:R0:W-:Y:S02]  /*2ebc0*/  STL [R1+0x1404], R3 ;  /* 0x0014040301007387 */ /* 0x0001e40000100800 */
[----:B0-----:R-:W-:-:S02]  /*2ebd0*/  IMAD.MOV.U32 R3, RZ, RZ, R59 ;  /* 0x000000ffff037224 */ /* 0x001fc400078e003b */
[----:B------:R-:W3:Y:S01]  /*2ebe0*/  LDL.LU R59, [R1+0x1488] ;  /* 0x00148800013b7983 */ /* 0x000ee20000300800 */
[----:B--2---:R-:W-:-:S05]  /*2ebf0*/  IADD3 R10, P3, PT, R5, R10, RZ ;  /* 0x0000000a050a7210 */ /* 0x004fca0007f7e0ff */
[----:B------:R-:W-:Y:S01]  /*2ec00*/  IMAD.X R11, R6, 0x1, R11, P3 ;  /* 0x00000001060b7824 */ /* 0x000fe200018e060b */
[----:B------:R0:W-:Y:S04]  /*2ec10*/  STL [R1+0x288], R10 ;  /* 0x0002880a01007387 */ /* 0x0001e80000100800 */
[----:B------:R1:W-:Y:S04]  /*2ec20*/  STL [R1+0x284], R11 ;  /* 0x0002840b01007387 */ /* 0x0003e80000100800 */
[----:B------:R-:W2:Y:S04]  /*2ec30*/  @!P1 LDG.E.U8 R78, desc[UR18][R10.64] ;  /* 0x000000120a4e9981 */ /* 0x000ea8000c1e1100 */
[----:B0-----:R-:W3:Y:S04]  /*2ec40*/  LDL.LU R10, [R1+0x2c4] ;  /* 0x0002c400010a7983 */ /* 0x001ee80000300800 */
[----:B-1----:R-:W3:Y:S01]  /*2ec50*/  LDL.LU R11, [R1+0x2c8] ;  /* 0x0002c800010b7983 */ /* 0x002ee20000300800 */
[----:B------:R-:W-:-:S03]  /*2ec60*/  PRMT R74, RZ, 0x7610, R74 ;  /* 0x00007610ff4a7816 */ /* 0x000fc6000000004a */
[----:B--2---:R0:W-:Y:S01]  /*2ec70*/  STL [R1+0x1408], R78 ;  /* 0x0014084e01007387 */ /* 0x0041e20000100800 */
[----:B---3--:R-:W-:Y:S01]  /*2ec80*/  IADD3 R11, P3, PT, R5, R11, RZ ;  /* 0x0000000b050b7210 */ /* 0x008fe20007f7e0ff */
[----:B0-----:R-:W-:Y:S02]  /*2ec90*/  IMAD.MOV.U32 R78, RZ, RZ, R61 ;  /* 0x000000ffff4e7224 */ /* 0x001fe400078e003d */
[----:B------:R-:W2:Y:S02]  /*2eca0*/  LDL.LU R61, [R1+0x1484] ;  /* 0x00148400013d7983 */ /* 0x000ea40000300800 */
[----:B------:R-:W-:Y:S02]  /*2ecb0*/  IMAD.X R10, R6, 0x1, R10, P3 ;  /* 0x00000001060a7824 */ /* 0x000fe400018e060a */
[----:B------:R0:W-:Y:S04]  /*2ecc0*/  STL [R1+0x2c8], R11 ;  /* 0x0002c80b01007387 */ /* 0x0001e80000100800 */
[----:B------:R1:W-:Y:S01]  /*2ecd0*/  STL [R1+0x2c4], R10 ;  /* 0x0002c40a01007387 */ /* 0x0003e20000100800 */
[----:B0-----:R-:W-:-:S04]  /*2ece0*/  @!P1 LOP3.LUT R11, R11, R10, RZ, 0x3c, !PT ;  /* 0x0000000a0b0b9212 */ /* 0x001fc800078e3cff */
[----:B-1----:R-:W-:-:S04]  /*2ecf0*/  @!P1 LOP3.LUT R10, R11, R10, RZ, 0x3c, !PT ;  /* 0x0000000a0b0a9212 */ /* 0x002fc800078e3cff */
[----:B------:R-:W-:-:S05]  /*2ed00*/  @!P1 LOP3.LUT R11, R11, R10, RZ, 0x3c, !PT ;  /* 0x0000000a0b0b9212 */ /* 0x000fca00078e3cff */
[----:B------:R-:W3:Y:S04]  /*2ed10*/  @!P1 LDG.E.U8 R74, desc[UR18][R10.64] ;  /* 0x000000120a4a9981 */ /* 0x000ee8000c1e1100 */
[----:B------:R-:W2:Y:S04]  /*2ed20*/  LDL.LU R10, [R1+0x324] ;  /* 0x00032400010a7983 */ /* 0x000ea80000300800 */
[----:B------:R-:W2:Y:S01]  /*2ed30*/  LDL.LU R11, [R1+0x328] ;  /* 0x00032800010b7983 */ /* 0x000ea20000300800 */
[----:B------:R-:W-:-:S03]  /*2ed40*/  PRMT R70, RZ, 0x7610, R70 ;  /* 0x00007610ff467816 */ /* 0x000fc60000000046 */
[----:B---3--:R0:W-:Y:S01]  /*2ed50*/  STL [R1+0x140c], R74 ;  /* 0x00140c4a01007387 */ /* 0x0081e20000100800 */
[----:B--2---:R-:W-:Y:S01]  /*2ed60*/  IADD3 R11, P3, PT, R5, R11, RZ ;  /* 0x0000000b050b7210 */ /* 0x004fe20007f7e0ff */
        /* <DEDUP_REMOVED lines=139> */
[----:B--2---:R-:W-:-:S05]  /*2f620*/  IADD3 R11, P3, PT, R5, R11, RZ ;  /* 0x0000000b050b7210 */ /* 0x004fca0007f7e0ff */
[----:B------:R-:W-:Y:S01]  /*2f630*/  IMAD.X R10, R6, 0x1, R10, P3 ;  /* 0x00000001060a7824 */ /* 0x000fe200018e060a */
[----:B------:R1:W-:Y:S04]  /*2f640*/  STL [R1+0x5a8], R11 ;  /* 0x0005a80b01007387 */ /* 0x0003e80000100800 */
[----:B------:R2:W-:Y:S04]  /*2f650*/  STL [R1+0x5a4], R10 ;  /* 0x0005a40a01007387 */ /* 0x0005e80000100800 */
[----:B0-----:R-:W3:Y:S01]  /*2f660*/  LDL.LU R38, [R1+0x628] ;  /* 0x0006280001267983 */ /* 0x001ee20000300800 */
[----:B-1----:R-:W-:-:S04]  /*2f670*/  @!P1 LOP3.LUT R11, R11, R10, RZ, 0x3c, !PT ;  /* 0x0000000a0b0b9212 */ /* 0x002fc800078e3cff */
[----:B--2---:R-:W-:-:S04]  /*2f680*/  @!P1 LOP3.LUT R10, R11, R10, RZ, 0x3c, !PT ;  /* 0x0000000a0b0a9212 */ /* 0x004fc800078e3cff */
[----:B------:R-:W-:-:S05]  /*2f690*/  @!P1 LOP3.LUT R11, R11, R10, RZ, 0x3c, !PT ;  /* 0x0000000a0b0b9212 */ /* 0x000fca00078e3cff */
[----:B------:R-:W2:Y:S04]  /*2f6a0*/  @!P1 LDG.E.U8 R37, desc[UR18][R10.64] ;  /* 0x000000120a259981 */ /* 0x000ea8000c1e1100 */
[----:B------:R-:W3:Y:S04]  /*2f6b0*/  LDL.LU R10, [R1+0x5e4] ;  /* 0x0005e400010a7983 */ /* 0x000ee80000300800 */
[----:B------:R-:W3:Y:S01]  /*2f6c0*/  LDL.LU R11, [R1+0x5e8] ;  /* 0x0005e800010b7983 */ /* 0x000ee20000300800 */
[----:B------:R-:W-:-:S03]  /*2f6d0*/  PRMT R36, RZ, 0x7610, R36 ;  /* 0x00007610ff247816 */ /* 0x000fc60000000024 */
[----:B--2---:R0:W-:Y:S04]  /*2f6e0*/  STL [R1+0x1440], R37 ;  /* 0x0014402501007387 */ /* 0x0041e80000100800 */
[----:B0-----:R-:W2:Y:S01]  /*2f6f0*/  LDL.LU R37, [R1+0x624] ;  /* 0x0006240001257983 */ /* 0x001ea20000300800 */
[----:B---3--:R-:W-:-:S05]  /*2f700*/  IADD3 R11, P3, PT, R5, R11, RZ ;  /* 0x0000000b050b7210 */ /* 0x008fca0007f7e0ff */
[----:B------:R-:W-:Y:S01]  /*2f710*/  IMAD.X R10, R6, 0x1, R10, P3 ;  /* 0x00000001060a7824 */ /* 0x000fe200018e060a */
[----:B------:R0:W-:Y:S04]  /*2f720*/  STL [R1+0x5e8], R11 ;  /* 0x0005e80b01007387 */ /* 0x0001e80000100800 */
[----:B------:R1:W-:Y:S01]  /*2f730*/  STL [R1+0x5e4], R10 ;  /* 0x0005e40a01007387 */ /* 0x0003e20000100800 */
[----:B0-----:R-:W-:-:S04]  /*2f740*/  @!P1 LOP3.LUT R11, R11, R10, RZ, 0x3c, !PT ;  /* 0x0000000a0b0b9212 */ /* 0x001fc800078e3cff */
[----:B-1----:R-:W-:-:S04]  /*2f750*/  @!P1 LOP3.LUT R10, R11, R10, RZ, 0x3c, !PT ;  /* 0x0000000a0b0a9212 */ /* 0x002fc800078e3cff */
[----:B------:R-:W-:-:S05]  /*2f760*/  @!P1 LOP3.LUT R11, R11, R10, RZ, 0x3c, !PT ;  /* 0x0000000a0b0b9212 */ /* 0x000fca00078e3cff */
[----:B------:R0:W3:Y:S01]  /*2f770*/  @!P1 LDG.E.U8 R36, desc[UR18][R10.64] ;  /* 0x000000120a249981 */ /* 0x0000e2000c1e1100 */
[----:B------:R-:W-:Y:S02]  /*2f780*/  IADD3 R38, P3, PT, R5, R38, RZ ;  /* 0x0000002605267210 */ /* 0x000fe40007f7e0ff */
[----:B------:R-:W-:-:S03]  /*2f790*/  PRMT R35, RZ, 0x7610, R35 ;  /* 0x00007610ff237816 */ /* 0x000fc60000000023 */
[----:B0-----:R-:W-:Y:S02]  /*2f7a0*/  @!P1 IMAD.MOV.U32 R10, RZ, RZ, R38 ;  /* 0x000000ffff0a9224 */ /* 0x001fe400078e0026 */
[----:B--2---:R-:W-:-:S04]  /*2f7b0*/  IMAD.X R37, R6, 0x1, R37, P3 ;  /* 0x0000000106257824 */ /* 0x004fc800018e0625 */
[----:B------:R-:W-:-:S05]  /*2f7c0*/  @!P1 IMAD.MOV.U32 R11, RZ, RZ, R37 ;  /* 0x000000ffff0b9224 */ /* 0x000fca00078e0025 */
[----:B------:R0:W2:Y:S04]  /*2f7d0*/  @!P1 LDG.E.U8 R35, desc[UR18][R10.64] ;  /* 0x000000120a239981 */ /* 0x0000a8000c1e1100 */
[----:B---3--:R1:W-:Y:S04]  /*2f7e0*/  STL [R1+0x1444], R36 ;  /* 0x0014442401007387 */ /* 0x0083e80000100800 */
[----:B-1----:R-:W3:Y:S04]  /*2f7f0*/  LDL.LU R36, [R1+0x668] ;  /* 0x0006680001247983 */ /* 0x002ee80000300800 */
[----:B------:R1:W-:Y:S04]  /*2f800*/  STL [R1+0x628], R38 ;  /* 0x0006282601007387 */ /* 0x0003e80000100800 */
[----:B------:R0:W-:Y:S04]  /*2f810*/  STL [R1+0x624], R37 ;  /* 0x0006242501007387 */ /* 0x0001e80000100800 */
[----:B-1----:R-:W2:Y:S04]  /*2f820*/  LDL.LU R38, [R1+0x6a4] ;  /* 0x0006a40001267983 */ /* 0x002ea80000300800 */
[----:B0-----:R-:W2:Y:S04]  /*2f830*/  LDL.LU R37, [R1+0x6a8] ;  /* 0x0006a80001257983 */ /* 0x001ea80000300800 */
[----:B------:R-:W2:Y:S01]  /*2f840*/  LDL.LU R11, [R1+0x664] ;  /* 0x00066400010b7983 */ /* 0x000ea20000300800 */
[----:B------:R-:W-:-:S02]  /*2f850*/  PRMT R34, RZ, 0x7610, R34 ;  /* 0x00007610ff227816 */ /* 0x000fc40000000022 */
[----:B---3--:R-:W-:-:S05]  /*2f860*/  IADD3 R36, P3, PT, R5, R36, RZ ;  /* 0x0000002405247210 */ /* 0x008fca0007f7e0ff */
[----:B------:R-:W-:Y:S02]  /*2f870*/  @!P1 IMAD.MOV.U32 R10, RZ, RZ, R36 ;  /* 0x000000ffff0a9224 */ /* 0x000fe400078e0024 */
[----:B--2---:R-:W-:-:S05]  /*2f880*/  IMAD.X R11, R6, 0x1, R11, P3 ;  /* 0x00000001060b7824 */ /* 0x004fca00018e060b */
[----:B------:R0:W2:Y:S01]  /*2f890*/  @!P1 LDG.E.U8 R34, desc[UR18][R10.64] ;  /* 0x000000120a229981 */ /* 0x0000a2000c1e1100 */
[----:B------:R-:W-:-:S03]  /*2f8a0*/  IADD3 R37, P3, PT, R5, R37, RZ ;  /* 0x0000002505257210 */ /* 0x000fc60007f7e0ff */
[----:B------:R-:W-:Y:S02]  /*2f8b0*/  STL [R1+0x1448], R35 ;  /* 0x0014482301007387 */ /* 0x000fe40000100800 */
[----:B------:R-:W-:Y:S02]  /*2f8c0*/  IMAD.X R38, R6, 0x1, R38, P3 ;  /* 0x0000000106267824 */ /* 0x000fe400018e0626 */
[----:B------:R1:W-:Y:S04]  /*2f8d0*/  STL [R1+0x668], R36 ;  /* 0x0006682401007387 */ /* 0x0003e80000100800 */
[----:B------:R3:W-:Y:S01]  /*2f8e0*/  STL [R1+0x664], R11 ;  /* 0x0006640b01007387 */ /* 0x0007e20000100800 */
[----:B------:R-:W-:Y:S01]  /*2f8f0*/  PRMT R33, RZ, 0x7610, R33 ;  /* 0x00007610ff217816 */ /* 0x000fe20000000021 */
[----:B0-----:R-:W-:-:S02]  /*2f900*/  @!P1 IMAD.MOV.U32 R10, RZ, RZ, R37 ;  /* 0x000000ffff0a9224 */ /* 0x001fc400078e0025 */
[----:B-1----:R-:W4:Y:S01]  /*2f910*/  LDL.LU R36, [R1+0x6e8] ;  /* 0x0006e80001247983 */ /* 0x002f220000300800 */
[----:B---3--:R-:W-:-:S05]  /*2f920*/  @!P1 IMAD.MOV.U32 R11, RZ, RZ, R38 ;  /* 0x000000ffff0b9224 */ /* 0x008fca00078e0026 */
[----:B------:R0:W3:Y:S04]  /*2f930*/  @!P1 LDG.E.U8 R33, desc[UR18][R10.64] ;  /* 0x000000120a219981 */ /* 0x0000e8000c1e1100 */
[----:B--2---:R-:W-:Y:S04]  /*2f940*/  STL [R1+0x144c], R34 ;  /* 0x00144c2201007387 */ /* 0x004fe80000100800 */
[----:B------:R1:W-:Y:S04]  /*2f950*/  STL [R1+0x6a8], R37 ;  /* 0x0006a82501007387 */ /* 0x0003e80000100800 */
[----:B------:R-:W-:Y:S04]  /*2f960*/  STL [R1+0x6a4], R38 ;  /* 0x0006a42601007387 */ /* 0x000fe80000100800 */
[----:B-1----:R-:W2:Y:S01]  /*2f970*/  LDL.LU R37, [R1+0x6e4] ;  /* 0x0006e40001257983 */ /* 0x002ea20000300800 */
[----:B----4-:R-:W-:-:S03]  /*2f980*/  IADD3 R36, P3, PT, R5, R36, RZ ;  /* 0x0000002405247210 */ /* 0x010fc60007f7e0ff */
[----:B------:R-:W4:Y:S01]  /*2f990*/  LDL.LU R35, [R1+0x724] ;  /* 0x0007240001237983 */ /* 0x000f220000300800 */
[----:B------:R-:W-:-:S03]  /*2f9a0*/  PRMT R32, RZ, 0x7610, R32 ;  /* 0x00007610ff207816 */ /* 0x000fc60000000020 */
[----:B------:R-:W4:Y:S01]  /*2f9b0*/  LDL.LU R34, [R1+0x728] ;  /* 0x0007280001227983 */ /* 0x000f220000300800 */
[----:B0-----:R-:W-:-:S03]  /*2f9c0*/  @!P1 IMAD.MOV.U32 R10, RZ, RZ, R36 ;  /* 0x000000ffff0a9224 */ /* 0x001fc600078e0024 */
[----:B---3--:R-:W-:Y:S04]  /*2f9d0*/  STL [R1+0x1450], R33 ;  /* 0x0014502101007387 */ /* 0x008fe80000100800 */
[----:B------:R0:W-:Y:S01]  /*2f9e0*/  STL [R1+0x6e8], R36 ;  /* 0x0006e82401007387 */ /* 0x0001e20000100800 */
[----:B--2---:R-:W-:-:S04]  /*2f9f0*/  IMAD.X R37, R6, 0x1, R37, P3 ;  /* 0x0000000106257824 */ /* 0x004fc800018e0625 */
[----:B------:R-:W-:Y:S01]  /*2fa00*/  @!P1 IMAD.MOV.U32 R11, RZ, RZ, R37 ;  /* 0x000000ffff0b9224 */ /* 0x000fe200078e0025 */
[----:B------:R-:W-:Y:S04]  /*2fa10*/  STL [R1+0x6e4], R37 ;  /* 0x0006e42501007387 */ /* 0x000fe80000100800 */
[----:B0-----:R-:W2:Y:S04]  /*2fa20*/  LDL.LU R36, [R1+0x764] ;  /* 0x0007640001247983 */ /* 0x001ea80000300800 */
[----:B------:R-:W3:Y:S04]  /*2fa30*/  LDL.LU R33, [R1+0x768] ;  /* 0x0007680001217983 */ /* 0x000ee80000300800 */
[----:B------:R0:W2:Y:S01]  /*2fa40*/  @!P1 LDG.E.U8 R32, desc[UR18][R10.64] ;  /* 0x000000120a209981 */ /* 0x0000a2000c1e1100 */
[----:B----4-:R-:W-:-:S05]  /*2fa50*/  IADD3 R34, P3, PT, R5, R34, RZ ;  /* 0x0000002205227210 */ /* 0x010fca0007f7e0ff */
[----:B------:R-:W-:Y:S01]  /*2fa60*/  IMAD.X R35, R6, 0x1, R35, P3 ;  /* 0x0000000106237824 */ /* 0x000fe200018e0623 */
[----:B------:R-:W-:-:S03]  /*2fa70*/  PRMT R31, RZ, 0x7610, R31 ;  /* 0x00007610ff1f7816 */ /* 0x000fc6000000001f */
[----:B0-----:R-:W-:Y:S02]  /*2fa80*/  @!P1 IMAD.MOV.U32 R11, RZ, RZ, R35 ;  /* 0x000000ffff0b9224 */ /* 0x001fe400078e0023 */
[----:B------:R-:W-:-:S05]  /*2fa90*/  @!P1 IMAD.MOV.U32 R10, RZ, RZ, R34 ;  /* 0x000000ffff0a9224 */ /* 0x000fca00078e0022 */
[----:B------:R0:W4:Y:S01]  /*2faa0*/  @!P1 LDG.E.U8 R31, desc[UR18][R10.64] ;  /* 0x000000120a1f9981 */ /* 0x000122000c1e1100 */
[----:B---3--:R-:W-:-:S03]  /*2fab0*/  IADD3 R33, P3, PT, R5, R33, RZ ;  /* 0x0000002105217210 */ /* 0x008fc60007f7e0ff */
[----:B--2---:R-:W-:Y:S02]  /*2fac0*/  STL [R1+0x1454], R32 ;  /* 0x0014542001007387 */ /* 0x004fe40000100800 */
[----:B------:R-:W-:Y:S02]  /*2fad0*/  IMAD.X R36, R6, 0x1, R36, P3 ;  /* 0x0000000106247824 */ /* 0x000fe400018e0624 */
[----:B------:R-:W-:Y:S04]  /*2fae0*/  STL [R1+0x728], R34 ;  /* 0x0007282201007387 */ /* 0x000fe80000100800 */
[----:B------:R1:W-:Y:S01]  /*2faf0*/  STL [R1+0x724], R35 ;  /* 0x0007242301007387 */ /* 0x0003e20000100800 */
[----:B0-----:R-:W-:-:S03]  /*2fb00*/  @!P1 IMAD.MOV.U32 R10, RZ, RZ, R33 ;  /* 0x000000ffff0a9224 */ /* 0x001fc600078e0021 */
[----:B-1----:R-:W2:Y:S04]  /*2fb10*/  LDL.LU R35, [R1+0x7a4] ;  /* 0x0007a40001237983 */ /* 0x002ea80000300800 */
[----:B------:R-:W3:Y:S04]  /*2fb20*/  LDL.LU R34, [R1+0x7a8] ;  /* 0x0007a80001227983 */ /* 0x000ee80000300800 */
[----:B------:R0:W-:Y:S04]  /*2fb30*/  STL [R1+0x768], R33 ;  /* 0x0007682101007387 */ /* 0x0001e80000100800 */
[----:B------:R-:W-:Y:S04]  /*2fb40*/  STL [R1+0x764], R36 ;  /* 0x0007642401007387 */ /* 0x000fe80000100800 */
[----:B0-----:R-:W4:Y:S04]  /*2fb50*/  LDL.LU R33, [R1+0x7e4] ;  /* 0x0007e40001217983 */ /* 0x001f280000300800 */
[----:B------:R-:W4:Y:S01]  /*2fb60*/  LDL.LU R32, [R1+0x7e8] ;  /* 0x0007e80001207983 */ /* 0x000f220000300800 */
[----:B------:R-:W-:Y:S01]  /*2fb70*/  PRMT R30, RZ, 0x7610, R30 ;  /* 0x00007610ff1e7816 */ /* 0x000fe2000000001e */
[----:B------:R-:W-:Y:S01]  /*2fb80*/  @!P1 IMAD.MOV.U32 R11, RZ, RZ, R36 ;  /* 0x000000ffff0b9224 */ /* 0x000fe200078e0024 */
[----:B------:R-:W-:-:S04]  /*2fb90*/  PRMT R29, RZ, 0x7610, R29 ;  /* 0x00007610ff1d7816 */ /* 0x000fc8000000001d */
[----:B------:R0:W4:Y:S01]  /*2fba0*/  @!P1 LDG.E.U8 R30, desc[UR18][R10.64] ;  /* 0x000000120a1e9981 */ /* 0x000122000c1e1100 */
[----:B---3--:R-:W-:-:S05]  /*2fbb0*/  IADD3 R34, P3, PT, R5, R34, RZ ;  /* 0x0000002205227210 */ /* 0x008fca0007f7e0ff */
[----:B--2---:R-:W-:Y:S01]  /*2fbc0*/  IMAD.X R35, R6, 0x1, R35, P3 ;  /* 0x0000000106237824 */ /* 0x004fe200018e0623 */
[----:B------:R-:W-:Y:S01]  /*2fbd0*/  STL [R1+0x7a8], R34 ;  /* 0x0007a82201007387 */ /* 0x000fe20000100800 */
[----:B0-----:R-:W-:Y:S02]  /*2fbe0*/  @!P1 IMAD.MOV.U32 R10, RZ, RZ, R34 ;  /* 0x000000ffff0a9224 */ /* 0x001fe400078e0022 */
[----:B------:R-:W-:Y:S01]  /*2fbf0*/  @!P1 IMAD.MOV.U32 R11, RZ, RZ, R35 ;  /* 0x000000ffff0b9224 */ /* 0x000fe200078e0023 */
[----:B------:R0:W-:Y:S04]  /*2fc00*/  STL [R1+0x7a4], R35 ;  /* 0x0007a42301007387 */ /* 0x0001e80000100800 */
[----:B------:R1:W2:Y:S01]  /*2fc10*/  @!P1 LDG.E.U8 R29, desc[UR18][R10.64] ;  /* 0x000000120a1d9981 */ /* 0x0002a2000c1e1100 */
[----:B----4-:R-:W-:-:S03]  /*2fc20*/  IADD3 R32, P3, PT, R5, R32, RZ ;  /* 0x0000002005207210 */ /* 0x010fc60007f7e0ff */
[----:B0-----:R-:W3:Y:S02]  /*2fc30*/  LDL.LU R35, [R1+0x824] ;  /* 0x0008240001237983 */ /* 0x001ee40000300800 */
[----:B------:R-:W-:Y:S02]  /*2fc40*/  IMAD.X R33, R6, 0x1, R33, P3 ;  /* 0x0000000106217824 */ /* 0x000fe400018e0621 */
[----:B------:R-:W4:Y:S01]  /*2fc50*/  LDL.LU R34, [R1+0x828] ;  /* 0x0008280001227983 */ /* 0x000f220000300800 */
[----:B-1----:R-:W-:Y:S02]  /*2fc60*/  @!P1 IMAD.MOV.U32 R10, RZ, RZ, R32 ;  /* 0x000000ffff0a9224 */ /* 0x002fe400078e0020 */
[----:B------:R-:W-:Y:S01]  /*2fc70*/  @!P1 IMAD.MOV.U32 R11, RZ, RZ, R33 ;  /* 0x000000ffff0b9224 */ /* 0x000fe200078e0021 */
[----:B------:R-:W-:Y:S04]  /*2fc80*/  STL [R1+0x7e8], R32 ;  /* 0x0007e82001007387 */ /* 0x000fe80000100800 */
[----:B------:R0:W-:Y:S04]  /*2fc90*/  STL [R1+0x7e4], R33 ;  /* 0x0007e42101007387 */ /* 0x0001e80000100800 */
[----:B0-----:R-:W2:Y:S04]  /*2fca0*/  LDL.LU R33, [R1+0x864] ;  /* 0x0008640001217983 */ /* 0x001ea80000300800 */
[----:B------:R-:W2:Y:S01]  /*2fcb0*/  LDL.LU R32, [R1+0x868] ;  /* 0x0008680001207983 */ /* 0x000ea20000300800 */
[----:B------:R-:W-:-:S02]  /*2fcc0*/  PRMT R28, RZ, 0x7610, R28 ;  /* 0x00007610ff1c7816 */ /* 0x000fc4000000001c */
[----:B------:R-:W-:-:S04]  /*2fcd0*/  PRMT R27, RZ, 0x7610, R27 ;  /* 0x00007610ff1b7816 */ /* 0x000fc8000000001b */
[----:B------:R0:W2:Y:S01]  /*2fce0*/  @!P1 LDG.E.U8 R28, desc[UR18][R10.64] ;  /* 0x000000120a1c9981 */ /* 0x0000a2000c1e1100 */
[----:B----4-:R-:W-:-:S05]  /*2fcf0*/  IADD3 R34, P3, PT, R5, R34, RZ ;  /* 0x0000002205227210 */ /* 0x010fca0007f7e0ff */
[----:B---3--:R-:W-:Y:S01]  /*2fd00*/  IMAD.X R35, R6, 0x1, R35, P3 ;  /* 0x0000000106237824 */ /* 0x008fe200018e0623 */
[----:B------:R-:W-:Y:S01]  /*2fd10*/  STL [R1+0x828], R34 ;  /* 0x0008282201007387 */ /* 0x000fe20000100800 */
[----:B0-----:R-:W-:Y:S02]  /*2fd20*/  @!P1 IMAD.MOV.U32 R10, RZ, RZ, R34 ;  /* 0x000000ffff0a9224 */ /* 0x001fe400078e0022 */
[----:B------:R-:W-:Y:S01]  /*2fd30*/  @!P1 IMAD.MOV.U32 R11, RZ, RZ, R35 ;  /* 0x000000ffff0b9224 */ /* 0x000fe200078e0023 */
[----:B------:R0:W-:Y:S04]  /*2fd40*/  STL [R1+0x824], R35 ;  /* 0x0008242301007387 */ /* 0x0001e80000100800 */
[----:B------:R1:W3:Y:S04]  /*2fd50*/  @!P1 LDG.E.U8 R27, desc[UR18][R10.64] ;  /* 0x000000120a1b9981 */ /* 0x0002e8000c1e1100 */
[----:B0-----:R-:W4:Y:S01]  /*2fd60*/  LDL.LU R35, [R1+0x8a4] ;  /* 0x0008a40001237983 */ /* 0x001f220000300800 */
[----:B--2---:R-:W-:-:S03]  /*2fd70*/  IADD3 R32, P3, PT, R5, R32, RZ ;  /* 0x0000002005207210 */ /* 0x004fc60007f7e0ff */
[----:B------:R-:W2:Y:S02]  /*2fd80*/  LDL.LU R34, [R1+0x8a8] ;  /* 0x0008a80001227983 */ /* 0x000ea40000300800 */
[----:B------:R-:W-:Y:S02]  /*2fd90*/  IMAD.X R33, R6, 0x1, R33, P3 ;  /* 0x0000000106217824 */ /* 0x000fe400018e0621 */
[----:B------:R-:W-:Y:S01]  /*2fda0*/  STL [R1+0x868], R32 ;  /* 0x0008682001007387 */ /* 0x000fe20000100800 */
[----:B-1----:R-:W-:Y:S02]  /*2fdb0*/  @!P1 IMAD.MOV.U32 R10, RZ, RZ, R32 ;  /* 0x000000ffff0a9224 */ /* 0x002fe400078e0020 */
[----:B------:R-:W-:Y:S01]  /*2fdc0*/  @!P1 IMAD.MOV.U32 R11, RZ, RZ, R33 ;  /* 0x000000ffff0b9224 */ /* 0x000fe200078e0021 */
[----:B------:R0:W-:Y:S04]  /*2fdd0*/  STL [R1+0x864], R33 ;  /* 0x0008642101007387 */ /* 0x0001e80000100800 */
[----:B0-----:R-:W3:Y:S04]  /*2fde0*/  LDL.LU R33, [R1+0x8e4] ;  /* 0x0008e40001217983 */ /* 0x001ee80000300800 */
[----:B------:R-:W3:Y:S01]  /*2fdf0*/  LDL.LU R32, [R1+0x8e8] ;  /* 0x0008e80001207983 */ /* 0x000ee20000300800 */
[----:B------:R-:W-:-:S02]  /*2fe00*/  PRMT R26, RZ, 0x7610, R26 ;  /* 0x00007610ff1a7816 */ /* 0x000fc4000000001a */
[----:B------:R-:W-:-:S04]  /*2fe10*/  PRMT R25, RZ, 0x7610, R25 ;  /* 0x00007610ff197816 */ /* 0x000fc80000000019 */
[----:B------:R0:W3:Y:S01]  /*2fe20*/  @!P1 LDG.E.U8 R26, desc[UR18][R10.64] ;  /* 0x000000120a1a9981 */ /* 0x0000e2000c1e1100 */
[----:B--2---:R-:W-:-:S05]  /*2fe30*/  IADD3 R34, P3, PT, R5, R34, RZ ;  /* 0x0000002205227210 */ /* 0x004fca0007f7e0ff */
[----:B----4-:R-:W-:Y:S01]  /*2fe40*/  IMAD.X R35, R6, 0x1, R35, P3 ;  /* 0x0000000106237824 */ /* 0x010fe200018e0623 */
[----:B------:R-:W-:Y:S01]  /*2fe50*/  STL [R1+0x8a8], R34 ;  /* 0x0008a82201007387 */ /* 0x000fe20000100800 */
[----:B0-----:R-:W-:Y:S02]  /*2fe60*/  @!P1 IMAD.MOV.U32 R10, RZ, RZ, R34 ;  /* 0x000000ffff0a9224 */ /* 0x001fe400078e0022 */
[----:B------:R-:W-:Y:S01]  /*2fe70*/  @!P1 IMAD.MOV.U32 R11, RZ, RZ, R35 ;  /* 0x000000ffff0b9224 */ /* 0x000fe200078e0023 */
[----:B------:R0:W-:Y:S04]  /*2fe80*/  STL [R1+0x8a4], R35 ;  /* 0x0008a42301007387 */ /* 0x0001e80000100800 */
[----:B------:R1:W2:Y:S04]  /*2fe90*/  @!P1 LDG.E.U8 R25, desc[UR18][R10.64] ;  /* 0x000000120a199981 */ /* 0x0002a8000c1e1100 */
[----:B0-----:R-:W4:Y:S01]  /*2fea0*/  LDL.LU R35, [R1+0x924] ;  /* 0x0009240001237983 */ /* 0x001f220000300800 */
[----:B---3--:R-:W-:-:S03]  /*2feb0*/  IADD3 R32, P3, PT, R5, R32, RZ ;  /* 0x0000002005207210 */ /* 0x008fc60007f7e0ff */
[----:B------:R-:W3:Y:S02]  /*2fec0*/  LDL.LU R34, [R1+0x928] ;  /* 0x0009280001227983 */ /* 0x000ee40000300800 */
[----:B------:R-:W-:Y:S02]  /*2fed0*/  IMAD.X R33, R6, 0x1, R33, P3 ;  /* 0x0000000106217824 */ /* 0x000fe400018e0621 */
[----:B------:R-:W-:Y:S01]  /*2fee0*/  STL [R1+0x8e8], R32 ;  /* 0x0008e82001007387 */ /* 0x000fe20000100800 */
[----:B-1----:R-:W-:Y:S02]  /*2fef0*/  @!P1 IMAD.MOV.U32 R10, RZ, RZ, R32 ;  /* 0x000000ffff0a9224 */ /* 0x002fe400078e0020 */
[----:B------:R-:W-:Y:S01]  /*2ff00*/  @!P1 IMAD.MOV.U32 R11, RZ, RZ, R33 ;  /* 0x000000ffff0b9224 */ /* 0x000fe200078e0021 */
[----:B------:R0:W-:Y:S04]  /*2ff10*/  STL [R1+0x8e4], R33 ;  /* 0x0008e42101007387 */ /* 0x0001e80000100800 */
[----:B0-----:R-:W2:Y:S04]  /*2ff20*/  LDL.LU R33, [R1+0x964] ;  /* 0x0009640001217983 */ /* 0x001ea80000300800 */
[----:B------:R-:W2:Y:S01]  /*2ff30*/  LDL.LU R32, [R1+0x968] ;  /* 0x0009680001207983 */ /* 0x000ea20000300800 */
[----:B------:R-:W-:-:S02]  /*2ff40*/  PRMT R24, RZ, 0x7610, R24 ;  /* 0x00007610ff187816 */ /* 0x000fc40000000018 */
[----:B------:R-:W-:-:S04]  /*2ff50*/  PRMT R23, RZ, 0x7610, R23 ;  /* 0x00007610ff177816 */ /* 0x000fc80000000017 */
[----:B------:R0:W2:Y:S01]  /*2ff60*/  @!P1 LDG.E.U8 R24, desc[UR18][R10.64] ;  /* 0x000000120a189981 */ /* 0x0000a2000c1e1100 */
[----:B---3--:R-:W-:-:S05]  /*2ff70*/  IADD3 R34, P3, PT, R5, R34, RZ ;  /* 0x0000002205227210 */ /* 0x008fca0007f7e0ff */
[----:B----4-:R-:W-:Y:S01]  /*2ff80*/  IMAD.X R35, R6, 0x1, R35, P3 ;  /* 0x0000000106237824 */ /* 0x010fe200018e0623 */
        /* <DEDUP_REMOVED lines=149> */
[----:B------:R0:W-:Y:S01]  /*308e0*/  STL [R1+0x4f0], R32 ;  /* 0x0004f02001007387 */ /* 0x0001e20000100800 */
[----:B-1----:R-:W-:-:S03]  /*308f0*/  @!P1 IMAD.MOV.U32 R10, RZ, RZ, R32 ;  /* 0x000000ffff0a9224 */ /* 0x002fc600078e0020 */
[----:B------:R1:W-:Y:S01]  /*30900*/  STL [R1+0x4ec], R33 ;  /* 0x0004ec2101007387 */ /* 0x0003e20000100800 */
[----:B------:R-:W-:-:S03]  /*30910*/  @!P1 IMAD.MOV.U32 R11, RZ, RZ, R33 ;  /* 0x000000ffff0b9224 */ /* 0x000fc600078e0021 */
[----:B0-----:R-:W2:Y:S04]  /*30920*/  LDL.LU R32, [R1+0x570] ;  /* 0x0005700001207983 */ /* 0x001ea80000300800 */
[----:B-1----:R-:W2:Y:S01]  /*30930*/  LDL.LU R33, [R1+0x56c] ;  /* 0x00056c0001217983 */ /* 0x002ea20000300800 */
[----:B------:R-:W-:Y:S02]  /*30940*/  PRMT R14, RZ, 0x7610, R14 ;  /* 0x00007610ff0e7816 */ /* 0x000fe4000000000e */
[----:B------:R-:W-:-:S04]  /*30950*/  PRMT R13, RZ, 0x7610, R13 ;  /* 0x00007610ff0d7816 */ /* 0x000fc8000000000d */
[----:B------:R0:W2:Y:S01]  /*30960*/  @!P1 LDG.E.U8 R14, desc[UR18][R10.64] ;  /* 0x000000120a0e9981 */ /* 0x0000a2000c1e1100 */
[----:B---3--:R-:W-:-:S05]  /*30970*/  IADD3 R34, P3, PT, R5, R34, RZ ;  /* 0x0000002205227210 */ /* 0x008fca0007f7e0ff */
[----:B----4-:R-:W-:Y:S01]  /*30980*/  IMAD.X R35, R6, 0x1, R35, P3 ;  /* 0x0000000106237824 */ /* 0x010fe200018e0623 */
[----:B------:R1:W-:Y:S01]  /*30990*/  STL [R1+0x530], R34 ;  /* 0x0005302201007387 */ /* 0x0003e20000100800 */
[----:B--2---:R-:W-:-:S03]  /*309a0*/  IADD3 R32, P3, PT, R5, R32, RZ ;  /* 0x0000002005207210 */ /* 0x004fc60007f7e0ff */
[----:B------:R2:W-:Y:S02]  /*309b0*/  STL [R1+0x52c], R35 ;  /* 0x00052c2301007387 */ /* 0x0005e40000100800 */
[----:B------:R-:W-:Y:S02]  /*309c0*/  IMAD.X R33, R6, 0x1, R33, P3 ;  /* 0x0000000106217824 */ /* 0x000fe400018e0621 */
[----:B------:R3:W-:Y:S01]  /*309d0*/  STL [R1+0x570], R32 ;  /* 0x0005702001007387 */ /* 0x0007e20000100800 */
[----:B0-----:R-:W-:Y:S02]  /*309e0*/  @!P1 IMAD.MOV.U32 R10, RZ, RZ, R34 ;  /* 0x000000ffff0a9224 */ /* 0x001fe400078e0022 */
[----:B------:R-:W-:Y:S01]  /*309f0*/  @!P1 IMAD.MOV.U32 R11, RZ, RZ, R35 ;  /* 0x000000ffff0b9224 */ /* 0x000fe200078e0023 */
[----:B------:R0:W-:Y:S04]  /*30a00*/  STL [R1+0x56c], R33 ;  /* 0x00056c2101007387 */ /* 0x0001e80000100800 */
[----:B-1----:R-:W4:Y:S04]  /*30a10*/  LDL.LU R34, [R1+0x5b0] ;  /* 0x0005b00001227983 */ /* 0x002f280000300800 */
[----:B------:R1:W4:Y:S04]  /*30a20*/  @!P1 LDG.E.U8 R13, desc[UR18][R10.64] ;  /* 0x000000120a0d9981 */ /* 0x000328000c1e1100 */
[----:B--2---:R-:W2:Y:S01]  /*30a30*/  LDL.LU R35, [R1+0x5ac] ;  /* 0x0005ac0001237983 */ /* 0x004ea20000300800 */
[----:B-1----:R-:W-:-:S03]  /*30a40*/  @!P1 IMAD.MOV.U32 R10, RZ, RZ, R32 ;  /* 0x000000ffff0a9224 */ /* 0x002fc600078e0020 */
[----:B---3--:R-:W3:Y:S01]  /*30a50*/  LDL.LU R32, [R1+0x5f0] ;  /* 0x0005f00001207983 */ /* 0x008ee20000300800 */
[----:B------:R-:W-:-:S03]  /*30a60*/  @!P1 IMAD.MOV.U32 R11, RZ, RZ, R33 ;  /* 0x000000ffff0b9224 */ /* 0x000fc600078e0021 */
[----:B0-----:R-:W3:Y:S01]  /*30a70*/  LDL.LU R33, [R1+0x5ec] ;  /* 0x0005ec0001217983 */ /* 0x001ee20000300800 */
[----:B------:R-:W-:Y:S01]  /*30a80*/  PRMT R12, RZ, 0x7610, R12 ;  /* 0x00007610ff0c7816 */ /* 0x000fe2000000000c */
[----:B------:R-:W-:Y:S02]  /*30a90*/  IMAD.MOV.U32 R37, RZ, RZ, R39 ;  /* 0x000000ffff257224 */ /* 0x000fe400078e0027 */
[----:B------:R-:W-:Y:S02]  /*30aa0*/  IMAD.MOV.U32 R39, RZ, RZ, R42 ;  /* 0x000000ffff277224 */ /* 0x000fe400078e002a */
[----:B------:R-:W-:Y:S01]  /*30ab0*/  IMAD.MOV.U32 R38, RZ, RZ, R78 ;  /* 0x000000ffff267224 */ /* 0x000fe200078e004e */
[----:B------:R0:W3:Y:S01]  /*30ac0*/  @!P1 LDG.E.U8 R12, desc[UR18][R10.64] ;  /* 0x000000120a0c9981 */ /* 0x0000e2000c1e1100 */
[----:B------:R-:W-:Y:S02]  /*30ad0*/  IMAD.MOV.U32 R78, RZ, RZ, R47 ;  /* 0x000000ffff4e7224 */ /* 0x000fe400078e002f */
[----:B------:R-:W-:Y:S01]  /*30ae0*/  IMAD.MOV.U32 R42, RZ, RZ, R46 ;  /* 0x000000ffff2a7224 */ /* 0x000fe200078e002e */
[----:B0-----:R-:W-:-:S02]  /*30af0*/  PRMT R11, RZ, 0x7610, R11 ;  /* 0x00007610ff0b7816 */ /* 0x001fc4000000000b */
[----:B----4-:R-:W-:-:S05]  /*30b00*/  IADD3 R34, P3, PT, R5, R34, RZ ;  /* 0x0000002205227210 */ /* 0x010fca0007f7e0ff */
[----:B--2---:R-:W-:Y:S01]  /*30b10*/  IMAD.X R35, R6, 0x1, R35, P3 ;  /* 0x0000000106237824 */ /* 0x004fe200018e0623 */
[----:B------:R0:W-:Y:S01]  /*30b20*/  STL [R1+0x5b0], R34 ;  /* 0x0005b02201007387 */ /* 0x0001e20000100800 */
[----:B---3--:R-:W-:-:S03]  /*30b30*/  IADD3 R32, P3, PT, R5, R32, RZ ;  /* 0x0000002005207210 */ /* 0x008fc60007f7e0ff */
[----:B------:R1:W-:Y:S02]  /*30b40*/  STL [R1+0x5ac], R35 ;  /* 0x0005ac2301007387 */ /* 0x0003e40000100800 */
[----:B------:R-:W-:Y:S02]  /*30b50*/  IMAD.X R33, R6, 0x1, R33, P3 ;  /* 0x0000000106217824 */ /* 0x000fe400018e0621 */
[----:B------:R2:W-:Y:S01]  /*30b60*/  STL [R1+0x5f0], R32 ;  /* 0x0005f02001007387 */ /* 0x0005e20000100800 */
[----:B------:R-:W-:Y:S02]  /*30b70*/  @!P1 IMAD.MOV.U32 R46, RZ, RZ, R34 ;  /* 0x000000ffff2e9224 */ /* 0x000fe400078e0022 */
[----:B------:R-:W-:Y:S01]  /*30b80*/  @!P1 IMAD.MOV.U32 R47, RZ, RZ, R35 ;  /* 0x000000ffff2f9224 */ /* 0x000fe200078e0023 */
[----:B------:R3:W-:Y:S04]  /*30b90*/  STL [R1+0x5ec], R33 ;  /* 0x0005ec2101007387 */ /* 0x0007e80000100800 */
[----:B0-----:R-:W4:Y:S04]  /*30ba0*/  LDL.LU R34, [R1+0x630] ;  /* 0x0006300001227983 */ /* 0x001f280000300800 */
[----:B------:R0:W4:Y:S04]  /*30bb0*/  @!P1 LDG.E.U8 R11, desc[UR18][R46.64] ;  /* 0x000000122e0b9981 */ /* 0x000128000c1e1100 */
[----:B-1----:R-:W4:Y:S01]  /*30bc0*/  LDL.LU R35, [R1+0x62c] ;  /* 0x00062c0001237983 */ /* 0x002f220000300800 */
[----:B0-----:R-:W-:-:S03]  /*30bd0*/  @!P1 IMAD.MOV.U32 R46, RZ, RZ, R32 ;  /* 0x000000ffff2e9224 */ /* 0x001fc600078e0020 */
[----:B--2---:R-:W2:Y:S01]  /*30be0*/  LDL.LU R32, [R1+0x670] ;  /* 0x0006700001207983 */ /* 0x004ea20000300800 */
[----:B------:R-:W-:-:S03]  /*30bf0*/  @!P1 IMAD.MOV.U32 R47, RZ, RZ, R33 ;  /* 0x000000ffff2f9224 */ /* 0x000fc600078e0021 */
[----:B---3--:R-:W3:Y:S01]  /*30c00*/  LDL.LU R33, [R1+0x66c] ;  /* 0x00066c0001217983 */ /* 0x008ee20000300800 */
[----:B------:R-:W-:Y:S02]  /*30c10*/  PRMT R10, RZ, 0x7610, R10 ;  /* 0x00007610ff0a7816 */ /* 0x000fe4000000000a */
[----:B------:R-:W-:-:S04]  /*30c20*/  PRMT R44, RZ, 0x7610, R44 ;  /* 0x00007610ff2c7816 */ /* 0x000fc8000000002c */
[----:B------:R0:W3:Y:S01]  /*30c30*/  @!P1 LDG.E.U8 R10, desc[UR18][R46.64] ;  /* 0x000000122e0a9981 */ /* 0x0000e2000c1e1100 */
[----:B----4-:R-:W-:-:S05]  /*30c40*/  IADD3 R34, P3, PT, R5, R34, RZ ;  /* 0x0000002205227210 */ /* 0x010fca0007f7e0ff */
[----:B------:R-:W-:Y:S01]  /*30c50*/  IMAD.X R35, R6, 0x1, R35, P3 ;  /* 0x0000000106237824 */ /* 0x000fe200018e0623 */
[----:B------:R1:W-:Y:S01]  /*30c60*/  STL [R1+0x630], R34 ;  /* 0x0006302201007387 */ /* 0x0003e20000100800 */
[----:B--2---:R-:W-:-:S03]  /*30c70*/  IADD3 R32, P3, PT, R5, R32, RZ ;  /* 0x0000002005207210 */ /* 0x004fc60007f7e0ff */
[----:B------:R2:W-:Y:S02]  /*30c80*/  STL [R1+0x62c], R35 ;  /* 0x00062c2301007387 */ /* 0x0005e40000100800 */
[----:B---3--:R-:W-:Y:S02]  /*30c90*/  IMAD.X R33, R6, 0x1, R33, P3 ;  /* 0x0000000106217824 */ /* 0x008fe400018e0621 */
        /* <DEDUP_REMOVED lines=11> */
[----:B------:R-:W-:Y:S02]  /*30d50*/  PRMT R48, RZ, 0x7610, R48 ;  /* 0x00007610ff307816 */ /* 0x000fe40000000030 */
[----:B------:R-:W-:-:S04]  /*30d60*/  PRMT R49, RZ, 0x7610, R49 ;  /* 0x00007610ff317816 */ /* 0x000fc80000000031 */
[----:B------:R0:W3:Y:S01]  /*30d70*/  @!P1 LDG.E.U8 R48, desc[UR18][R46.64] ;  /* 0x000000122e309981 */ /* 0x0000e2000c1e1100 */
[----:B----4-:R-:W-:-:S05]  /*30d80*/  IADD3 R34, P3, PT, R5, R34, RZ ;  /* 0x0000002205227210 */ /* 0x010fca0007f7e0ff */
[----:B--2---:R-:W-:Y:S01]  /*30d90*/  IMAD.X R35, R6, 0x1, R35, P3 ;  /* 0x0000000106237824 */ /* 0x004fe200018e0623 */
[----:B------:R1:W-:Y:S01]  /*30da0*/  STL [R1+0x6b0], R34 ;  /* 0x0006b02201007387 */ /* 0x0003e20000100800 */
[----:B---3--:R-:W-:-:S03]  /*30db0*/  IADD3 R32, P3, PT, R5, R32, RZ ;  /* 0x0000002005207210 */ /* 0x008fc60007f7e0ff */
        /* <DEDUP_REMOVED lines=153> */
[----:B------:R-:W-:-:S03]  /*31750*/  PRMT R79, RZ, 0x7610, R79 ;  /* 0x00007610ff4f7816 */ /* 0x000fc6000000004f */
[----:B------:R0:W-:Y:S04]  /*31760*/  STS.U8 [R0+UR9+0x14000], R54 ;  /* 0x0140003600007988 */ /* 0x0001e80008000009 */
[----:B------:R1:W3:Y:S01]  /*31770*/  @!P1 LDG.E.U8 R79, desc[UR18][R46.64] ;  /* 0x000000122e4f9981 */ /* 0x0002e2000c1e1100 */
[----:B0-----:R-:W-:Y:S02]  /*31780*/  PRMT R54, RZ, 0x7610, R54 ;  /* 0x00007610ff367816 */ /* 0x001fe40000000036 */
[----:B----4-:R-:W-:-:S05]  /*31790*/  IADD3 R34, P3, PT, R5, R34, RZ ;  /* 0x0000002205227210 */ /* 0x010fca0007f7e0ff */
[----:B--2---:R-:W-:Y:S01]  /*317a0*/  IMAD.X R35, R6, 0x1, R35, P3 ;  /* 0x0000000106237824 */ /* 0x004fe200018e0623 */
[----:B------:R0:W-:Y:S01]  /*317b0*/  STL [R1+0x298], R34 ;  /* 0x0002982201007387 */ /* 0x0001e20000100800 */
[----:B---3--:R-:W-:-:S03]  /*317c0*/  IADD3 R32, P3, PT, R5, R32, RZ ;  /* 0x0000002005207210 */ /* 0x008fc60007f7e0ff */
[----:B------:R2:W-:Y:S02]  /*317d0*/  STL [R1+0x294], R35 ;  /* 0x0002942301007387 */ /* 0x0005e40000100800 */
[----:B------:R-:W-:Y:S02]  /*317e0*/  IMAD.X R33, R6, 0x1, R33, P3 ;  /* 0x0000000106217824 */ /* 0x000fe400018e0621 */
[----:B------:R3:W-:Y:S01]  /*317f0*/  STL [R1+0x2d8], R32 ;  /* 0x0002d82001007387 */ /* 0x0007e20000100800 */
[----:B-1----:R-:W-:Y:S02]  /*31800*/  @!P1 IMAD.MOV.U32 R46, RZ, RZ, R34 ;  /* 0x000000ffff2e9224 */ /* 0x002fe400078e0022 */
[----:B------:R-:W-:Y:S01]  /*31810*/  @!P1 IMAD.MOV.U32 R47, RZ, RZ, R35 ;  /* 0x000000ffff2f9224 */ /* 0x000fe200078e0023 */
[----:B------:R1:W-:Y:S04]  /*31820*/  STL [R1+0x2d4], R33 ;  /* 0x0002d42101007387 */ /* 0x0003e80000100800 */
[----:B0-----:R-:W4:Y:S04]  /*31830*/  LDL.LU R34, [R1+0x338] ;  /* 0x0003380001227983 */ /* 0x001f280000300800 */
[----:B------:R0:W4:Y:S04]  /*31840*/  @!P1 LDG.E.U8 R54, desc[UR18][R46.64] ;  /* 0x000000122e369981 */ /* 0x000128000c1e1100 */
[----:B--2---:R-:W2:Y:S01]  /*31850*/  LDL.LU R35, [R1+0x334] ;  /* 0x0003340001237983 */ /* 0x004ea20000300800 */
[----:B0-----:R-:W-:-:S03]  /*31860*/  @!P1 IMAD.MOV.U32 R46, RZ, RZ, R32 ;  /* 0x000000ffff2e9224 */ /* 0x001fc600078e0020 */
[----:B---3--:R-:W3:Y:S01]  /*31870*/  LDL.LU R32, [R1+0x378] ;  /* 0x0003780001207983 */ /* 0x008ee20000300800 */
[----:B------:R-:W-:-:S03]  /*31880*/  @!P1 IMAD.MOV.U32 R47, RZ, RZ, R33 ;  /* 0x000000ffff2f9224 */ /* 0x000fc600078e0021 */
[----:B-1----:R-:W3:Y:S04]  /*31890*/  LDL.LU R33, [R1+0x374] ;  /* 0x0003740001217983 */ /* 0x002ee80000300800 */
[----:B------:R0:W-:Y:S04]  /*318a0*/  STS.U8 [R0+UR9+0x14400], R51 ;  /* 0x0144003300007988 */ /* 0x0001e80008000009 */
[----:B------:R1:W-:Y:S01]  /*318b0*/  STS.U8 [R0+UR9+0x14800], R50 ;  /* 0x0148003200007988 */ /* 0x0003e20008000009 */
[----:B0-----:R-:W-:Y:S02]  /*318c0*/  PRMT R51, RZ, 0x7610, R51 ;  /* 0x00007610ff337816 */ /* 0x001fe40000000033 */
[----:B-1----:R-:W-:-:S04]  /*318d0*/  PRMT R50, RZ, 0x7610, R50 ;  /* 0x00007610ff327816 */ /* 0x002fc80000000032 */
        /* <DEDUP_REMOVED lines=17> */
[----:B0-----:R-:W3:Y:S04]  /*319f0*/  LDL.LU R33, [R1+0x3f4] ;  /* 0x0003f40001217983 */ /* 0x001ee80000300800 */
[----:B------:R0:W-:Y:S04]  /*31a00*/  STS.U8 [R0+UR9+0x14c00], R45 ;  /* 0x014c002d00007988 */ /* 0x0001e80008000009 */
[----:B------:R1:W-:Y:S01]  /*31a10*/  STS.U8 [R0+UR9+0x15000], R7 ;  /* 0x0150000700007988 */ /* 0x0003e20008000009 */
[----:B0-----:R-:W-:-:S03]  /*31a20*/  PRMT R45, RZ, 0x7610, R45 ;  /* 0x00007610ff2d7816 */ /* 0x001fc6000000002d */
[----:B------:R0:W-:Y:S01]  /*31a30*/  STS.U8 [R0+UR9+0x15400], R8 ;  /* 0x0154000800007988 */ /* 0x0001e20008000009 */
[----:B-1----:R-:W-:-:S03]  /*31a40*/  PRMT R7, RZ, 0x7610, R7 ;  /* 0x00007610ff077816 */ /* 0x002fc60000000007 */
[----:B------:R1:W3:Y:S01]  /*31a50*/  @!P1 LDG.E.U8 R45, desc[UR18][R46.64] ;  /* 0x000000122e2d9981 */ /* 0x0002e2000c1e1100 */
[----:B----4-:R-:W-:-:S05]  /*31a60*/  IADD3 R34, P3, PT, R5, R34, RZ ;  /* 0x0000002205227210 */ /* 0x010fca0007f7e0ff */
[----:B--2---:R-:W-:Y:S01]  /*31a70*/  IMAD.X R35, R6, 0x1, R35, P3 ;  /* 0x0000000106237824 */ /* 0x004fe200018e0623 */
[----:B------:R-:W-:Y:S01]  /*31a80*/  STL [R1+0x3b8], R34 ;  /* 0x0003b82201007387 */ /* 0x000fe20000100800 */
[----:B---3--:R-:W-:-:S03]  /*31a90*/  IADD3 R32, P3, PT, R5, R32, RZ ;  /* 0x0000002005207210 */ /* 0x008fc60007f7e0ff */
[----:B------:R-:W-:Y:S02]  /*31aa0*/  STL [R1+0x3b4], R35 ;  /* 0x0003b42301007387 */ /* 0x000fe40000100800 */
[----:B------:R-:W-:Y:S02]  /*31ab0*/  IMAD.X R33, R6, 0x1, R33, P3 ;  /* 0x0000000106217824 */ /* 0x000fe400018e0621 */
[----:B------:R2:W-:Y:S01]  /*31ac0*/  STL [R1+0x3f8], R32 ;  /* 0x0003f82001007387 */ /* 0x0005e20000100800 */
[----:B-1----:R-:W-:Y:S02]  /*31ad0*/  @!P1 IMAD.MOV.U32 R46, RZ, RZ, R34 ;  /* 0x000000ffff2e9224 */ /* 0x002fe400078e0022 */
[----:B------:R-:W-:Y:S01]  /*31ae0*/  @!P1 IMAD.MOV.U32 R47, RZ, RZ, R35 ;  /* 0x000000ffff2f9224 */ /* 0x000fe200078e0023 */
[----:B------:R-:W-:Y:S04]  /*31af0*/  STL [R1+0x3f4], R33 ;  /* 0x0003f42101007387 */ /* 0x000fe80000100800 */
[----:B0-----:R-:W3:Y:S04]  /*31b00*/  LDL.LU R8, [R1+0x438] ;  /* 0x0004380001087983 */ /* 0x001ee80000300800 */
[----:B------:R0:W4:Y:S02]  /*31b10*/  @!P1 LDG.E.U8 R7, desc[UR18][R46.64] ;  /* 0x000000122e079981 */ /* 0x000124000c1e1100 */
[----:B0-----:R-:W-:-:S02]  /*31b20*/  @!P1 IMAD.MOV.U32 R46, RZ, RZ, R32 ;  /* 0x000000ffff2e9224 */ /* 0x001fc400078e0020 */
[----:B--2---:R-:W2:Y:S01]  /*31b30*/  LDL.LU R32, [R1+0x434] ;  /* 0x0004340001207983 */ /* 0x004ea20000300800 */
[----:B------:R-:W-:Y:S01]  /*31b40*/  @!P1 IMAD.MOV.U32 R47, RZ, RZ, R33 ;  /* 0x000000ffff2f9224 */ /* 0x000fe200078e0021 */
[----:B------:R-:W-:-:S04]  /*31b50*/  PRMT R92, RZ, 0x7610, R92 ;  /* 0x00007610ff5c7816 */ /* 0x000fc8000000005c */
[----:B------:R-:W-:Y:S04]  /*31b60*/  STL [R1+0x1328], R47 ;  /* 0x0013282f01007387 */ /* 0x000fe80000100800 */
[----:B------:R-:W-:Y:S04]  /*31b70*/  STL [R1+0x1330], R47 ;  /* 0x0013302f01007387 */ /* 0x000fe80000100800 */
[----:B------:R-:W-:Y:S04]  /*31b80*/  STL [R1+0x1390], R47 ;  /* 0x0013902f01007387 */ /* 0x000fe80000100800 */
[----:B------:R-:W-:Y:S04]  /*31b90*/  STL [R1+0x1398], R47 ;  /* 0x0013982f01007387 */ /* 0x000fe80000100800 */
[----:B------:R-:W-:Y:S04]  /*31ba0*/  STL [R1+0x13c0], R47 ;  /* 0x0013c02f01007387 */ /* 0x000fe80000100800 */
[----:B------:R-:W-:Y:S04]  /*31bb0*/  STS.U8 [R0+UR9+0x15800], R9 ;  /* 0x0158000900007988 */ /* 0x000fe80008000009 */
[----:B------:R-:W-:Y:S04]  /*31bc0*/  STL [R1+0x13c8], R47 ;  /* 0x0013c82f01007387 */ /* 0x000fe80000100800 */
[----:B------:R-:W-:Y:S04]  /*31bd0*/  STS.U8 [R0+UR9+0x15c00], R37 ;  /* 0x015c002500007988 */ /* 0x000fe80008000009 */
[----:B------:R0:W4:Y:S04]  /*31be0*/  @!P1 LDG.E.U8 R92, desc[UR18][R46.64] ;  /* 0x000000122e5c9981 */ /* 0x000128000c1e1100 */
[----:B------:R-:W-:Y:S04]  /*31bf0*/  STL [R1+0x13f0], R47 ;  /* 0x0013f02f01007387 */ /* 0x000fe80000100800 */
[----:B------:R1:W-:Y:S01]  /*31c00*/  STS.U8 [R0+UR9+0x16000], R38 ;  /* 0x0160002600007988 */ /* 0x0003e20008000009 */
[----:B0-----:R-:W-:Y:S01]  /*31c10*/  PRMT R46, RZ, 0x7610, R46 ;  /* 0x00007610ff2e7816 */ /* 0x001fe2000000002e */
[----:B-1----:R-:W-:-:S02]  /*31c20*/  IMAD.MOV.U32 R38, RZ, RZ, R43 ;  /* 0x000000ffff267224 */ /* 0x002fc400078e002b */
[----:B------:R-:W-:Y:S01]  /*31c30*/  IMAD.MOV.U32 R43, RZ, RZ, R3 ;  /* 0x000000ffff2b7224 */ /* 0x000fe200078e0003 */
[----:B------:R0:W-:Y:S04]  /*31c40*/  STS.U8 [R0+UR9+0x16400], R39 ;  /* 0x0164002700007988 */ /* 0x0001e80008000009 */
[----:B------:R-:W-:Y:S01]  /*31c50*/  STS.U8 [R0+UR9+0x16800], R40 ;  /* 0x0168002800007988 */ /* 0x000fe20008000009 */
[----:B------:R-:W-:-:S03]  /*31c60*/  IMAD.MOV.U32 R37, RZ, RZ, R42 ;  /* 0x000000ffff257224 */ /* 0x000fc600078e002a */
[----:B------:R1:W-:Y:S01]  /*31c70*/  STS.U8 [R0+UR9+0x16c00], R41 ;  /* 0x016c002900007988 */ /* 0x0003e20008000009 */
[----:B0-----:R-:W-:Y:S02]  /*31c80*/  IMAD.MOV.U32 R39, RZ, RZ, R62 ;  /* 0x000000ffff277224 */ /* 0x001fe400078e003e */
[----:B------:R-:W-:Y:S01]  /*31c90*/  IMAD.MOV.U32 R62, RZ, RZ, R2 ;  /* 0x000000ffff3e7224 */ /* 0x000fe200078e0002 */
[----:B------:R-:W-:Y:S01]  /*31ca0*/  STS.U8 [R0+UR9+0x17000], R78 ;  /* 0x0170004e00007988 */ /* 0x000fe20008000009 */
[----:B------:R-:W-:Y:S02]  /*31cb0*/  IMAD.MOV.U32 R42, RZ, RZ, R74 ;  /* 0x000000ffff2a7224 */ /* 0x000fe400078e004a */
[----:B-1----:R-:W-:Y:S01]  /*31cc0*/  IMAD.MOV.U32 R41, RZ, RZ, R70 ;  /* 0x000000ffff297224 */ /* 0x002fe200078e0046 */
[----:B------:R-:W-:Y:S01]  /*31cd0*/  STS.U8 [R0+UR9+0x17400], R80 ;  /* 0x0174005000007988 */ /* 0x000fe20008000009 */
[----:B------:R-:W-:Y:S02]  /*31ce0*/  IMAD.MOV.U32 R40, RZ, RZ, R66 ;  /* 0x000000ffff287224 */ /* 0x000fe400078e0042 */
[----:B------:R-:W-:Y:S01]  /*31cf0*/  IMAD.MOV.U32 R66, RZ, RZ, R4 ;  /* 0x000000ffff427224 */ /* 0x000fe200078e0004 */
[----:B------:R-:W-:Y:S04]  /*31d00*/  STS.U8 [R0+UR9+0x17800], R81 ;  /* 0x0178005100007988 */ /* 0x000fe80008000009 */
[----:B------:R-:W-:Y:S01]  /*31d10*/  STS.U8 [R0+UR9+0x17c00], R87 ;  /* 0x017c005700007988 */ /* 0x000fe20008000009 */
[----:B---3--:R-:W-:-:S05]  /*31d20*/  IADD3 R8, P3, PT, R5, R8, RZ ;  /* 0x0000000805087210 */ /* 0x008fca0007f7e0ff */
[----:B------:R0:W-:Y:S01]  /*31d30*/  STL [R1+0x438], R8 ;  /* 0x0004380801007387 */ /* 0x0001e20000100800 */
[----:B--2---:R-:W-:-:S04]  /*31d40*/  IMAD.X R32, R6, 0x1, R32, P3 ;  /* 0x0000000106207824 */ /* 0x004fc800018e0620 */
[----:B------:R-:W-:Y:S01]  /*31d50*/  @!P1 IMAD.MOV.U32 R9, RZ, RZ, R32 ;  /* 0x000000ffff099224 */ /* 0x000fe200078e0020 */
[----:B------:R-:W-:Y:S04]  /*31d60*/  STL [R1+0x434], R32 ;  /* 0x0004342001007387 */ /* 0x000fe80000100800 */
[----:B------:R-:W2:Y:S04]  /*31d70*/  LDL.LU R3, [R1+0x64] ;  /* 0x0000640001037983 */ /* 0x000ea80000300800 */
[----:B------:R0:W3:Y:S04]  /*31d80*/  @!P1 LDG.E.U8 R46, desc[UR18][R8.64] ;  /* 0x00000012082e9981 */ /* 0x0000e8000c1e1100 */
[----:B------:R-:W3:Y:S01]  /*31d90*/  LDL.LU R70, [R1+0x4] ;  /* 0x0000040001467983 */ /* 0x000ee20000300800 */
[----:B0-----:R-:W0:Y:S03]  /*31da0*/  S2R R8, SR_TID.X ;  /* 0x0000000000087919 */ /* 0x001e260000002100 */
[----:B------:R-:W-:Y:S04]  /*31db0*/  STL [R1+0x1334], R87 ;  /* 0x0013345701007387 */ /* 0x000fe80000100800 */
[----:B------:R-:W-:Y:S04]  /*31dc0*/  STL [R1+0x133c], R87 ;  /* 0x00133c5701007387 */ /* 0x000fe80000100800 */
[----:B------:R-:W4:Y:S04]  /*31dd0*/  LDL.LU R74, [R1+0x1a8] ;  /* 0x0001a800014a7983 */ /* 0x000f280000300800 */
[----:B------:R-:W4:Y:S04]  /*31de0*/  LDL.LU R78, [R1+0x18c] ;  /* 0x00018c00014e7983 */ /* 0x000f280000300800 */
[----:B------:R-:W4:Y:S04]  /*31df0*/  LDL.LU R4, [R1+0x170] ;  /* 0x0001700001047983 */ /* 0x000f280000300800 */
[----:B------:R-:W4:Y:S04]  /*31e00*/  LDL.LU R80, [R1+0x154] ;  /* 0x0001540001507983 */ /* 0x000f280000300800 */
[----:B------:R-:W4:Y:S01]  /*31e10*/  LDL.LU R81, [R1+0x138] ;  /* 0x0001380001517983 */ /* 0x000f220000300800 */
[----:B0-----:R-:W-:-:S04]  /*31e20*/  LOP3.LUT R8, R8, 0x7f, RZ, 0xc0, !PT ;  /* 0x0000007f08087812 */ /* 0x001fc800078ec0ff */
[----:B------:R-:W-:-:S05]  /*31e30*/  LOP3.LUT R2, R8, 0x10, RZ, 0x3c, !PT ;  /* 0x0000001008027812 */ /* 0x000fca00078e3cff */
[----:B------:R0:W-:Y:S04]  /*31e40*/  STS.U8 [R2+UR9+0x14080], R88 ;  /* 0x0140805802007988 */ /* 0x0001e80008000009 */
[----:B------:R1:W-:Y:S04]  /*31e50*/  STS.U8 [R2+UR9+0x14480], R89 ;  /* 0x0144805902007988 */ /* 0x0003e80008000009 */
[----:B------:R1:W-:Y:S04]  /*31e60*/  STS.U8 [R2+UR9+0x14880], R91 ;  /* 0x0148805b02007988 */ /* 0x0003e80008000009 */
[----:B0-----:R-:W4:Y:S04]  /*31e70*/  LDL.LU R88, [R1+0x11c] ;  /* 0x00011c0001587983 */ /* 0x001f280000300800 */
[----:B-1----:R-:W4:Y:S04]  /*31e80*/  LDL.LU R89, [R1+0x100] ;  /* 0x0001000001597983 */ /* 0x002f280000300800 */
[----:B------:R-:W4:Y:S04]  /*31e90*/  LDL.LU R91, [R1+0xe0] ;  /* 0x0000e000015b7983 */ /* 0x000f280000300800 */
[----:B------:R-:W4:Y:S04]  /*31ea0*/  LDL.LU R35, [R1+0xc0] ;  /* 0x0000c00001237983 */ /* 0x000f280000300800 */
[----:B------:R0:W-:Y:S04]  /*31eb0*/  STS.U8 [R2+UR9+0x14c80], R37 ;  /* 0x014c802502007988 */ /* 0x0001e80008000009 */
[----:B------:R-:W4:Y:S04]  /*31ec0*/  LDL.LU R36, [R1+0xa0] ;  /* 0x0000a00001247983 */ /* 0x000f280000300800 */
[----:B------:R1:W-:Y:S04]  /*31ed0*/  STS.U8 [R2+UR9+0x15080], R38 ;  /* 0x0150802602007988 */ /* 0x0003e80008000009 */
[----:B0-----:R-:W4:Y:S04]  /*31ee0*/  LDL.LU R37, [R1+0x80] ;  /* 0x0000800001257983 */ /* 0x001f280000300800 */
[----:B------:R0:W-:Y:S04]  /*31ef0*/  STS.U8 [R2+UR9+0x15480], R39 ;  /* 0x0154802702007988 */ /* 0x0001e80008000009 */
[----:B-1----:R-:W4:Y:S04]  /*31f00*/  LDL.LU R38, [R1+0x60] ;  /* 0x0000600001267983 */ /* 0x002f280000300800 */
[----:B------:R1:W-:Y:S04]  /*31f10*/  STS.U8 [R2+UR9+0x15880], R40 ;  /* 0x0158802802007988 */ /* 0x0003e80008000009 */
[----:B0-----:R-:W4:Y:S04]  /*31f20*/  LDL.LU R39, [R1+0x40] ;  /* 0x0000400001277983 */ /* 0x001f280000300800 */
[----:B------:R0:W-:Y:S04]  /*31f30*/  STS.U8 [R2+UR9+0x15c80], R41 ;  /* 0x015c802902007988 */ /* 0x0001e80008000009 */
[----:B-1----:R-:W4:Y:S04]  /*31f40*/  LDL.LU R40, [R1+0x20] ;  /* 0x0000200001287983 */ /* 0x002f280000300800 */
[----:B0-----:R-:W4:Y:S04]  /*31f50*/  LDL.LU R41, [R1] ;  /* 0x0000000001297983 */ /* 0x001f280000300800 */
[----:B------:R0:W-:Y:S04]  /*31f60*/  STS.U8 [R2+UR9+0x16080], R42 ;  /* 0x0160802a02007988 */ /* 0x0001e80008000009 */
[----:B------:R1:W-:Y:S04]  /*31f70*/  STS.U8 [R2+UR9+0x16480], R43 ;  /* 0x0164802b02007988 */ /* 0x0003e80008000009 */
[----:B------:R0:W-:Y:S04]  /*31f80*/  STS.U8 [R2+UR9+0x16880], R58 ;  /* 0x0168803a02007988 */ /* 0x0001e80008000009 */
[----:B------:R-:W-:Y:S04]  /*31f90*/  STL [R1+0x1358], R86 ;  /* 0x0013585601007387 */ /* 0x000fe80000100800 */
[----:B------:R-:W-:Y:S04]  /*31fa0*/  STL [R1+0x1360], R86 ;  /* 0x0013605601007387 */ /* 0x000fe80000100800 */
[----:B0-----:R-:W4:Y:S04]  /*31fb0*/  LDL.LU R42, [R1+0x1a4] ;  /* 0x0001a400012a7983 */ /* 0x001f280000300800 */
[----:B-1----:R-:W4:Y:S04]  /*31fc0*/  LDL.LU R43, [R1+0x188] ;  /* 0x00018800012b7983 */ /* 0x002f280000300800 */
[----:B------:R-:W4:Y:S04]  /*31fd0*/  LDL.LU R58, [R1+0x16c] ;  /* 0x00016c00013a7983 */ /* 0x000f280000300800 */
[----:B--2---:R0:W-:Y:S02]  /*31fe0*/  STS.U8 [R2+UR9+0x16c80], R3 ;  /* 0x016c800302007988 */ /* 0x0041e40008000009 */
[----:B0-----:R-:W0:Y:S02]  /*31ff0*/  S2R R3, SR_TID.X ;  /* 0x0000000000037919 */ /* 0x001e240000002100 */
[----:B------:R1:W-:Y:S04]  /*32000*/  STS.U8 [R2+UR9+0x17080], R62 ;  /* 0x0170803e02007988 */ /* 0x0003e80008000009 */
[----:B------:R2:W-:Y:S04]  /*32010*/  STS.U8 [R2+UR9+0x17480], R66 ;  /* 0x0174804202007988 */ /* 0x0005e80008000009 */
[----:B---3--:R3:W-:Y:S04]  /*32020*/  STS.U8 [R2+UR9+0x17880], R70 ;  /* 0x0178804602007988 */ /* 0x0087e80008000009 */
[----:B-1----:R-:W4:Y:S04]  /*32030*/  LDL.LU R62, [R1+0x150] ;  /* 0x00015000013e7983 */ /* 0x002f280000300800 */
[----:B------:R-:W-:Y:S04]  /*32040*/  STS.U8 [R2+UR9+0x17c80], R86 ;  /* 0x017c805602007988 */ /* 0x000fe80008000009 */
[----:B--2---:R-:W2:Y:S04]  /*32050*/  LDL.LU R66, [R1+0x134] ;  /* 0x0001340001427983 */ /* 0x004ea80000300800 */
[----:B---3--:R-:W3:Y:S01]  /*32060*/  LDL.LU R70, [R1+0x118] ;  /* 0x0001180001467983 */ /* 0x008ee20000300800 */
[----:B0-----:R-:W-:-:S04]  /*32070*/  LOP3.LUT R3, R3, 0x7f, RZ, 0xc0, !PT ;  /* 0x0000007f03037812 */ /* 0x001fc800078ec0ff */
[----:B------:R-:W-:-:S05]  /*32080*/  LOP3.LUT R3, R3, 0x20, RZ, 0x3c, !PT ;  /* 0x0000002003037812 */ /* 0x000fca00078e3cff */
[----:B----4-:R0:W-:Y:S04]  /*32090*/  STS.U8 [R3+UR9+0x14100], R74 ;  /* 0x0141004a03007988 */ /* 0x0101e80008000009 */
[----:B------:R1:W-:Y:S04]  /*320a0*/  STS.U8 [R3+UR9+0x14500], R78 ;  /* 0x0145004e03007988 */ /* 0x0003e80008000009 */
[----:B------:R4:W-:Y:S04]  /*320b0*/  STS.U8 [R3+UR9+0x14900], R4 ;  /* 0x0149000403007988 */ /* 0x0009e80008000009 */
[----:B0-----:R-:W3:Y:S04]  /*320c0*/  LDL.LU R74, [R1+0xfc] ;  /* 0x0000fc00014a7983 */ /* 0x001ee80000300800 */
[----:B-1----:R-:W3:Y:S04]  /*320d0*/  LDL.LU R78, [R1+0xdc] ;  /* 0x0000dc00014e7983 */ /* 0x002ee80000300800 */
[----:B------:R0:W-:Y:S04]  /*320e0*/  STS.U8 [R3+UR9+0x14d00], R80 ;  /* 0x014d005003007988 */ /* 0x0001e80008000009 */
[----:B----4-:R-:W4:Y:S04]  /*320f0*/  LDL.LU R4, [R1+0xbc] ;  /* 0x0000bc0001047983 */ /* 0x010f280000300800 */
        /* <DEDUP_REMOVED lines=8> */
[----:B0-----:R-:W4:Y:S04]  /*32180*/  LDL.LU R91, [R1+0x1c] ;  /* 0x00001c00015b7983 */ /* 0x001f280000300800 */
        /* <DEDUP_REMOVED lines=8> */
[----:B0-----:R-:W0:Y:S02]  /*32210*/  S2R R3, SR_TID.X ;  /* 0x0000000000037919 */ /* 0x001e240000002100 */
[----:B------:R-:W-:Y:S04]  /*32220*/  STL [R1+0x1364], R85 ;  /* 0x0013645501007387 */ /* 0x000fe80000100800 */
[----:B------:R-:W-:Y:S04]  /*32230*/  STL [R1+0x136c], R85 ;  /* 0x00136c5501007387 */ /* 0x000fe80000100800 */
[----:B------:R-:W-:Y:S01]  /*32240*/  STL [R1+0x1384], R85 ;  /* 0x0013845501007387 */ /* 0x000fe20000100800 */
[----:B0-----:R-:W-:-:S04]  /*32250*/  LOP3.LUT R3, R3, 0x7f, RZ, 0xc0, !PT ;  /* 0x0000007f03037812 */ /* 0x001fc800078ec0ff */
[----:B------:R-:W-:-:S05]  /*32260*/  LOP3.LUT R3, R3, 0x30, RZ, 0x3c, !PT ;  /* 0x0000003003037812 */ /* 0x000fca00078e3cff */
[----:B------:R-:W-:Y:S04]  /*32270*/  STS.U8 [R3+UR9+0x14180], R42 ;  /* 0x0141802a03007988 */ /* 0x000fe80008000009 */
[----:B------:R-:W-:Y:S04]  /*32280*/  STS.U8 [R3+UR9+0x14580], R43 ;  /* 0x0145802b03007988 */ /* 0x000fe80008000009 */
[----:B------:R-:W-:Y:S04]  /*32290*/  STS.U8 [R3+UR9+0x14980], R58 ;  /* 0x0149803a03007988 */ /* 0x000fe80008000009 */
[----:B------:R-:W-:Y:S04]  /*322a0*/  STL [R1+0x138c], R85 ;  /* 0x00138c5501007387 */ /* 0x000fe80000100800 */
[----:B------:R-:W-:Y:S04]  /*322b0*/  STL [R1+0x13b4], R85 ;  /* 0x0013b45501007387 */ /* 0x000fe80000100800 */
[----:B------:R-:W-:Y:S04]  /*322c0*/  STL [R1+0x13bc], R85 ;  /* 0x0013bc5501007387 */ /* 0x000fe80000100800 */
[----:B------:R-:W-:Y:S04]  /*322d0*/  STL [R1+0x13e4], R85 ;  /* 0x0013e45501007387 */ /* 0x000fe80000100800 */
[----:B------:R-:W-:Y:S04]  /*322e0*/  STL [R1+0x13ec], R85 ;  /* 0x0013ec5501007387 */ /* 0x000fe80000100800 */
[----:B------:R-:W-:Y:S04]  /*322f0*/  STS.U8 [R3+UR9+0x14d80], R62 ;  /* 0x014d803e03007988 */ /* 0x000fe80008000009 */
[----:B--2---:R-:W-:Y:S04]  /*32300*/  STS.U8 [R3+UR9+0x15180], R66 ;  /* 0x0151804203007988 */ /* 0x004fe80008000009 */
[----:B---3--:R-:W-:Y:S04]  /*32310*/  STS.U8 [R3+UR9+0x15580], R70 ;  /* 0x0155804603007988 */ /* 0x008fe80008000009 */
[----:B------:R-:W-:Y:S04]  /*32320*/  STS.U8 [R3+UR9+0x15980], R74 ;  /* 0x0159804a03007988 */ /* 0x000fe80008000009 */
[----:B------:R-:W-:Y:S04]  /*32330*/  STS.U8 [R3+UR9+0x15d80], R78 ;  /* 0x015d804e03007988 */ /* 0x000fe80008000009 */
[----:B----4-:R-:W-:Y:S04]  /*32340*/  STS.U8 [R3+UR9+0x16180], R4 ;  /* 0x0161800403007988 */ /* 0x010fe80008000009 */
[----:B------:R-:W-:Y:S04]  /*32350*/  STS.U8 [R3+UR9+0x16580], R80 ;  /* 0x0165805003007988 */ /* 0x000fe80008000009 */
[----:B------:R-:W-:Y:S04]  /*32360*/  STS.U8 [R3+UR9+0x16980], R81 ;  /* 0x0169805103007988 */ /* 0x000fe80008000009 */
[----:B------:R-:W-:Y:S04]  /*32370*/  STS.U8 [R3+UR9+0x16d80], R88 ;  /* 0x016d805803007988 */ /* 0x000fe80008000009 */
[----:B------:R-:W-:Y:S04]  /*32380*/  STS.U8 [R3+UR9+0x17180], R89 ;  /* 0x0171805903007988 */ /* 0x000fe80008000009 */
[----:B------:R0:W-:Y:S04]  /*32390*/  STS.U8 [R3+UR9+0x17580], R91 ;  /* 0x0175805b03007988 */ /* 0x0001e80008000009 */
[----:B0-----:R-:W2:Y:S04]  /*323a0*/  LDL.LU R91, [R1+0x1a0] ;  /* 0x0001a000015b7983 */ /* 0x001ea80000300800 */
[----:B------:R-:W-:Y:S04]  /*323b0*/  STS.U8 [R3+UR9+0x17980], R93 ;  /* 0x0179805d03007988 */ /* 0x000fe80008000009 */
[----:B------:R0:W-:Y:S04]  /*323c0*/  STS.U8 [R3+UR9+0x17d80], R84 ;  /* 0x017d805403007988 */ /* 0x0001e80008000009 */
[----:B------:R-:W3:Y:S04]  /*323d0*/  LDL.LU R85, [R1+0x168] ;  /* 0x0001680001557983 */ /* 0x000ee80000300800 */
[----:B------:R-:W4:Y:S01]  /*323e0*/  LDL.LU R86, [R1+0x14c] ;  /* 0x00014c0001567983 */ /* 0x000f220000300800 */
[----:B0-----:R-:W0:Y:S03]  /*323f0*/  S2R R3, SR_TID.X ;  /* 0x0000000000037919 */ /* 0x001e260000002100 */
[----:B------:R-:W3:Y:S04]  /*32400*/  LDL.LU R87, [R1+0x130] ;  /* 0x0001300001577983 */ /* 0x000ee80000300800 */
        /* <DEDUP_REMOVED lines=9> */
[----:B------:R1:W-:Y:S01]  /*324a0*/  STL [R1+0x1370], R93 ;  /* 0x0013705d01007387 */ /* 0x0003e20000100800 */
[----:B0-----:R-:W-:-:S03]  /*324b0*/  LOP3.LUT R3, R3, 0x7f, RZ, 0xc0, !PT ;  /* 0x0000007f03037812 */ /* 0x001fc600078ec0ff */
[----:B-1----:R-:W3:Y:S04]  /*324c0*/  LDL.LU R93, [R1+0x184] ;  /* 0x00018400015d7983 */ /* 0x002ee80000300800 */
[----:B------:R-:W4:Y:S04]  /*324d0*/  LDL.LU R41, [R1+0x19c] ;  /* 0x00019c0001297983 */ /* 0x000f280000300800 */
[----:B------:R-:W4:Y:S04]  /*324e0*/  LDL.LU R42, [R1+0x180] ;  /* 0x00018000012a7983 */ /* 0x000f280000300800 */
[----:B------:R-:W4:Y:S04]  /*324f0*/  LDL.LU R43, [R1+0x164] ;  /* 0x00016400012b7983 */ /* 0x000f280000300800 */
[----:B------:R-:W4:Y:S04]  /*32500*/  LDL.LU R58, [R1+0x148] ;  /* 0x00014800013a7983 */ /* 0x000f280000300800 */
[----:B------:R-:W4:Y:S01]  /*32510*/  LDL.LU R62, [R1+0x12c] ;  /* 0x00012c00013e7983 */ /* 0x000f220000300800 */
[----:B------:R-:W-:-:S03]  /*32520*/  LOP3.LUT R9, R3, 0x40, RZ, 0x3c, !PT ;  /* 0x0000004003097812 */ /* 0x000fc600078e3cff */
        /* <DEDUP_REMOVED lines=9> */
[----:B--2---:R0:W-:Y:S04]  /*325c0*/  STS.U8 [R9+UR9+0x14200], R91 ;  /* 0x0142005b09007988 */ /* 0x0041e80008000009 */
[----:B0-----:R-:W2:Y:S01]  /*325d0*/  LDL.LU R91, [R1+0x1458] ;  /* 0x00145800015b7983 */ /* 0x001ea20000300800 */
[----:B------:R-:W-:-:S03]  /*325e0*/  LOP3.LUT R3, R3, 0x50, RZ, 0x3c, !PT ;  /* 0x0000005003037812 */ /* 0x000fc600078e3cff */
[----:B---3--:R-:W-:Y:S04]  /*325f0*/  STS.U8 [R9+UR9+0x14600], R93 ;  /* 0x0146005d09007988 */ /* 0x008fe80008000009 */
[----:B------:R-:W-:Y:S04]  /*32600*/  STS.U8 [R9+UR9+0x14a00], R85 ;  /* 0x014a005509007988 */ /* 0x000fe80008000009 */
[----:B----4-:R-:W-:Y:S04]  /*32610*/  STS.U8 [R9+UR9+0x14e00], R86 ;  /* 0x014e005609007988 */ /* 0x010fe80008000009 */
[----:B------:R-:W-:Y:S04]  /*32620*/  STS.U8 [R9+UR9+0x15200], R87 ;  /* 0x0152005709007988 */ /* 0x000fe80008000009 */
        /* <DEDUP_REMOVED lines=9> */
[----:B0-----:R-:W2:Y:S04]  /*326c0*/  LDL.LU R32, [R1+0x198] ;  /* 0x0001980001207983 */ /* 0x001ea80000300800 */
[----:B-1----:R-:W2:Y:S04]  /*326d0*/  LDL.LU R33, [R1+0x17c] ;  /* 0x00017c0001217983 */ /* 0x002ea80000300800 */
[----:B---3--:R-:W3:Y:S04]  /*326e0*/  LDL.LU R34, [R1+0x160] ;  /* 0x0001600001227983 */ /* 0x008ee80000300800 */
[----:B----4-:R-:W4:Y:S04]  /*326f0*/  LDL.LU R35, [R1+0x144] ;  /* 0x0001440001237983 */ /* 0x010f280000300800 */
[----:B------:R-:W3:Y:S04]  /*32700*/  LDL.LU R36, [R1+0x128] ;  /* 0x0001280001247983 */ /* 0x000ee80000300800 */
[----:B------:R-:W3:Y:S04]  /*32710*/  LDL.LU R37, [R1+0x10c] ;  /* 0x00010c0001257983 */ /* 0x000ee80000300800 */
[----:B------:R-:W3:Y:S04]  /*32720*/  LDL.LU R38, [R1+0xf0] ;  /* 0x0000f00001267983 */ /* 0x000ee80000300800 */
[----:B------:R-:W3:Y:S04]  /*32730*/  LDL.LU R39, [R1+0xd0] ;  /* 0x0000d00001277983 */ /* 0x000ee80000300800 */
[----:B------:R-:W3:Y:S04]  /*32740*/  LDL.LU R40, [R1+0xb0] ;  /* 0x0000b00001287983 */ /* 0x000ee80000300800 */
[----:B--2---:R-:W-:Y:S04]  /*32750*/  STS.U8 [R9+UR9+0x17a00], R91 ;  /* 0x017a005b09007988 */ /* 0x004fe80008000009 */
[----:B------:R-:W-:Y:S04]  /*32760*/  STS.U8 [R9+UR9+0x17e00], R83 ;  /* 0x017e005309007988 */ /* 0x000fe80008000009 */
        /* <DEDUP_REMOVED lines=13> */
[----:B-1----:R-:W4:Y:S04]  /*32840*/  LDL.LU R42, [R1+0x70] ;  /* 0x00007000012a7983 */ /* 0x002f280000300800 */
[----:B------:R-:W-:Y:S04]  /*32850*/  STS.U8 [R3+UR9+0x17280], R88 ;  /* 0x0172805803007988 */ /* 0x000fe80008000009 */
[----:B--2---:R-:W2:Y:S04]  /*32860*/  LDL.LU R43, [R1+0x50] ;  /* 0x00005000012b7983 */ /* 0x004ea80000300800 */
[----:B------:R1:W-:Y:S04]  /*32870*/  STS.U8 [R3+UR9+0x17680], R89 ;  /* 0x0176805903007988 */ /* 0x0003e80008000009 */
[----:B0-----:R-:W2:Y:S04]  /*32880*/  LDL.LU R81, [R1+0x30] ;  /* 0x0000300001517983 */ /* 0x001ea80000300800 */
[----:B-1----:R-:W2:Y:S04]  /*32890*/  LDL.LU R89, [R1+0x10] ;  /* 0x0000100001597983 */ /* 0x002ea80000300800 */
[----:B------:R-:W2:Y:S04]  /*328a0*/  LDL.LU R62, [R1+0x194] ;  /* 0x00019400013e7983 */ /* 0x000ea80000300800 */
[----:B------:R-:W2:Y:S04]  /*328b0*/  LDL.LU R66, [R1+0x178] ;  /* 0x0001780001427983 */ /* 0x000ea80000300800 */
[----:B------:R-:W2:Y:S04]  /*328c0*/  LDL.LU R70, [R1+0x15c] ;  /* 0x00015c0001467983 */ /* 0x000ea80000300800 */
[----:B------:R-:W-:Y:S04]  /*328d0*/  STS.U8 [R3+UR9+0x17a80], R90 ;  /* 0x017a805a03007988 */ /* 0x000fe80008000009 */
[----:B------:R-:W2:Y:S04]  /*328e0*/  LDL.LU R74, [R1+0x140] ;  /* 0x00014000014a7983 */ /* 0x000ea80000300800 */
[----:B------:R0:W-:Y:S04]  /*328f0*/  STS.U8 [R3+UR9+0x17e80], R82 ;  /* 0x017e805203007988 */ /* 0x0001e80008000009 */
[----:B------:R-:W2:Y:S01]  /*32900*/  LDL.LU R78, [R1+0x124] ;  /* 0x00012400014e7983 */ /* 0x000ea20000300800 */
[----:B------:R-:W-:-:S03]  /*32910*/  LOP3.LUT R58, R8, 0x60, RZ, 0x3c, !PT ;  /* 0x00000060083a7812 */ /* 0x000fc600078e3cff */
        /* <DEDUP_REMOVED lines=11> */
[----:B---3--:R3:W-:Y:S04]  /*329d0*/  STS.U8 [R58+UR9+0x14b00], R34 ;  /* 0x014b00223a007988 */ /* 0x0087e80008000009 */
[----:B0-----:R-:W2:Y:S04]  /*329e0*/  LDL.LU R32, [R1+0x1454] ;  /* 0x0014540001207983 */ /* 0x001ea80000300800 */
[----:B-1----:R-:W2:Y:S04]  /*329f0*/  LDL.LU R33, [R1+0x1450] ;  /* 0x0014500001217983 */ /* 0x002ea80000300800 */
[----:B---3--:R-:W3:Y:S04]  /*32a00*/  LDL.LU R34, [R1+0x144c] ;  /* 0x00144c0001227983 */ /* 0x008ee80000300800 */
[----:B----4-:R0:W-:Y:S04]  /*32a10*/  STS.U8 [R58+UR9+0x14f00], R35 ;  /* 0x014f00233a007988 */ /* 0x0101e80008000009 */
[----:B------:R1:W-:Y:S04]  /*32a20*/  STS.U8 [R58+UR9+0x15300], R36 ;  /* 0x015300243a007988 */ /* 0x0003e80008000009 */
[----:B------:R4:W-:Y:S04]  /*32a30*/  STS.U8 [R58+UR9+0x15700], R37 ;  /* 0x015700253a007988 */ /* 0x0009e80008000009 */
[----:B0-----:R-:W3:Y:S04]  /*32a40*/  LDL.LU R35, [R1+0x1448] ;  /* 0x0014480001237983 */ /* 0x001ee80000300800 */
[----:B-1----:R-:W3:Y:S04]  /*32a50*/  LDL.LU R36, [R1+0x1444] ;  /* 0x0014440001247983 */ /* 0x002ee80000300800 */
[----:B----4-:R-:W4:Y:S04]  /*32a60*/  LDL.LU R37, [R1+0x1440] ;  /* 0x0014400001257983 */ /* 0x010f280000300800 */
[----:B------:R0:W-:Y:S04]  /*32a70*/  STS.U8 [R58+UR9+0x15b00], R38 ;  /* 0x015b00263a007988 */ /* 0x0001e80008000009 */
[----:B------:R1:W-:Y:S04]  /*32a80*/  STS.U8 [R58+UR9+0x15f00], R39 ;  /* 0x015f00273a007988 */ /* 0x0003e80008000009 */
[----:B------:R1:W-:Y:S04]  /*32a90*/  STS.U8 [R58+UR9+0x16300], R40 ;  /* 0x016300283a007988 */ /* 0x0003e80008000009 */
[----:B0-----:R-:W3:Y:S04]  /*32aa0*/  LDL.LU R38, [R1+0x143c] ;  /* 0x00143c0001267983 */ /* 0x001ee80000300800 */
[----:B-1----:R-:W3:Y:S04]  /*32ab0*/  LDL.LU R39, [R1+0x1438] ;  /* 0x0014380001277983 */ /* 0x002ee80000300800 */
[----:B------:R-:W3:Y:S04]  /*32ac0*/  LDL.LU R40, [R1+0x1434] ;  /* 0x0014340001287983 */ /* 0x000ee80000300800 */
[----:B------:R0:W-:Y:S04]  /*32ad0*/  STS.U8 [R58+UR9+0x16700], R41 ;  /* 0x016700293a007988 */ /* 0x0001e80008000009 */
[----:B------:R1:W-:Y:S04]  /*32ae0*/  STS.U8 [R58+UR9+0x16b00], R42 ;  /* 0x016b002a3a007988 */ /* 0x0003e80008000009 */
[----:B0-----:R-:W3:Y:S04]  /*32af0*/  LDL.LU R41, [R1+0x1430] ;  /* 0x0014300001297983 */ /* 0x001ee80000300800 */
[----:B--2---:R0:W-:Y:S04]  /*32b00*/  STS.U8 [R58+UR9+0x16f00], R43 ;  /* 0x016f002b3a007988 */ /* 0x0041e80008000009 */
[----:B-1----:R-:W2:Y:S04]  /*32b10*/  LDL.LU R42, [R1+0x142c] ;  /* 0x00142c00012a7983 */ /* 0x002ea80000300800 */
[----:B------:R1:W-:Y:S04]  /*32b20*/  STS.U8 [R58+UR9+0x17300], R81 ;  /* 0x017300513a007988 */ /* 0x0003e80008000009 */
[----:B0-----:R-:W2:Y:S04]  /*32b30*/  LDL.LU R43, [R1+0x1428] ;  /* 0x00142800012b7983 */ /* 0x001ea80000300800 */
[----:B------:R0:W-:Y:S04]  /*32b40*/  STS.U8 [R58+UR9+0x17700], R89 ;  /* 0x017700593a007988 */ /* 0x0001e80008000009 */
[----:B-1----:R-:W2:Y:S04]  /*32b50*/  LDL.LU R81, [R1+0x1424] ;  /* 0x0014240001517983 */ /* 0x002ea80000300800 */
[----:B0-----:R-:W2:Y:S01]  /*32b60*/  LDL.LU R89, [R1+0x1420] ;  /* 0x0014200001597983 */ /* 0x001ea20000300800 */
[----:B------:R-:W-:-:S03]  /*32b70*/  LOP3.LUT R8, R8, 0x70, RZ, 0x3c, !PT ;  /* 0x0000007008087812 */ /* 0x000fc600078e3cff */
[----:B--2---:R-:W-:Y:S04]  /*32b80*/  STS.U8 [R58+UR9+0x17b00], R89 ;  /* 0x017b00593a007988 */ /* 0x004fe80008000009 */
[----:B------:R0:W-:Y:S04]  /*32b90*/  STS.U8 [R58+UR9+0x17f00], R81 ;  /* 0x017f00513a007988 */ /* 0x0001e80008000009 */
[----:B------:R1:W-:Y:S04]  /*32ba0*/  STS.U8 [R8+UR9+0x14380], R62 ;  /* 0x0143803e08007988 */ /* 0x0003e80008000009 */
[----:B------:R2:W-:Y:S04]  /*32bb0*/  STS.U8 [R8+UR9+0x14780], R66 ;  /* 0x0147804208007988 */ /* 0x0005e80008000009 */
[----:B0-----:R-:W3:Y:S04]  /*32bc0*/  LDL.LU R58, [R1+0x141c] ;  /* 0x00141c00013a7983 */ /* 0x001ee80000300800 */
[----:B-1----:R-:W3:Y:S04]  /*32bd0*/  LDL.LU R62, [R1+0x1418] ;  /* 0x00141800013e7983 */ /* 0x002ee80000300800 */
[----:B--2---:R-:W2:Y:S04]  /*32be0*/  LDL.LU R66, [R1+0x1414] ;  /* 0x0014140001427983 */ /* 0x004ea80000300800 */
[----:B------:R0:W-:Y:S04]  /*32bf0*/  STS.U8 [R8+UR9+0x14b80], R70 ;  /* 0x014b804608007988 */ /* 0x0001e80008000009 */
[----:B------:R1:W-:Y:S04]  /*32c00*/  STS.U8 [R8+UR9+0x14f80], R74 ;  /* 0x014f804a08007988 */ /* 0x0003e80008000009 */
[----:B------:R4:W-:Y:S04]  /*32c10*/  STS.U8 [R8+UR9+0x15380], R78 ;  /* 0x0153804e08007988 */ /* 0x0009e80008000009 */
[----:B0-----:R-:W2:Y:S04]  /*32c20*/  LDL.LU R70, [R1+0x1410] ;  /* 0x0014100001467983 */ /* 0x001ea80000300800 */
[----:B-1----:R-:W2:Y:S04]  /*32c30*/  LDL.LU R74, [R1+0x140c] ;  /* 0x00140c00014a7983 */ /* 0x002ea80000300800 */
[----:B----4-:R-:W4:Y:S04]  /*32c40*/  LDL.LU R78, [R1+0x1408] ;  /* 0x00140800014e7983 */ /* 0x010f280000300800 */
[----:B------:R0:W-:Y:S04]  /*32c50*/  STS.U8 [R8+UR9+0x15780], R3 ;  /* 0x0157800308007988 */ /* 0x0001e80008000009 */
[----:B------:R1:W-:Y:S04]  /*32c60*/  STS.U8 [R8+UR9+0x15b80], R4 ;  /* 0x015b800408007988 */ /* 0x0003e80008000009 */
[----:B------:R1:W-:Y:S04]  /*32c70*/  STS.U8 [R8+UR9+0x15f80], R80 ;  /* 0x015f805008007988 */ /* 0x0003e80008000009 */
[----:B0-----:R-:W2:Y:S04]  /*32c80*/  LDL.LU R3, [R1+0x1404] ;  /* 0x0014040001037983 */ /* 0x001ea80000300800 */
[----:B-1----:R-:W2:Y:S04]  /*32c90*/  LDL.LU R4, [R1+0x1400] ;  /* 0x0014000001047983 */ /* 0x002ea80000300800 */
[----:B------:R-:W2:Y:S04]  /*32ca0*/  LDL.LU R80, [R1+0x13fc] ;  /* 0x0013fc0001507983 */ /* 0x000ea80000300800 */
[----:B------:R0:W-:Y:S04]  /*32cb0*/  STS.U8 [R8+UR9+0x16380], R88 ;  /* 0x0163805808007988 */ /* 0x0001e80008000009 */
[----:B0-----:R-:W2:Y:S04]  /*32cc0*/  LDL.LU R88, [R1+0x13f8] ;  /* 0x0013f80001587983 */ /* 0x001ea80000300800 */
[----:B------:R-:W-:Y:S04]  /*32cd0*/  STS.U8 [R8+UR9+0x16780], R93 ;  /* 0x0167805d08007988 */ /* 0x000fe80008000009 */
[----:B------:R-:W-:Y:S04]  /*32ce0*/  STS.U8 [R8+UR9+0x16b80], R85 ;  /* 0x016b805508007988 */ /* 0x000fe80008000009 */
[----:B------:R-:W-:Y:S04]  /*32cf0*/  STS.U8 [R8+UR9+0x16f80], R86 ;  /* 0x016f805608007988 */ /* 0x000fe80008000009 */
[----:B------:R-:W-:Y:S04]  /*32d00*/  STS.U8 [R8+UR9+0x17380], R87 ;  /* 0x0173805708007988 */ /* 0x000fe80008000009 */
[----:B------:R0:W-:Y:S04]  /*32d10*/  STS.U8 [R8+UR9+0x17780], R9 ;  /* 0x0177800908007988 */ /* 0x0001e80008000009 */
[----:B0-----:R-:W3:Y:S04]  /*32d20*/  LDL.LU R9, [R1+0x29c] ;  /* 0x00029c0001097983 */ /* 0x001ee80000300800 */
[----:B--2---:R-:W-:Y:S04]  /*32d30*/  STS.U8 [R8+UR9+0x17b80], R88 ;  /* 0x017b805808007988 */ /* 0x004fe80008000009 */
[----:B------:R0:W-:Y:S04]  /*32d40*/  STS.U8 [R8+UR9+0x17f80], R80 ;  /* 0x017f805008007988 */ /* 0x0001e80008000009 */
[----:B0-----:R-:W2:Y:S04]  /*32d50*/  LDL.LU R8, [R1+0x2a0] ;  /* 0x0002a00001087983 */ /* 0x001ea80000300800 */
[----:B------:R-:W2:Y:S01]  /*32d60*/  LDL.LU R86, [R1+0x2a8] ;  /* 0x0002a80001567983 */ /* 0x000ea20000300800 */
[----:B------:R-:W-:-:S03]  /*32d70*/  PRMT R4, RZ, 0x7610, R4 ;  /* 0x00007610ff047816 */ /* 0x000fc60000000004 */
[----:B------:R-:W2:Y:S04]  /*32d80*/  LDL.LU R87, [R1+0x2a4] ;  /* 0x0002a40001577983 */ /* 0x000ea80000300800 */
[----:B----4-:R-:W-:Y:S04]  /*32d90*/  STS.U8 [R0+UR9+0x8000], R78 ;  /* 0x0080004e00007988 */ /* 0x010fe80008000009 */
[----:B------:R-:W-:Y:S04]  /*32da0*/  STS.U8 [R0+UR9+0x8400], R74 ;  /* 0x0084004a00007988 */ /* 0x000fe80008000009 */
[----:B------:R-:W-:Y:S04]  /*32db0*/  STS.U8 [R0+UR9+0x8800], R70 ;  /* 0x0088004600007988 */ /* 0x000fe80008000009 */
[----:B------:R-:W-:Y:S04]  /*32dc0*/  STS.U8 [R0+UR9+0x8c00], R66 ;  /* 0x008c004200007988 */ /* 0x000fe80008000009 */
[----:B---3--:R-:W-:Y:S04]  /*32dd0*/  STS.U8 [R0+UR9+0x9000], R62 ;  /* 0x0090003e00007988 */ /* 0x008fe80008000009 */
[----:B------:R-:W-:Y:S04]  /*32de0*/  STS.U8 [R0+UR9+0x9400], R58 ;  /* 0x0094003a00007988 */ /* 0x000fe80008000009 */
[----:B------:R-:W-:Y:S04]  /*32df0*/  STS.U8 [R0+UR9+0x9800], R43 ;  /* 0x0098002b00007988 */ /* 0x000fe80008000009 */
[----:B------:R-:W-:Y:S04]  /*32e00*/  STS.U8 [R0+UR9+0x9c00], R42 ;  /* 0x009c002a00007988 */ /* 0x000fe80008000009 */
[----:B------:R-:W-:Y:S04]  /*32e10*/  STS.U8 [R0+UR9+0xa000], R41 ;  /* 0x00a0002900007988 */ /* 0x000fe80008000009 */
[----:B------:R-:W-:Y:S04]  /*32e20*/  STS.U8 [R0+UR9+0xa400], R40 ;  /* 0x00a4002800007988 */ /* 0x000fe80008000009 */
[----:B------:R-:W-:Y:S01]  /*32e30*/  STS.U8 [R0+UR9+0xa800], R39 ;  /* 0x00a8002700007988 */ /* 0x000fe20008000009 */
[----:B--2---:R-:W-:-:S05]  /*32e40*/  IADD3 R8, P4, PT, R5, R8, RZ ;  /* 0x0000000805087210 */ /* 0x004fca0007f9e0ff */
[----:B------:R-:W-:-:S05]  /*32e50*/  IMAD.X R9, R6, 0x1, R9, P4 ;  /* 0x0000000106097824 */ /* 0x000fca00020e0609 */
[----:B------:R0:W2:Y:S04]  /*32e60*/  @!P1 LDG.E.U8 R4, desc[UR18][R8.64] ;  /* 0x0000001208049981 */ /* 0x0000a8000c1e1100 */
        /* <DEDUP_REMOVED lines=44> */
[----:B------:R-:W-:Y:S01]  /*33130*/  STS.U8 [R2+UR9+0xdc80], R63 ;  /* 0x00dc803f02007988 */ /* 0x000fe20008000009 */
[----:B------:R-:W-:-:S03]  /*33140*/  LOP3.LUT R85, R0, 0x20, RZ, 0x3c, !PT ;  /* 0x0000002000557812 */ /* 0x000fc600078e3cff */
[----:B------:R-:W-:Y:S04]  /*33150*/  STS.U8 [R2+UR9+0xe080], R65 ;  /* 0x00e0804102007988 */ /* 0x000fe80008000009 */
[----:B------:R-:W-:Y:S01]  /*33160*/  STS.U8 [R2+UR9+0xe480], R67 ;  /* 0x00e4804302007988 */ /* 0x000fe20008000009 */
[----:B------:R-:W-:-:S03]  /*33170*/  IADD3 R86, P3, PT, R5, R86, RZ ;  /* 0x0000005605567210 */ /* 0x000fc60007f7e0ff */
[----:B------:R-:W-:Y:S04]  /*33180*/  STS.U8 [R2+UR9+0xe880], R69 ;  /* 0x00e8804502007988 */ /* 0x000fe80008000009 */
[----:B------:R-:W-:Y:S04]  /*33190*/  STS.U8 [R2+UR9+0xec80], R71 ;  /* 0x00ec804702007988 */ /* 0x000fe80008000009 */
[----:B------:R-:W-:Y:S04]  /*331a0*/  STS.U8 [R2+UR9+0xf080], R73 ;  /* 0x00f0804902007988 */ /* 0x000fe80008000009 */
[----:B------:R-:W-:Y:S04]  /*331b0*/  STS.U8 [R2+UR9+0xf480], R75 ;  /* 0x00f4804b02007988 */ /* 0x000fe80008000009 */
[----:B------:R-:W-:Y:S01]  /*331c0*/  STS.U8 [R2+UR9+0xf880], R77 ;  /* 0x00f8804d02007988 */ /* 0x000fe20008000009 */
[----:B------:R-:W-:-:S03]  /*331d0*/  IMAD.X R87, R6, 0x1, R87, P3 ;  /* 0x0000000106577824 */ /* 0x000fc600018e0657 */
[----:B------:R3:W-:Y:S04]  /*331e0*/  STS.U8 [R2+UR9+0xfc80], R79 ;  /* 0x00fc804f02007988 */ /* 0x0007e80008000009 */
[----:B-1----:R-:W4:Y:S04]  /*331f0*/  LDL.LU R0, [R1+0x2b0] ;  /* 0x0002b00001007983 */ /* 0x002f280000300800 */
[----:B------:R-:W-:Y:S04]  /*33200*/  STS.U8 [R85+UR9+0x8100], R54 ;  /* 0x0081003655007988 */ /* 0x000fe80008000009 */
[----:B---3--:R-:W3:Y:S04]  /*33210*/  LDL.LU R2, [R1+0x2b8] ;  /* 0x0002b80001027983 */ /* 0x008ee80000300800 */
[----:B------:R-:W-:Y:S01]  /*33220*/  STS.U8 [R85+UR9+0x8500], R51 ;  /* 0x0085003355007988 */ /* 0x000fe20008000009 */
[----:B------:R-:W-:-:S03]  /*33230*/  PRMT R3, RZ, 0x7610, R3 ;  /* 0x00007610ff037816 */ /* 0x000fc60000000003 */
[----:B------:R-:W3:Y:S04]  /*33240*/  LDL.LU R93, [R1+0x2c0] ;  /* 0x0002c000015d7983 */ /* 0x000ee80000300800 */
[----:B------:R-:W-:Y:S04]  /*33250*/  STS.U8 [R85+UR9+0x8900], R50 ;  /* 0x0089003255007988 */ /* 0x000fe80008000009 */
[----:B------:R-:W-:Y:S04]  /*33260*/  STS.U8 [R85+UR9+0x8d00], R45 ;  /* 0x008d002d55007988 */ /* 0x000fe80008000009 */
[----:B------:R0:W-:Y:S04]  /*33270*/  STL [R1+0x2a0], R8 ;  /* 0x0002a00801007387 */ /* 0x0001e80000100800 */
[----:B------:R-:W-:Y:S04]  /*33280*/  STS.U8 [R85+UR9+0x9100], R7 ;  /* 0x0091000755007988 */ /* 0x000fe80008000009 */
[----:B------:R-:W-:Y:S01]  /*33290*/  STL [R1+0x2a8], R86 ;  /* 0x0002a85601007387 */ /* 0x000fe20000100800 */
[----:B0-----:R-:W-:-:S03]  /*332a0*/  @!P1 IMAD.MOV.U32 R8, RZ, RZ, R86 ;  /* 0x000000ffff089224 */ /* 0x001fc600078e0056 */
[----:B------:R-:W-:Y:S04]  /*332b0*/  STS.U8 [R85+UR9+0x9500], R92 ;  /* 0x0095005c55007988 */ /* 0x000fe80008000009 */
[----:B------:R0:W-:Y:S04]  /*332c0*/  STL [R1+0x29c], R9 ;  /* 0x00029c0901007387 */ /* 0x0001e80000100800 */
[----:B------:R1:W-:Y:S01]  /*332d0*/  STS.U8 [R85+UR9+0x9900], R46 ;  /* 0x0099002e55007988 */ /* 0x0003e20008000009 */
[----:B0-----:R-:W-:-:S03]  /*332e0*/  IMAD.MOV.U32 R9, RZ, RZ, R87 ;  /* 0x000000ffff097224 */ /* 0x001fc600078e0057 */
[----:B-1----:R-:W3:Y:S04]  /*332f0*/  LDL.LU R85, [R1+0x2b4] ;  /* 0x0002b40001557983 */ /* 0x002ee80000300800 */
[----:B------:R0:W3:Y:S04]  /*33300*/  @!P1 LDG.E.U8 R3, desc[UR18][R8.64] ;  /* 0x0000001208039981 */ /* 0x0000e8000c1e1100 */
[----:B--2---:R1:W-:Y:S04]  /*33310*/  STL [R1+0x18c], R4 ;  /* 0x00018c0401007387 */ /* 0x0043e80000100800 */
[----:B-1----:R-:W2:Y:S04]  /*33320*/  LDL.LU R4, [R1+0x13f4] ;  /* 0x0013f40001047983 */ /* 0x002ea80000300800 */
[----:B------:R1:W-:Y:S04]  /*33330*/  STL [R1+0x2a4], R87 ;  /* 0x0002a45701007387 */ /* 0x0003e80000100800 */
[----:B-1----:R-:W2:Y:S04]  /*33340*/  LDL.LU R87, [R1+0x2bc] ;  /* 0x0002bc0001577983 */ /* 0x002ea80000300800 */
[----:B------:R-:W2:Y:S01]  /*33350*/  LDL.LU R8, [R1+0x2ac] ;  /* 0x0002ac0001087983 */ /* 0x000ea20000300800 */
[----:B------:R-:W-:-:S02]  /*33360*/  PRMT R47, RZ, 0x7610, R47 ;  /* 0x00007610ff2f7816 */ /* 0x000fc4000000002f */
[----:B----4-:R-:W-:-:S05]  /*33370*/  IADD3 R0, P3, PT, R5, R0, RZ ;  /* 0x0000000005007210 */ /* 0x010fca0007f7e0ff */
[----:B0-----:R-:W-:Y:S01]  /*33380*/  IMAD.MOV.U32 R9, RZ, RZ, R0 ;  /* 0x000000ffff097224 */ /* 0x001fe200078e0000 */
[----:B------:R0:W-:Y:S01]  /*33390*/  STL [R1+0x2b0], R0 ;  /* 0x0002b00001007387 */ /* 0x0001e20000100800 */
[----:B---3--:R-:W-:-:S03]  /*333a0*/  IADD3 R2, P4, PT, R5, R2, RZ ;  /* 0x0000000205027210 */ /* 0x008fc60007f9e0ff */
[----:B0-----:R-:W3:Y:S04]  /*333b0*/  LDL.LU R0, [R1+0x2e0] ;  /* 0x0002e00001007983 */ /* 0x001ee80000300800 */
[----:B------:R0:W-:Y:S04]  /*333c0*/  STL [R1+0x188], R3 ;  /* 0x0001880301007387 */ /* 0x0001e80000100800 */
[----:B0-----:R-:W4:Y:S04]  /*333d0*/  LDL.LU R3, [R1+0x2e8] ;  /* 0x0002e80001037983 */ /* 0x001f280000300800 */
[----:B------:R-:W3:Y:S04]  /*333e0*/  LDL.LU R86, [R1+0x2f0] ;  /* 0x0002f00001567983 */ /* 0x000ee80000300800 */
[----:B------:R-:W-:Y:S01]  /*333f0*/  STL [R1+0x2b8], R2 ;  /* 0x0002b80201007387 */ /* 0x000fe20000100800 */
[----:B--2---:R-:W-:-:S05]  /*33400*/  IMAD.X R8, R6, 0x1, R8, P3 ;  /* 0x0000000106087824 */ /* 0x004fca00018e0608 */
[-C--:B------:R-:W-:Y:S01]  /*33410*/  @!P1 LOP3.LUT R9, R9, R8.reuse, RZ, 0x3c, !PT ;  /* 0x0000000809099212 */ /* 0x080fe200078e3cff */
[----:B------:R0:W-:Y:S03]  /*33420*/  STL [R1+0x2ac], R8 ;  /* 0x0002ac0801007387 */ /* 0x0001e60000100800 */
[----:B0-----:R-:W-:-:S04]  /*33430*/  @!P1 LOP3.LUT R8, R9, R8, RZ, 0x3c, !PT ;  /* 0x0000000809089212 */ /* 0x001fc800078e3cff */
[----:B------:R-:W-:-:S05]  /*33440*/  @!P1 LOP3.LUT R9, R9, R8, RZ, 0x3c, !PT ;  /* 0x0000000809099212 */ /* 0x000fca00078e3cff */
[----:B------:R0:W2:Y:S01]  /*33450*/  @!P1 LDG.E.U8 R47, desc[UR18][R8.64] ;  /* 0x00000012082f9981 */ /* 0x0000a2000c1e1100 */
[----:B------:R-:W-:Y:S01]  /*33460*/  IMAD.X R85, R6, 0x1, R85, P4 ;  /* 0x0000000106557824 */ /* 0x000fe200020e0655 */
[----:B------:R-:W-:-:S03]  /*33470*/  IADD3 R93, P3, PT, R5, R93, RZ ;  /* 0x0000005d055d7210 */ /* 0x000fc60007f7e0ff */
[----:B0-----:R-:W-:Y:S02]  /*33480*/  IMAD.MOV.U32 R8, RZ, RZ, R85 ;  /* 0x000000ffff087224 */ /* 0x001fe400078e0055 */
[----:B------:R-:W-:-:S05]  /*33490*/  IMAD.MOV.U32 R9, RZ, RZ, R2 ;  /* 0x000000ffff097224 */ /* 0x000fca00078e0002 */
[----:B------:R-:W-:-:S04]  /*334a0*/  @!P1 LOP3.LUT R9, R9, R8, RZ, 0x3c, !PT ;  /* 0x0000000809099212 */ /* 0x000fc800078e3cff */
[C---:B------:R-:W-:Y:S01]  /*334b0*/  @!P1 LOP3.LUT R8, R9.reuse, R8, RZ, 0x3c, !PT ;  /* 0x0000000809089212 */ /* 0x040fe200078e3cff */
[----:B------:R-:W-:Y:S01]  /*334c0*/  STL [R1+0x2c0], R93 ;  /* 0x0002c05d01007387 */ /* 0x000fe20000100800 */
[----:B------:R-:W-:Y:S02]  /*334d0*/  PRMT R4, RZ, 0x7610, R4 ;  /* 0x00007610ff047816 */ /* 0x000fe40000000004 */
[----:B------:R-:W-:-:S05]  /*334e0*/  @!P1 LOP3.LUT R9, R9, R8, RZ, 0x3c, !PT ;  /* 0x0000000809099212 */ /* 0x000fca00078e3cff */
[----:B------:R0:W3:Y:S04]  /*334f0*/  @!P1 LDG.E.U8 R4, desc[UR18][R8.64] ;  /* 0x0000001208049981 */ /* 0x0000e8000c1e1100 */
[----:B--2---:R1:W-:Y:S04]  /*33500*/  STL [R1+0x184], R47 ;  /* 0x0001842f01007387 */ /* 0x0043e80000100800 */
[----:B-1----:R-:W2:Y:S01]  /*33510*/  LDL.LU R47, [R1+0x13f0] ;  /* 0x0013f000012f7983 */ /* 0x002ea20000300800 */
[----:B------:R-:W-:Y:S02]  /*33520*/  IMAD.X R87, R6, 0x1, R87, P3 ;  /* 0x0000000106577824 */ /* 0x000fe400018e0657 */
[----:B0-----:R-:W-:Y:S01]  /*33530*/  @!P1 IMAD.MOV.U32 R8, RZ, RZ, R93 ;  /* 0x000000ffff089224 */ /* 0x001fe200078e005d */
[----:B------:R0:W-:Y:S01]  /*33540*/  STL [R1+0x2b4], R85 ;  /* 0x0002b45501007387 */ /* 0x0001e20000100800 */
[----:B------:R-:W-:-:S03]  /*33550*/  IMAD.MOV.U32 R9, RZ, RZ, R87 ;  /* 0x000000ffff097224 */ /* 0x000fc600078e0057 */
[----:B0-----:R-:W4:Y:S04]  /*33560*/  LDL.LU R85, [R1+0x13ec] ;  /* 0x0013ec0001557983 */ /* 0x001f280000300800 */
[----:B------:R-:W4:Y:S04]  /*33570*/  LDL.LU R2, [R1+0x2e4] ;  /* 0x0002e40001027983 */ /* 0x000f280000300800 */
[----:B---3--:R0:W-:Y:S04]  /*33580*/  STL [R1+0x180], R4 ;  /* 0x0001800401007387 */ /* 0x0081e80000100800 */
[----:B0-----:R-:W3:Y:S04]  /*33590*/  LDL.LU R4, [R1+0x13e8] ;  /* 0x0013e80001047983 */ /* 0x001ee80000300800 */
[----:B------:R0:W-:Y:S04]  /*335a0*/  STL [R1+0x2bc], R87 ;  /* 0x0002bc5701007387 */ /* 0x0001e80000100800 */
[----:B0-----:R-:W3:Y:S01]  /*335b0*/  LDL.LU R87, [R1+0x2ec] ;  /* 0x0002ec0001577983 */ /* 0x001ee20000300800 */
[----:B--2---:R-:W-:-:S06]  /*335c0*/  PRMT R47, RZ, 0x7610, R47 ;  /* 0x00007610ff2f7816 */ /* 0x004fcc000000002f */
[----:B------:R0:W2:Y:S04]  /*335d0*/  @!P1 LDG.E.U8 R47, desc[UR18][R8.64] ;  /* 0x00000012082f9981 */ /* 0x0000a8000c1e1100 */
[----:B------:R-:W3:Y:S01]  /*335e0*/  LDL.LU R8, [R1+0x2dc] ;  /* 0x0002dc0001087983 */ /* 0x000ee20000300800 */
[C---:B------:R-:W-:Y:S02]  /*335f0*/  IADD3 R0, P3, PT, R5.reuse, R0, RZ ;  /* 0x0000000005007210 */ /* 0x040fe40007f7e0ff */
[----:B----4-:R-:W-:-:S03]  /*33600*/  IADD3 R3, P4, PT, R5, R3, RZ ;  /* 0x0000000305037210 */ /* 0x010fc60007f9e0ff */
[----:B0-----:R-:W-:Y:S01]  /*33610*/  IMAD.MOV.U32 R9, RZ, RZ, R0 ;  /* 0x000000ffff097224 */ /* 0x001fe200078e0000 */
[----:B------:R0:W-:Y:S01]  /*33620*/  STL [R1+0x2e0], R0 ;  /* 0x0002e00001007387 */ /* 0x0001e20000100800 */
[----:B------:R-:W-:-:S03]  /*33630*/  PRMT R85, RZ, 0x7610, R85 ;  /* 0x00007610ff557816 */ /* 0x000fc60000000055 */
[----:B0-----:R-:W4:Y:S04]  /*33640*/  LDL.LU R0, [R1+0x2f8] ;  /* 0x0002f80001007983 */ /* 0x001f280000300800 */
[----:B--2---:R0:W-:Y:S01]  /*33650*/  STL [R1+0x17c], R47 ;  /* 0x00017c2f01007387 */ /* 0x0041e20000100800 */
[----:B---3--:R-:W-:-:S03]  /*33660*/  IMAD.X R8, R6, 0x1, R8, P3 ;  /* 0x0000000106087824 */ /* 0x008fc600018e0608 */
[----:B0-----:R-:W2:Y:S02]  /*33670*/  LDL.LU R47, [R1+0x300] ;  /* 0x00030000012f7983 */ /* 0x001ea40000300800 */
[-C--:B------:R-:W-:Y:S02]  /*33680*/  @!P1 LOP3.LUT R9, R9, R8.reuse, RZ, 0x3c, !PT ;  /* 0x0000000809099212 */ /* 0x080fe400078e3cff */
[----:B------:R-:W3:Y:S04]  /*33690*/  LDL.LU R93, [R1+0x340] ;  /* 0x00034000015d7983 */ /* 0x000ee80000300800 */
[----:B------:R-:W-:Y:S04]  /*336a0*/  STL [R1+0x2e8], R3 ;  /* 0x0002e80301007387 */ /* 0x000fe80000100800 */
[----:B------:R0:W-:Y:S02]  /*336b0*/  STL [R1+0x2dc], R8 ;  /* 0x0002dc0801007387 */ /* 0x0001e40000100800 */
        /* <DEDUP_REMOVED lines=28> */
[C---:B----4-:R-:W-:Y:S02]  /*33880*/  IADD3 R0, P3, PT, R5.reuse, R0, RZ ;  /* 0x0000000005007210 */ /* 0x050fe40007f7e0ff */
[----:B------:R-:W-:-:S03]  /*33890*/  IADD3 R47, P4, PT, R5, R47, RZ ;  /* 0x0000002f052f7210 */ /* 0x000fc60007f9e0ff */
        /* <DEDUP_REMOVED lines=247> */
[----:B------:R-:W-:Y:S01]  /*34810*/  STL [R1+0x408], R0 ;  /* 0x0004080001007387 */ /* 0x000fe20000100800 */
[----:B------:R-:W-:-:S03]  /*34820*/  PRMT R47, RZ, 0x7610, R47 ;  /* 0x00007610ff2f7816 */ /* 0x000fc6000000002f */
[----:B--2---:R0:W-:Y:S01]  /*34830*/  STL [R1+0x128], R3 ;  /* 0x0001280301007387 */ /* 0x0041e20000100800 */
[----:B---3--:R-:W-:-:S03]  /*34840*/  IMAD.X R8, R6, 0x1, R8, P3 ;  /* 0x0000000106087824 */ /* 0x008fc600018e0608 */
[----:B0-----:R-:W2:Y:S04]  /*34850*/  LDL.LU R3, [R1+0x420] ;  /* 0x0004200001037983 */ /* 0x001ea80000300800 */
[----:B------:R-:W3:Y:S01]  /*34860*/  LDL.LU R0, [R1+0x440] ;  /* 0x0004400001007983 */ /* 0x000ee20000300800 */
[----:B------:R-:W-:-:S03]  /*34870*/  @!P1 LOP3.LUT R9, R9, R8, RZ, 0x3c, !PT ;  /* 0x0000000809099212 */ /* 0x000fc600078e3cff */
[----:B------:R-:W4:Y:S04]  /*34880*/  LDL.LU R86, [R1+0x448] ;  /* 0x0004480001567983 */ /* 0x000f280000300800 */
        /* <DEDUP_REMOVED lines=31> */
[----:B------:R-:W-:-:S03]  /*34a80*/  IADD3 R0, P4, PT, R5, R0, RZ ;  /* 0x0000000005007210 */ /* 0x000fc60007f9e0ff */
[----:B0-----:R-:W-:Y:S01]  /*34a90*/  IMAD.MOV.U32 R9, RZ, RZ, R3 ;  /* 0x000000ffff097224 */ /* 0x001fe200078e0003 */
[----:B------:R-:W-:Y:S01]  /*34aa0*/  STL [R1+0x420], R3 ;  /* 0x0004200301007387 */ /* 0x000fe20000100800 */
[----:B----4-:R-:W-:-:S03]  /*34ab0*/  PRMT R85, RZ, 0x7610, R85 ;  /* 0x00007610ff557816 */ /* 0x010fc60000000055 */
        /* <DEDUP_REMOVED lines=35> */
[----:B------:R-:W2:Y:S01]  /*34cf0*/  LDL.LU R8, [R1+0x44c] ;  /* 0x00044c0001087983 */ /* 0x000ea20000300800 */
[C---:B------:R-:W-:Y:S02]  /*34d00*/  IADD3 R47, P3, PT, R5.reuse, R47, RZ ;  /* 0x0000002f052f7210 */ /* 0x040fe40007f7e0ff */
[----:B------:R-:W-:-:S03]  /*34d10*/  IADD3 R93, P4, PT, R5, R93, RZ ;  /* 0x0000005d055d7210 */ /* 0x000fc60007f9e0ff */
[----:B0-----:R-:W-:Y:S01]  /*34d20*/  IMAD.MOV.U32 R9, RZ, RZ, R47 ;  /* 0x000000ffff097224 */ /* 0x001fe200078e002f */
[----:B------:R-:W-:Y:S04]  /*34d30*/  STL [R1+0x450], R47 ;  /* 0x0004502f01007387 */ /* 0x000fe80000100800 */
[----:B------:R-:W2:Y:S01]  /*34d40*/  LDL.LU R86, [R1+0x478] ;  /* 0x0004780001567983 */ /* 0x000ea20000300800 */
[C---:B----4-:R-:W-:Y:S01]  /*34d50*/  IMAD.X R0, R6.reuse, 0x1, R0, P4 ;  /* 0x0000000106007824 */ /* 0x050fe200020e0600 */
[----:B---3--:R-:W-:Y:S02]  /*34d60*/  PRMT R4, RZ, 0x7610, R4 ;  /* 0x00007610ff047816 */ /* 0x008fe40000000004 */
[----:B------:R-:W-:Y:S01]  /*34d70*/  PRMT R30, RZ, 0x7610, R30 ;  /* 0x00007610ff1e7816 */ /* 0x000fe2000000001e */
[----:B--2---:R0:W-:Y:S01]  /*34d80*/  STL [R1+0x110], R85 ;  /* 0x0001105501007387 */ /* 0x0041e20000100800 */
[----:B------:R-:W-:-:S03]  /*34d90*/  IMAD.X R8, R6, 0x1, R8, P3 ;  /* 0x0000000106087824 */ /* 0x000fc600018e0608 */
[----:B0-----:R-:W2:Y:S02]  /*34da0*/  LDL.LU R85, [R1+0x480] ;  /* 0x0004800001557983 */ /* 0x001ea40000300800 */
[-C--:B------:R-:W-:Y:S02]  /*34db0*/  @!P1 LOP3.LUT R9, R9, R8.reuse, RZ, 0x3c, !PT ;  /* 0x0000000809099212 */ /* 0x080fe400078e3cff */
[----:B------:R-:W3:Y:S04]  /*34dc0*/  LDL.LU R47, [R1+0x488] ;  /* 0x00048800012f7983 */ /* 0x000ee80000300800 */
[----:B------:R-:W-:Y:S04]  /*34dd0*/  STL [R1+0x458], R93 ;  /* 0x0004585d01007387 */ /* 0x000fe80000100800 */
[----:B------:R0:W-:Y:S02]  /*34de0*/  STL [R1+0x44c], R8 ;  /* 0x00044c0801007387 */ /* 0x0001e40000100800 */
[----:B0-----:R-:W-:-:S04]  /*34df0*/  @!P1 LOP3.LUT R8, R9, R8, RZ, 0x3c, !PT ;  /* 0x0000000809089212 */ /* 0x001fc800078e3cff */
[----:B------:R-:W-:-:S05]  /*34e00*/  @!P1 LOP3.LUT R9, R9, R8, RZ, 0x3c, !PT ;  /* 0x0000000809099212 */ /* 0x000fca00078e3cff */
[----:B------:R0:W4:Y:S02]  /*34e10*/  @!P1 LDG.E.U8 R4, desc[UR18][R8.64] ;  /* 0x0000001208049981 */ /* 0x000124000c1e1100 */
[----:B0-----:R-:W-:Y:S02]  /*34e20*/  IMAD.MOV.U32 R8, RZ, RZ, R0 ;  /* 0x000000ffff087224 */ /* 0x001fe400078e0000 */
[----:B------:R-:W-:-:S05]  /*34e30*/  IMAD.MOV.U32 R9, RZ, RZ, R93 ;  /* 0x000000ffff097224 */ /* 0x000fca00078e005d */
[----:B------:R-:W-:-:S04]  /*34e40*/  @!P1 LOP3.LUT R9, R9, R8, RZ, 0x3c, !PT ;  /* 0x0000000809099212 */ /* 0x000fc800078e3cff */
[----:B------:R-:W-:-:S04]  /*34e50*/  @!P1 LOP3.LUT R8, R9, R8, RZ, 0x3c, !PT ;  /* 0x0000000809089212 */ /* 0x000fc800078e3cff */
[----:B------:R-:W-:-:S05]  /*34e60*/  @!P1 LOP3.LUT R9, R9, R8, RZ, 0x3c, !PT ;  /* 0x0000000809099212 */ /* 0x000fca00078e3cff */
[----:B------:R0:W2:Y:S01]  /*34e70*/  @!P1 LDG.E.U8 R30, desc[UR18][R8.64] ;  /* 0x00000012081e9981 */ /* 0x0000a2000c1e1100 */
[----:B------:R-:W-:Y:S02]  /*34e80*/  IADD3 R3, P3, PT, R5, R3, RZ ;  /* 0x0000000305037210 */ /* 0x000fe40007f7e0ff */
[----:B------:R-:W-:-:S03]  /*34e90*/  PRMT R2, RZ, 0x7610, R2 ;  /* 0x00007610ff027816 */ /* 0x000fc60000000002 */
[----:B------:R-:W-:Y:S01]  /*34ea0*/  IMAD.X R87, R6, 0x1, R87, P3 ;  /* 0x0000000106577824 */ /* 0x000fe200018e0657 */
[----:B------:R-:W-:Y:S01]  /*34eb0*/  STL [R1+0x460], R3 ;  /* 0x0004600301007387 */ /* 0x000fe20000100800 */
[----:B0-----:R-:W-:Y:S02]  /*34ec0*/  @!P1 IMAD.MOV.U32 R8, RZ, RZ, R3 ;  /* 0x000000ffff089224 */ /* 0x001fe400078e0003 */
[----:B------:R-:W-:-:S05]  /*34ed0*/  @!P1 IMAD.MOV.U32 R9, RZ, RZ, R87 ;  /* 0x000000ffff099224 */ /* 0x000fca00078e0057 */
[----:B------:R-:W3:Y:S04]  /*34ee0*/  @!P1 LDG.E.U8 R2, desc[UR18][R8.64] ;  /* 0x0000001208029981 */ /* 0x000ee8000c1e1100 */
[----:B----4-:R0:W-:Y:S04]  /*34ef0*/  STL [R1+0x10c], R4 ;  /* 0x00010c0401007387 */ /* 0x0101e80000100800 */
[----:B0-----:R-:W4:Y:S04]  /*34f00*/  LDL.LU R4, [R1+0x1378] ;  /* 0x0013780001047983 */ /* 0x001f280000300800 */
[----:B------:R0:W-:Y:S04]  /*34f10*/  STL [R1+0x454], R0 ;  /* 0x0004540001007387 */ /* 0x0001e80000100800 */
[----:B0-----:R-:W4:Y:S04]  /*34f20*/  LDL.LU R0, [R1+0x1374] ;  /* 0x0013740001007983 */ /* 0x001f280000300800 */
[----:B------:R-:W4:Y:S04]  /*34f30*/  LDL.LU R93, [R1+0x47c] ;  /* 0x00047c00015d7983 */ /* 0x000f280000300800 */
[----:B------:R-:W-:Y:S04]  /*34f40*/  STL [R1+0x45c], R87 ;  /* 0x00045c5701007387 */ /* 0x000fe80000100800 */
[----:B--2---:R0:W-:Y:S04]  /*34f50*/  STL [R1+0x108], R30 ;  /* 0x0001081e01007387 */ /* 0x0041e80000100800 */
[----:B0-----:R-:W2:Y:S04]  /*34f60*/  LDL.LU R30, [R1+0x484] ;  /* 0x00048400011e7983 */ /* 0x001ea80000300800 */
[----:B------:R-:W2:Y:S01]  /*34f70*/  LDL.LU R9, [R1+0x474] ;  /* 0x0004740001097983 */ /* 0x000ea20000300800 */
[----:B------:R-:W-:-:S02]  /*34f80*/  IADD3 R86, P3, PT, R5, R86, RZ ;  /* 0x0000005605567210 */ /* 0x000fc40007f7e0ff */
[----:B------:R-:W-:Y:S01]  /*34f90*/  IADD3 R85, P4, PT, R5, R85, RZ ;  /* 0x0000005505557210 */ /* 0x000fe20007f9e0ff */
[----:B---3--:R0:W-:Y:S01]  /*34fa0*/  STL [R1+0x104], R2 ;  /* 0x0001040201007387 */ /* 0x0081e20000100800 */
[----:B------:R-:W-:Y:S01]  /*34fb0*/  PRMT R45, RZ, 0x7610, R45 ;  /* 0x00007610ff2d7816 */ /* 0x000fe2000000002d */
[----:B------:R-:W-:Y:S02]  /*34fc0*/  @!P1 IMAD.MOV.U32 R8, RZ, RZ, R86 ;  /* 0x000000ffff089224 */ /* 0x000fe400078e0056 */
[----:B0-----:R-:W3:Y:S04]  /*34fd0*/  LDL.LU R2, [R1+0x490] ;  /* 0x0004900001027983 */ /* 0x001ee80000300800 */
[----:B------:R-:W-:Y:S04]  /*34fe0*/  STL [R1+0x478], R86 ;  /* 0x0004785601007387 */ /* 0x000fe80000100800 */
[----:B------:R-:W3:Y:S04]  /*34ff0*/  LDL.LU R3, [R1+0x498] ;  /* 0x0004980001037983 */ /* 0x000ee80000300800 */
[----:B------:R-:W3:Y:S04]  /*35000*/  LDL.LU R87, [R1+0x4a0] ;  /* 0x0004a00001577983 */ /* 0x000ee80000300800 */
[----:B------:R-:W-:Y:S01]  /*35010*/  STL [R1+0x480], R85 ;  /* 0x0004805501007387 */ /* 0x000fe20000100800 */
[C---:B----4-:R-:W-:Y:S01]  /*35020*/  IMAD.X R93, R6.reuse, 0x1, R93, P4 ;  /* 0x00000001065d7824 */ /* 0x050fe200020e065d */
[----:B------:R-:W-:Y:S01]  /*35030*/  PRMT R0, RZ, 0x7610, R0 ;  /* 0x00007610ff007816 */ /* 0x000fe20000000000 */
[----:B--2---:R-:W-:-:S05]  /*35040*/  IMAD.X R9, R6, 0x1, R9, P3 ;  /* 0x0000000106097824 */ /* 0x004fca00018e0609 */
[----:B------:R0:W-:Y:S04]  /*35050*/  STL [R1+0x474], R9 ;  /* 0x0004740901007387 */ /* 0x0001e80000100800 */
[----:B------:R1:W2:Y:S02]  /*35060*/  @!P1 LDG.E.U8 R45, desc[UR18][R8.64] ;  /* 0x00000012082d9981 */ /* 0x0002a4000c1e1100 */
[----:B-1----:R-:W-:Y:S02]  /*35070*/  IMAD.MOV.U32 R8, RZ, RZ, R93 ;  /* 0x000000ffff087224 */ /* 0x002fe400078e005d */
[----:B0-----:R-:W-:-:S05]  /*35080*/  IMAD.MOV.U32 R9, RZ, RZ, R85 ;  /* 0x000000ffff097224 */ /* 0x001fca00078e0055 */
[----:B------:R-:W-:-:S04]  /*35090*/  @!P1 LOP3.LUT R9, R9, R8, RZ, 0x3c, !PT ;  /* 0x0000000809099212 */ /* 0x000fc800078e3cff */
[----:B------:R-:W-:-:S04]  /*350a0*/  @!P1 LOP3.LUT R8, R9, R8, RZ, 0x3c, !PT ;  /* 0x0000000809089212 */ /* 0x000fc800078e3cff */
[----:B------:R-:W-:-:S05]  /*350b0*/  @!P1 LOP3.LUT R9, R9, R8, RZ, 0x3c, !PT ;  /* 0x0000000809099212 */ /* 0x000fca00078e3cff */
[----:B------:R0:W4:Y:S01]  /*350c0*/  @!P1 LDG.E.U8 R0, desc[UR18][R8.64] ;  /* 0x0000001208009981 */ /* 0x000122000c1e1100 */
[----:B------:R-:W-:Y:S02]  /*350d0*/  IADD3 R47, P3, PT, R5, R47, RZ ;  /* 0x0000002f052f7210 */ /* 0x000fe40007f7e0ff */
[----:B------:R-:W-:-:S03]  /*350e0*/  PRMT R4, RZ, 0x7610, R4 ;  /* 0x00007610ff047816 */ /* 0x000fc60000000004 */
[----:B------:R-:W-:Y:S01]  /*350f0*/  IMAD.X R30, R6, 0x1, R30, P3 ;  /* 0x00000001061e7824 */ /* 0x000fe200018e061e */
[----:B------:R-:W-:Y:S04]  /*35100*/  STL [R1+0x488], R47 ;  /* 0x0004882f01007387 */ /* 0x000fe80000100800 */
[----:B------:R-:W2:Y:S01]  /*35110*/  LDL.LU R86, [R1+0x494] ;  /* 0x0004940001567983 */ /* 0x000ea20000300800 */
[----:B0-----:R-:W-:Y:S02]  /*35120*/  IMAD.MOV.U32 R9, RZ, RZ, R30 ;  /* 0x000000ffff097224 */ /* 0x001fe400078e001e */
[----:B------:R-:W-:Y:S01]  /*35130*/  @!P1 IMAD.MOV.U32 R8, RZ, RZ, R47 ;  /* 0x000000ffff089224 */ /* 0x000fe200078e002f */
[----:B------:R0:W-:Y:S04]  /*35140*/  STL [R1+0x47c], R93 ;  /* 0x00047c5d01007387 */ /* 0x0001e80000100800 */
[----:B------:R1:W2:Y:S04]  /*35150*/  @!P1 LDG.E.U8 R4, desc[UR18][R8.64] ;  /* 0x0000001208049981 */ /* 0x0002a8000c1e1100 */
[----:B0-----:R-:W2:Y:S04]  /*35160*/  LDL.LU R93, [R1+0x1370] ;  /* 0x00137000015d7983 */ /* 0x001ea80000300800 */
[----:B------:R-:W2:Y:S04]  /*35170*/  LDL.LU R85, [R1+0x136c] ;  /* 0x00136c0001557983 */ /* 0x000ea80000300800 */
[----:B----4-:R0:W-:Y:S04]  /*35180*/  STL [R1+0xfc], R0 ;  /* 0x0000fc0001007387 */ /* 0x0101e80000100800 */
[----:B0-----:R-:W4:Y:S04]  /*35190*/  LDL.LU R0, [R1+0x1368] ;  /* 0x0013680001007983 */ /* 0x001f280000300800 */
[----:B------:R0:W-:Y:S04]  /*351a0*/  STL [R1+0x484], R30 ;  /* 0x0004841e01007387 */ /* 0x0001e80000100800 */
[----:B0-----:R-:W4:Y:S04]  /*351b0*/  LDL.LU R30, [R1+0x49c] ;  /* 0x00049c00011e7983 */ /* 0x001f280000300800 */
[----:B------:R-:W4:Y:S01]  /*351c0*/  LDL.LU R8, [R1+0x48c] ;  /* 0x00048c0001087983 */ /* 0x000f220000300800 */
[----:B---3--:R-:W-:-:S02]  /*351d0*/  IADD3 R2, P3, PT, R5, R2, RZ ;  /* 0x0000000205027210 */ /* 0x008fc40007f7e0ff */
[----:B------:R-:W-:-:S03]  /*351e0*/  IADD3 R3, P4, PT, R5, R3, RZ ;  /* 0x0000000305037210 */ /* 0x000fc60007f9e0ff */
[----:B-1----:R-:W-:Y:S01]  /*351f0*/  IMAD.MOV.U32 R9, RZ, RZ, R2 ;  /* 0x000000ffff097224 */ /* 0x002fe200078e0002 */
[----:B------:R0:W-:Y:S01]  /*35200*/  STL [R1+0x490], R2 ;  /* 0x0004900201007387 */ /* 0x0001e20000100800 */
[----:B--2---:R-:W-:-:S03]  /*35210*/  PRMT R85, RZ, 0x7610, R85 ;  /* 0x00007610ff557816 */ /* 0x004fc60000000055 */
[----:B0-----:R-:W2:Y:S04]  /*35220*/  LDL.LU R2, [R1+0x4b8] ;  /* 0x0004b80001027983 */ /* 0x001ea80000300800 */
[----:B------:R0:W-:Y:S04]  /*35230*/  STL [R1+0xf8], R4 ;  /* 0x0000f80401007387 */ /* 0x0001e80000100800 */
[----:B0-----:R-:W3:Y:S04]  /*35240*/  LDL.LU R4, [R1+0x4c0] ;  /* 0x0004c00001047983 */ /* 0x001ee80000300800 */
[----:B------:R-:W2:Y:S04]  /*35250*/  LDL.LU R47, [R1+0x4c8] ;  /* 0x0004c800012f7983 */ /* 0x000ea80000300800 */
[----:B------:R-:W-:Y:S01]  /*35260*/  STL [R1+0x498], R3 ;  /* 0x0004980301007387 */ /* 0x000fe20000100800 */
[----:B------:R-:W-:-:S02]  /*35270*/  IMAD.X R86, R6, 0x1, R86, P4 ;  /* 0x0000000106567824 */ /* 0x000fc400020e0656 */
[----:B----4-:R-:W-:-:S05]  /*35280*/  IMAD.X R8, R6, 0x1, R8, P3 ;  /* 0x0000000106087824 */ /* 0x010fca00018e0608 */
[-C--:B------:R-:W-:Y:S01]  /*35290*/  @!P1 LOP3.LUT R9, R9, R8.reuse, RZ, 0x3c, !PT ;  /* 0x0000000809099212 */ /* 0x080fe200078e3cff */
[----:B------:R0:W-:Y:S03]  /*352a0*/  STL [R1+0x48c], R8 ;  /* 0x00048c0801007387 */ /* 0x0001e60000100800 */
[----:B0-----:R-:W-:-:S04]  /*352b0*/  @!P1 LOP3.LUT R8, R9, R8, RZ, 0x3c, !PT ;  /* 0x0000000809089212 */ /* 0x001fc800078e3cff */
[----:B------:R-:W-:-:S05]  /*352c0*/  @!P1 LOP3.LUT R9, R9, R8, RZ, 0x3c, !PT ;  /* 0x0000000809099212 */ /* 0x000fca00078e3cff */
[----:B------:R0:W4:Y:S02]  /*352d0*/  @!P1 LDG.E.U8 R85, desc[UR18][R8.64] ;  /* 0x0000001208559981 */ /* 0x000124000c1e1100 */
[----:B0-----:R-:W-:Y:S02]  /*352e0*/  IMAD.MOV.U32 R8, RZ, RZ, R86 ;  /* 0x000000ffff087224 */ /* 0x001fe400078e0056 */
[----:B------:R-:W-:-:S05]  /*352f0*/  IMAD.MOV.U32 R9, RZ, RZ, R3 ;  /* 0x000000ffff097224 */ /* 0x000fca00078e0003 */
[----:B------:R-:W-:-:S04]  /*35300*/  @!P1 LOP3.LUT R9, R9, R8, RZ, 0x3c, !PT ;  /* 0x0000000809099212 */ /* 0x000fc800078e3cff */
[C---:B------:R-:W-:Y:S02]  /*35310*/  @!P1 LOP3.LUT R8, R9.reuse, R8, RZ, 0x3c, !PT ;  /* 0x0000000809089212 */ /* 0x040fe400078e3cff */
[----:B------:R-:W-:Y:S02]  /*35320*/  PRMT R0, RZ, 0x7610, R0 ;  /* 0x00007610ff007816 */ /* 0x000fe40000000000 */
[----:B------:R-:W-:-:S05]  /*35330*/  @!P1 LOP3.LUT R9, R9, R8, RZ, 0x3c, !PT ;  /* 0x0000000809099212 */ /* 0x000fca00078e3cff */
[----:B------:R0:W2:Y:S01]  /*35340*/  @!P1 LDG.E.U8 R0, desc[UR18][R8.64] ;  /* 0x0000001208009981 */ /* 0x0000a2000c1e1100 */
[----:B------:R-:W-:Y:S02]  /*35350*/  IADD3 R87, P3, PT, R5, R87, RZ ;  /* 0x0000005705577210 */ /* 0x000fe40007f7e0ff */
[----:B------:R-:W-:-:S03]  /*35360*/  PRMT R42, RZ, 0x7610, R42 ;  /* 0x00007610ff2a7816 */ /* 0x000fc6000000002a */
[----:B------:R-:W-:Y:S01]  /*35370*/  STL [R1+0x4a0], R87 ;  /* 0x0004a05701007387 */ /* 0x000fe20000100800 */
[----:B------:R-:W-:Y:S02]  /*35380*/  IMAD.X R30, R6, 0x1, R30, P3 ;  /* 0x00000001061e7824 */ /* 0x000fe400018e061e */
[----:B0-----:R-:W-:Y:S02]  /*35390*/  @!P1 IMAD.MOV.U32 R8, RZ, RZ, R87 ;  /* 0x000000ffff089224 */ /* 0x001fe400078e0057 */
[----:B------:R-:W-:-:S05]  /*353a0*/  IMAD.MOV.U32 R9, RZ, RZ, R30 ;  /* 0x000000ffff097224 */ /* 0x000fca00078e001e */
[----:B------:R0:W3:Y:S04]  /*353b0*/  @!P1 LDG.E.U8 R42, desc[UR18][R8.64] ;  /* 0x00000012082a9981 */ /* 0x0000e8000c1e1100 */
[----:B----4-:R1:W-:Y:S04]  /*353c0*/  STL [R1+0xf4], R85 ;  /* 0x0000f45501007387 */ /* 0x0103e80000100800 */
[----:B-1----:R-:W4:Y:S04]  /*353d0*/  LDL.LU R85, [R1+0x1364] ;  /* 0x0013640001557983 */ /* 0x002f280000300800 */
[----:B------:R1:W-:Y:S04]  /*353e0*/  STL [R1+0x494], R86 ;  /* 0x0004945601007387 */ /* 0x0003e80000100800 */
[----:B-1----:R-:W4:Y:S04]  /*353f0*/  LDL.LU R86, [R1+0x1360] ;  /* 0x0013600001567983 */ /* 0x002f280000300800 */
[----:B------:R-:W4:Y:S04]  /*35400*/  LDL.LU R3, [R1+0x4bc] ;  /* 0x0004bc0001037983 */ /* 0x000f280000300800 */
[----:B--2---:R1:W-:Y:S04]  /*35410*/  STL [R1+0xf0], R0 ;  /* 0x0000f00001007387 */ /* 0x0043e80000100800 */
[----:B-1----:R-:W2:Y:S04]  /*35420*/  LDL.LU R0, [R1+0x135c] ;  /* 0x00135c0001007983 */ /* 0x002ea80000300800 */
[----:B------:R1:W-:Y:S04]  /*35430*/  STL [R1+0x49c], R30 ;  /* 0x00049c1e01007387 */ /* 0x0003e80000100800 */
[----:B-1----:R-:W2:Y:S04]  /*35440*/  LDL.LU R30, [R1+0x4c4] ;  /* 0x0004c400011e7983 */ /* 0x002ea80000300800 */
[----:B------:R-:W2:Y:S01]  /*35450*/  LDL.LU R8, [R1+0x4b4] ;  /* 0x0004b40001087983 */ /* 0x000ea20000300800 */
[----:B------:R-:W-:-:S02]  /*35460*/  IADD3 R2, P3, PT, R5, R2, RZ ;  /* 0x0000000205027210 */ /* 0x000fc40007f7e0ff */
[----:B---3--:R-:W-:-:S03]  /*35470*/  IADD3 R4, P4, PT, R5, R4, RZ ;  /* 0x0000000405047210 */ /* 0x008fc60007f9e0ff */
[----:B0-----:R-:W-:Y:S01]  /*35480*/  IMAD.MOV.U32 R9, RZ, RZ, R2 ;  /* 0x000000ffff097224 */ /* 0x001fe200078e0002 */
[----:B------:R0:W-:Y:S04]  /*35490*/  STL [R1+0x4b8], R2 ;  /* 0x0004b80201007387 */ /* 0x0001e80000100800 */
[----:B0-----:R-:W3:Y:S04]  /*354a0*/  LDL.LU R2, [R1+0x4d0] ;  /* 0x0004d00001027983 */ /* 0x001ee80000300800 */
[----:B------:R-:W3:Y:S04]  /*354b0*/  LDL.LU R87, [R1+0x4d8] ;  /* 0x0004d80001577983 */ /* 0x000ee80000300800 */
[----:B------:R0:W-:Y:S04]  /*354c0*/  STL [R1+0xec], R42 ;  /* 0x0000ec2a01007387 */ /* 0x0001e80000100800 */
[----:B0-----:R-:W3:Y:S04]  /*354d0*/  LDL.LU R42, [R1+0x4e0] ;  /* 0x0004e000012a7983 */ /* 0x001ee80000300800 */
[----:B------:R-:W-:Y:S01]  /*354e0*/  STL [R1+0x4c0], R4 ;  /* 0x0004c00401007387 */ /* 0x000fe20000100800 */
[----:B----4-:R-:W-:Y:S01]  /*354f0*/  PRMT R86, RZ, 0x7610, R86 ;  /* 0x00007610ff567816 */ /* 0x010fe20000000056 */
[----:B------:R-:W-:-:S02]  /*35500*/  IMAD.X R3, R6, 0x1, R3, P4 ;  /* 0x0000000106037824 */ /* 0x000fc400020e0603 */
[----:B--2---:R-:W-:-:S05]  /*35510*/  IMAD.X R8, R6, 0x1, R8, P3 ;  /* 0x0000000106087824 */ /* 0x004fca00018e0608 */
[-C--:B------:R-:W-:Y:S01]  /*35520*/  @!P1 LOP3.LUT R9, R9, R8.reuse, RZ, 0x3c, !PT ;  /* 0x0000000809099212 */ /* 0x080fe200078e3cff */
[----:B------:R0:W-:Y:S03]  /*35530*/  STL [R1+0x4b4], R8 ;  /* 0x0004b40801007387 */ /* 0x0001e60000100800 */
[----:B0-----:R-:W-:-:S04]  /*35540*/  @!P1 LOP3.LUT R8, R9, R8, RZ, 0x3c, !PT ;  /* 0x0000000809089212 */ /* 0x001fc800078e3cff */
[----:B------:R-:W-:-:S05]  /*35550*/  @!P1 LOP3.LUT R9, R9, R8, RZ, 0x3c, !PT ;  /* 0x0000000809099212 */ /* 0x000fca00078e3cff */
[----:B------:R0:W2:Y:S02]  /*35560*/  @!P1 LDG.E.U8 R86, desc[UR18][R8.64] ;  /* 0x0000001208569981 */ /* 0x0000a4000c1e1100 */
[----:B0-----:R-:W-:Y:S02]  /*35570*/  IMAD.MOV.U32 R8, RZ, RZ, R3 ;  /* 0x000000ffff087224 */ /* 0x001fe400078e0003 */
[----:B------:R-:W-:-:S05]  /*35580*/  IMAD.MOV.U32 R9, RZ, RZ, R4 ;  /* 0x000000ffff097224 */ /* 0x000fca00078e0004 */
[----:B------:R-:W-:-:S04]  /*35590*/  @!P1 LOP3.LUT R9, R9, R8, RZ, 0x3c, !PT ;  /* 0x0000000809099212 */ /* 0x000fc800078e3cff */
[C---:B------:R-:W-:Y:S02]  /*355a0*/  @!P1 LOP3.LUT R8, R9.reuse, R8, RZ, 0x3c, !PT ;  /* 0x0000000809089212 */ /* 0x040fe400078e3cff */
[----:B------:R-:W-:Y:S02]  /*355b0*/  PRMT R0, RZ, 0x7610, R0 ;  /* 0x00007610ff007816 */ /* 0x000fe40000000000 */
[----:B------:R-:W-:-:S05]  /*355c0*/  @!P1 LOP3.LUT R9, R9, R8, RZ, 0x3c, !PT ;  /* 0x0000000809099212 */ /* 0x000fca00078e3cff */
[----:B------:R0:W4:Y:S01]  /*355d0*/  @!P1 LDG.E.U8 R0, desc[UR18][R8.64] ;  /* 0x0000001208009981 */ /* 0x000122000c1e1100 */
[----:B------:R-:W-:Y:S02]  /*355e0*/  IADD3 R47, P3, PT, R5, R47, RZ ;  /* 0x0000002f052f7210 */ /* 0x000fe40007f7e0ff */
[----:B------:R-:W-:-:S03]  /*355f0*/  PRMT R46, RZ, 0x7610, R46 ;  /* 0x00007610ff2e7816 */ /* 0x000fc6000000002e */
[----:B------:R-:W-:Y:S01]  /*35600*/  STL [R1+0x4c8], R47 ;  /* 0x0004c82f01007387 */ /* 0x000fe20000100800 */
[----:B------:R-:W-:Y:S02]  /*35610*/  IMAD.X R30, R6, 0x1, R30, P3 ;  /* 0x00000001061e7824 */ /* 0x000fe400018e061e */
[----:B0-----:R-:W-:Y:S02]  /*35620*/  @!P1 IMAD.MOV.U32 R8, RZ, RZ, R47 ;  /* 0x000000ffff089224 */ /* 0x001fe400078e002f */
[----:B------:R-:W-:-:S05]  /*35630*/  IMAD.MOV.U32 R9, RZ, RZ, R30 ;  /* 0x000000ffff097224 */ /* 0x000fca00078e001e */
[----:B------:R0:W3:Y:S04]  /*35640*/  @!P1 LDG.E.U8 R46, desc[UR18][R8.64] ;  /* 0x00000012082e9981 */ /* 0x0000e8000c1e1100 */
[----:B--2---:R1:W-:Y:S04]  /*35650*/  STL [R1+0xe8], R86 ;  /* 0x0000e85601007387 */ /* 0x0043e80000100800 */
[----:B-1----:R-:W2:Y:S04]  /*35660*/  LDL.LU R86, [R1+0x1358] ;  /* 0x0013580001567983 */ /* 0x002ea80000300800 */
[----:B------:R1:W-:Y:S04]  /*35670*/  STL [R1+0x4bc], R3 ;  /* 0x0004bc0301007387 */ /* 0x0003e80000100800 */
[----:B-1----:R-:W2:Y:S04]  /*35680*/  LDL.LU R3, [R1+0x1354] ;  /* 0x0013540001037983 */ /* 0x002ea80000300800 */
[----:B------:R-:W2:Y:S04]  /*35690*/  LDL.LU R4, [R1+0x4d4] ;  /* 0x0004d40001047983 */ /* 0x000ea80000300800 */
[----:B----4-:R1:W-:Y:S04]  /*356a0*/  STL [R1+0xe4], R0 ;  /* 0x0000e40001007387 */ /* 0x0103e80000100800 */
[----:B-1----:R-:W4:Y:S04]  /*356b0*/  LDL.LU R0, [R1+0x1350] ;  /* 0x0013500001007983 */ /* 0x002f280000300800 */
[----:B------:R1:W-:Y:S04]  /*356c0*/  STL [R1+0x4c4], R30 ;  /* 0x0004c41e01007387 */ /* 0x0003e80000100800 */
[----:B-1----:R-:W4:Y:S04]  /*356d0*/  LDL.LU R30, [R1+0x4dc] ;  /* 0x0004dc00011e7983 */ /* 0x002f280000300800 */
[----:B------:R-:W4:Y:S01]  /*356e0*/  LDL.LU R8, [R1+0x4cc] ;  /* 0x0004cc0001087983 */ /* 0x000f220000300800 */
[----:B---3--:R-:W-:-:S02]  /*356f0*/  IADD3 R2, P3, PT, R5, R2, RZ ;  /* 0x0000000205027210 */ /* 0x008fc40007f7e0ff */
[----:B------:R-:W-:-:S03]  /*35700*/  IADD3 R87, P4, PT, R5, R87, RZ ;  /* 0x0000005705577210 */ /* 0x000fc60007f9e0ff */
[----:B0-----:R-:W-:Y:S01]  /*35710*/  IMAD.MOV.U32 R9, RZ, RZ, R2 ;  /* 0x000000ffff097224 */ /* 0x001fe200078e0002 */
[----:B------:R0:W-:Y:S04]  /*35720*/  STL [R1+0x4d0], R2 ;  /* 0x0004d00201007387 */ /* 0x0001e80000100800 */
[----:B0-----:R-:W3:Y:S04]  /*35730*/  LDL.LU R2, [R1+0x4f8] ;  /* 0x0004f80001027983 */ /* 0x001ee80000300800 */
[----:B------:R-:W3:Y:S04]  /*35740*/  LDL.LU R47, [R1+0x500] ;  /* 0x00050000012f7983 */ /* 0x000ee80000300800 */
[----:B------:R0:W-:Y:S04]  /*35750*/  STL [R1+0xe0], R46 ;  /* 0x0000e02e01007387 */ /* 0x0001e80000100800 */
[----:B0-----:R-:W3:Y:S04]  /*35760*/  LDL.LU R46, [R1+0x508] ;  /* 0x00050800012e7983 */ /* 0x001ee80000300800 */
[----:B------:R-:W-:Y:S01]  /*35770*/  STL [R1+0x4d8], R87 ;  /* 0x0004d85701007387 */ /* 0x000fe20000100800 */
[----:B--2---:R-:W-:Y:S01]  /*35780*/  PRMT R3, RZ, 0x7610, R3 ;  /* 0x00007610ff037816 */ /* 0x004fe20000000003 */
[----:B----4-:R-:W-:-:S05]  /*35790*/  IMAD.X R8, R6, 0x1, R8, P3 ;  /* 0x0000000106087824 */ /* 0x010fca00018e0608 */
        /* <DEDUP_REMOVED lines=14> */
[----:B------:R0:W4:Y:S04]  /*35880*/  @!P1 LDG.E.U8 R0, desc[UR18][R8.64] ;  /* 0x0000001208009981 */ /* 0x000128000c1e1100 */
[----:B--2---:R1:W-:Y:S04]  /*35890*/  STL [R1+0xdc], R3 ;  /* 0x0000dc0301007387 */ /* 0x0043e80000100800 */
[----:B-1----:R-:W2:Y:S01]  /*358a0*/  LDL.LU R3, [R1+0x134c] ;  /* 0x00134c0001037983 */ /* 0x002ea20000300800 */
[----:B------:R-:W-:Y:S02]  /*358b0*/  IMAD.X R30, R6, 0x1, R30, P3 ;  /* 0x00000001061e7824 */ /* 0x000fe400018e061e */
[----:B0-----:R-:W-:Y:S01]  /*358c0*/  @!P1 IMAD.MOV.U32 R8, RZ, RZ, R42 ;  /* 0x000000ffff089224 */ /* 0x001fe200078e002a */
[----:B------:R0:W-:Y:S01]  /*358d0*/  STL [R1+0x4d4], R4 ;  /* 0x0004d40401007387 */ /* 0x0001e20000100800 */
[----:B------:R-:W-:-:S03]  /*358e0*/  IMAD.MOV.U32 R9, RZ, RZ, R30 ;  /* 0x000000ffff097224 */ /* 0x000fc600078e001e */
[----:B0-----:R-:W3:Y:S04]  /*358f0*/  LDL.LU R4, [R1+0x1348] ;  /* 0x0013480001047983 */ /* 0x001ee80000300800 */
[----:B------:R-:W3:Y:S04]  /*35900*/  LDL.LU R87, [R1+0x4fc] ;  /* 0x0004fc0001577983 */ /* 0x000ee80000300800 */
[----:B----4-:R0:W-:Y:S04]  /*35910*/  STL [R1+0xd8], R0 ;  /* 0x0000d80001007387 */ /* 0x0101e80000100800 */
[----:B0-----:R-:W4:Y:S04]  /*35920*/  LDL.LU R0, [R1+0x1344] ;  /* 0x0013440001007983 */ /* 0x001f280000300800 */
[----:B------:R0:W-:Y:S04]  /*35930*/  STL [R1+0x4dc], R30 ;  /* 0x0004dc1e01007387 */ /* 0x0001e80000100800 */
[----:B0-----:R-:W4:Y:S01]  /*35940*/  LDL.LU R30, [R1+0x504] ;  /* 0x00050400011e7983 */ /* 0x001f220000300800 */
[----:B--2---:R-:W-:-:S06]  /*35950*/  PRMT R3, RZ, 0x7610, R3 ;  /* 0x00007610ff037816 */ /* 0x004fcc0000000003 */
[----:B------:R0:W2:Y:S04]  /*35960*/  @!P1 LDG.E.U8 R3, desc[UR18][R8.64] ;  /* 0x0000001208039981 */ /* 0x0000a8000c1e1100 */
[----:B------:R-:W4:Y:S01]  /*35970*/  LDL.LU R8, [R1+0x4f4] ;  /* 0x0004f40001087983 */ /* 0x000f220000300800 */
[C---:B---3--:R-:W-:Y:S02]  /*35980*/  IADD3 R2, P3, PT, R5.reuse, R2, RZ ;  /* 0x0000000205027210 */ /* 0x048fe40007f7e0ff */
[----:B------:R-:W-:-:S03]  /*35990*/  IADD3 R47, P4, PT, R5, R47, RZ ;  /* 0x0000002f052f7210 */ /* 0x000fc60007f9e0ff */
[----:B0-----:R-:W-:Y:S01]  /*359a0*/  IMAD.MOV.U32 R9, RZ, RZ, R2 ;  /* 0x000000ffff097224 */ /* 0x001fe200078e0002 */
[----:B------:R0:W-:Y:S01]  /*359b0*/  STL [R1+0x4f8], R2 ;  /* 0x0004f80201007387 */ /* 0x0001e20000100800 */
[----:B------:R-:W-:-:S03]  /*359c0*/  PRMT R4, RZ, 0x7610, R4 ;  /* 0x00007610ff047816 */ /* 0x000fc60000000004 */
[----:B0-----:R-:W3:Y:S04]  /*359d0*/  LDL.LU R2, [R1+0x510] ;  /* 0x0005100001027983 */ /* 0x001ee80000300800 */
[----:B--2---:R0:W-:Y:S01]  /*359e0*/  STL [R1+0xd4], R3 ;  /* 0x0000d40301007387 */ /* 0x0041e20000100800 */
[----:B----4-:R-:W-:-:S03]  /*359f0*/  IMAD.X R8, R6, 0x1, R8, P3 ;  /* 0x0000000106087824 */ /* 0x010fc600018e0608 */
[----:B0-----:R-:W2:Y:S02]  /*35a00*/  LDL.LU R3, [R1+0x518] ;  /* 0x0005180001037983 */ /* 0x001ea40000300800 */
[-C--:B------:R-:W-:Y:S02]  /*35a10*/  @!P1 LOP3.LUT R9, R9, R8.reuse, RZ, 0x3c, !PT ;  /* 0x0000000809099212 */ /* 0x080fe400078e3cff */
        /* <DEDUP_REMOVED lines=34> */
[----:B------:R-:W-:Y:S01]  /*35c40*/  STL [R1+0x510], R2 ;  /* 0x0005100201007387 */ /* 0x000fe20000100800 */
[----:B----4-:R-:W-:Y:S01]  /*35c50*/  PRMT R87, RZ, 0x7610, R87 ;  /* 0x00007610ff577816 */ /* 0x010fe20000000057 */
[C---:B------:R-:W-:Y:S01]  /*35c60*/  IMAD.X R47, R6.reuse, 0x1, R47, P4 ;  /* 0x00000001062f7824 */ /* 0x040fe200020e062f */
[----:B---3--:R-:W-:Y:S01]  /*35c70*/  PRMT R0, RZ, 0x7610, R0 ;  /* 0x00007610ff007816 */ /* 0x008fe20000000000 */
[----:B--2---:R0:W-:Y:S01]  /*35c80*/  STL [R1+0xc8], R4 ;  /* 0x0000c80401007387 */ /* 0x0041e20000100800 */
[----:B------:R-:W-:-:S03]  /*35c90*/  IMAD.X R8, R6, 0x1, R8, P3 ;  /* 0x0000000106087824 */ /* 0x000fc600018e0608 */
        /* <DEDUP_REMOVED lines=8> */
[----:B------:R0:W2:Y:S02]  /*35d20*/  @!P1 LDG.E.U8 R87, desc[UR18][R8.64] ;  /* 0x0000001208579981 */ /* 0x0000a4000c1e1100 */
[----:B0-----:R-:W-:Y:S02]  /*35d30*/  IMAD.MOV.U32 R8, RZ, RZ, R47 ;  /* 0x000000ffff087224 */ /* 0x001fe400078e002f */
[----:B------:R-:W-:-:S05]  /*35d40*/  IMAD.MOV.U32 R9, RZ, RZ, R3 ;  /* 0x000000ffff097224 */ /* 0x000fca00078e0003 */
[----:B------:R-:W-:-:S04]  /*35d50*/  @!P1 LOP3.LUT R9, R9, R8, RZ, 0x3c, !PT ;  /* 0x0000000809099212 */ /* 0x000fc800078e3cff */
[----:B------:R-:W-:-:S04]  /*35d60*/  @!P1 LOP3.LUT R8, R9, R8, RZ, 0x3c, !PT ;  /* 0x0000000809089212 */ /* 0x000fc800078e3cff */
[----:B------:R-:W-:-:S05]  /*35d70*/  @!P1 LOP3.LUT R9, R9, R8, RZ, 0x3c, !PT ;  /* 0x0000000809099212 */ /* 0x000fca00078e3cff */
[----:B------:R0:W3:Y:S01]  /*35d80*/  @!P1 LDG.E.U8 R0, desc[UR18][R8.64] ;  /* 0x0000001208009981 */ /* 0x0000e2000c1e1100 */
[----:B------:R-:W-:Y:S02]  /*35d90*/  IADD3 R42, P3, PT, R5, R42, RZ ;  /* 0x0000002a052a7210 */ /* 0x000fe40007f7e0ff */
[----:B------:R-:W-:-:S03]  /*35da0*/  PRMT R17, RZ, 0x7610, R17 ;  /* 0x00007610ff117816 */ /* 0x000fc60000000011 */
[----:B------:R-:W-:Y:S01]  /*35db0*/  STL [R1+0x520], R42 ;  /* 0x0005202a01007387 */ /* 0x000fe20000100800 */
[----:B------:R-:W-:Y:S02]  /*35dc0*/  IMAD.X R30, R6, 0x1, R30, P3 ;  /* 0x00000001061e7824 */ /* 0x000fe400018e061e */
[----:B0-----:R-:W-:Y:S02]  /*35dd0*/  @!P1 IMAD.MOV.U32 R8, RZ, RZ, R42 ;  /* 0x000000ffff089224 */ /* 0x001fe400078e002a */
[----:B------:R-:W-:-:S05]  /*35de0*/  IMAD.MOV.U32 R9, RZ, RZ, R30 ;  /* 0x000000ffff097224 */ /* 0x000fca00078e001e */
[----:B------:R0:W4:Y:S04]  /*35df0*/  @!P1 LDG.E.U8 R17, desc[UR18][R8.64] ;  /* 0x0000001208119981 */ /* 0x000128000c1e1100 */
[----:B--2---:R1:W-:Y:S04]  /*35e00*/  STL [R1+0xc4], R87 ;  /* 0x0000c45701007387 */ /* 0x0043e80000100800 */
[----:B-1----:R-:W2:Y:S04]  /*35e10*/  LDL.LU R87, [R1+0x1334] ;  /* 0x0013340001577983 */ /* 0x002ea80000300800 */
[----:B------:R1:W-:Y:S04]  /*35e20*/  STL [R1+0x514], R47 ;  /* 0x0005142f01007387 */ /* 0x0003e80000100800 */
[----:B-1----:R-:W2:Y:S04]  /*35e30*/  LDL.LU R47, [R1+0x1330] ;  /* 0x00133000012f7983 */ /* 0x002ea80000300800 */
[----:B------:R-:W2:Y:S04]  /*35e40*/  LDL.LU R3, [R1+0x53c] ;  /* 0x00053c0001037983 */ /* 0x000ea80000300800 */
[----:B---3--:R1:W-:Y:S04]  /*35e50*/  STL [R1+0xc0], R0 ;  /* 0x0000c00001007387 */ /* 0x0083e80000100800 */
[----:B-1----:R-:W3:Y:S04]  /*35e60*/  LDL.LU R0, [R1+0x132c] ;  /* 0x00132c0001007983 */ /* 0x002ee80000300800 */
[----:B------:R1:W-:Y:S04]  /*35e70*/  STL [R1+0x51c], R30 ;  /* 0x00051c1e01007387 */ /* 0x0003e80000100800 */
[----:B-1----:R-:W3:Y:S04]  /*35e80*/  LDL.LU R30, [R1+0x544] ;  /* 0x00054400011e7983 */ /* 0x002ee80000300800 */
[----:B------:R-:W3:Y:S01]  /*35e90*/  LDL.LU R8, [R1+0x534] ;  /* 0x0005340001087983 */ /* 0x000ee20000300800 */
[----:B------:R-:W-:-:S02]  /*35ea0*/  IADD3 R4, P3, PT, R5, R4, RZ ;  /* 0x0000000405047210 */ /* 0x000fc40007f7e0ff */
[----:B------:R-:W-:-:S03]  /*35eb0*/  IADD3 R2, P4, PT, R5, R2, RZ ;  /* 0x0000000205027210 */ /* 0x000fc60007f9e0ff */
[----:B0-----:R-:W-:Y:S01]  /*35ec0*/  IMAD.MOV.U32 R9, RZ, RZ, R4 ;  /* 0x000000ffff097224 */ /* 0x001fe200078e0004 */
[----:B------:R-:W-:Y:S04]  /*35ed0*/  STL [R1+0x538], R4 ;  /* 0x0005380401007387 */ /* 0x000fe80000100800 */
[----:B----4-:R0:W-:Y:S04]  /*35ee0*/  STL [R1+0xbc], R17 ;  /* 0x0000bc1101007387 */ /* 0x0101e80000100800 */
[----:B0-----:R-:W4:Y:S04]  /*35ef0*/  LDL.LU R17, [R1+0x550] ;  /* 0x0005500001117983 */ /* 0x001f280000300800 */
[----:B------:R-:W4:Y:S04]  /*35f00*/  LDL.LU R4, [R1+0x558] ;  /* 0x0005580001047983 */ /* 0x000f280000300800 */
[----:B------:R-:W4:Y:S04]  /*35f10*/  LDL.LU R42, [R1+0x560] ;  /* 0x00056000012a7983 */ /* 0x000f280000300800 */
[----:B------:R-:W-:Y:S01]  /*35f20*/  STL [R1+0x540], R2 ;  /* 0x0005400201007387 */ /* 0x000fe20000100800 */
[----:B--2---:R-:W-:Y:S01]  /*35f30*/  PRMT R47, RZ, 0x7610, R47 ;  /* 0x00007610ff2f7816 */ /* 0x004fe2000000002f */
[----:B------:R-:W-:-:S02]  /*35f40*/  IMAD.X R3, R6, 0x1, R3, P4 ;  /* 0x0000000106037824 */ /* 0x000fc400020e0603 */
[----:B---3--:R-:W-:-:S05]  /*35f50*/  IMAD.X R8, R6, 0x1, R8, P3 ;  /* 0x0000000106087824 */ /* 0x008fca00018e0608 */
        /* <DEDUP_REMOVED lines=29> */
[----:B----4-:R-:W-:-:S02]  /*36130*/  IADD3 R17, P3, PT, R5, R17, RZ ;  /* 0x0000001105117210 */ /* 0x010fc40007f7e0ff */
[----:B------:R-:W-:-:S03]  /*36140*/  IADD3 R4, P4, PT, R5, R4, RZ ;  /* 0x0000000405047210 */ /* 0x000fc60007f9e0ff */
[----:B0-----:R-:W-:Y:S01]  /*36150*/  IMAD.MOV.U32 R9, RZ, RZ, R17 ;  /* 0x000000ffff097224 */ /* 0x001fe200078e0011 */
[----:B------:R0:W-:Y:S04]  /*36160*/  STL [R1+0x550], R17 ;  /* 0x0005501101007387 */ /* 0x0001e80000100800 */
[----:B0-----:R-:W4:Y:S04]  /*36170*/  LDL.LU R17, [R1+0x578] ;  /* 0x0005780001117983 */ /* 0x001f280000300800 */
[----:B------:R0:W-:Y:S04]  /*36180*/  STL [R1+0xb0], R44 ;  /* 0x0000b02c01007387 */ /* 0x0001e80000100800 */
[----:B0-----:R-:W4:Y:S04]  /*36190*/  LDL.LU R44, [R1+0x580] ;  /* 0x00058000012c7983 */ /* 0x001f280000300800 */
        /* <DEDUP_REMOVED lines=37> */
[----:B------:R-:W-:Y:S04]  /*363f0*/  STL [R1+0x578], R17 ;  /* 0x0005781101007387 */ /* 0x000fe80000100800 */
[----:B------:R0:W-:Y:S04]  /*36400*/  STL [R1+0xa4], R33 ;  /* 0x0000a42101007387 */ /* 0x0001e80000100800 */
        /* <DEDUP_REMOVED lines=34> */
[----:B-1----:R-:W2:Y:S04]  /*36630*/  LDL.LU R30, [R1+0x59c] ;  /* 0x00059c00011e7983 */ /* 0x002ea80000300800 */
[----:B------:R-:W2:Y:S01]  /*36640*/  LDL.LU R9, [R1+0x58c] ;  /* 0x00058c0001097983 */ /* 0x000ea20000300800 */
[----:B----4-:R-:W-:-:S02]  /*36650*/  IADD3 R33, P3, PT, R5, R33, RZ ;  /* 0x0000002105217210 */ /* 0x010fc40007f7e0ff */
[----:B------:R-:W-:Y:S01]  /*36660*/  PRMT R47, RZ, 0x7610, R47 ;  /* 0x00007610ff2f7816 */ /* 0x000fe2000000002f */
[----:B------:R-:W4:Y:S02]  /*36670*/  LDL.LU R46, [R1+0x5b8] ;  /* 0x0005b800012e7983 */ /* 0x000f240000300800 */
[----:B0-----:R-:W-:Y:S02]  /*36680*/  @!P1 IMAD.MOV.U32 R8, RZ, RZ, R33 ;  /* 0x000000ffff089224 */ /* 0x001fe400078e0021 */
[----:B--2---:R-:W-:-:S05]  /*36690*/  IMAD.X R9, R6, 0x1, R9, P3 ;  /* 0x0000000106097824 */ /* 0x004fca00018e0609 */
[----:B------:R0:W2:Y:S01]  /*366a0*/  @!P1 LDG.E.U8 R47, desc[UR18][R8.64] ;  /* 0x00000012082f9981 */ /* 0x0000a2000c1e1100 */
[C---:B------:R-:W-:Y:S02]  /*366b0*/  IADD3 R42, P4, PT, R5.reuse, R42, RZ ;  /* 0x0000002a052a7210 */ /* 0x040fe40007f9e0ff */
[----:B------:R-:W-:Y:S01]  /*366c0*/  IADD3 R17, P3, PT, R5, R17, RZ ;  /* 0x0000001105117210 */ /* 0x000fe20007f7e0ff */
[----:B------:R-:W-:Y:S02]  /*366d0*/  STL [R1+0x590], R33 ;  /* 0x0005902101007387 */ /* 0x000fe40000100800 */
[----:B------:R-:W-:Y:S02]  /*366e0*/  IMAD.X R44, R6, 0x1, R44, P4 ;  /* 0x00000001062c7824 */ /* 0x000fe400020e062c */
[----:B------:R1:W-:Y:S04]  /*366f0*/  STL [R1+0x98], R43 ;  /* 0x0000982b01007387 */ /* 0x0003e80000100800 */
[----:B-1----:R-:W3:Y:S04]  /*36700*/  LDL.LU R43, [R1+0x5c0] ;  /* 0x0005c000012b7983 */ /* 0x002ee80000300800 */
[----:B------:R-:W-:Y:S04]  /*36710*/  STL [R1+0x598], R42 ;  /* 0x0005982a01007387 */ /* 0x000fe80000100800 */
[----:B------:R1:W-:Y:S04]  /*36720*/  STL [R1+0x58c], R9 ;  /* 0x00058c0901007387 */ /* 0x0003e80000100800 */
[----:B------:R-:W-:Y:S04]  /*36730*/  STL [R1+0x5a0], R17 ;  /* 0x0005a01101007387 */ /* 0x000fe80000100800 */
[----:B------:R-:W3:Y:S04]  /*36740*/  LDL.LU R33, [R1+0x5c8] ;  /* 0x0005c80001217983 */ /* 0x000ee80000300800 */
[----:B------:R-:W-:Y:S01]  /*36750*/  STL [R1+0x594], R44 ;  /* 0x0005942c01007387 */ /* 0x000fe20000100800 */
[----:B------:R-:W-:Y:S01]  /*36760*/  PRMT R41, RZ, 0x7610, R41 ;  /* 0x00007610ff297816 */ /* 0x000fe20000000029 */
[----:B0-----:R-:W-:-:S02]  /*36770*/  @!P1 IMAD.MOV.U32 R8, RZ, RZ, R42 ;  /* 0x000000ffff089224 */ /* 0x001fc400078e002a */
[----:B-1----:R-:W-:-:S05]  /*36780*/  @!P1 IMAD.MOV.U32 R9, RZ, RZ, R44 ;  /* 0x000000ffff099224 */ /* 0x002fca00078e002c */
[----:B------:R0:W3:Y:S04]  /*36790*/  @!P1 LDG.E.U8 R41, desc[UR18][R8.64] ;  /* 0x0000001208299981 */ /* 0x0000e8000c1e1100 */
[----:B--2---:R1:W-:Y:S04]  /*367a0*/  STL [R1+0x94], R47 ;  /* 0x0000942f01007387 */ /* 0x0043e80000100800 */
[----:B-1----:R-:W2:Y:S04]  /*367b0*/  LDL.LU R47, [R1+0x5b4] ;  /* 0x0005b400012f7983 */ /* 0x002ea80000300800 */
[----:B------:R-:W2:Y:S01]  /*367c0*/  LDL.LU R44, [R1+0x5bc] ;  /* 0x0005bc00012c7983 */ /* 0x000ea20000300800 */
[----:B------:R-:W-:Y:S01]  /*367d0*/  IMAD.X R30, R6, 0x1, R30, P3 ;  /* 0x00000001061e7824 */ /* 0x000fe200018e061e */
[----:B----4-:R-:W-:Y:S01]  /*367e0*/  IADD3 R46, P3, PT, R5, R46, RZ ;  /* 0x0000002e052e7210 */ /* 0x010fe20007f7e0ff */
[----:B0-----:R-:W-:Y:S01]  /*367f0*/  @!P1 IMAD.MOV.U32 R8, RZ, RZ, R17 ;  /* 0x000000ffff089224 */ /* 0x001fe200078e0011 */
[----:B------:R-:W-:Y:S01]  /*36800*/  PRMT R11, RZ, 0x7610, R11 ;  /* 0x00007610ff0b7816 */ /* 0x000fe2000000000b */
[----:B------:R-:W-:Y:S01]  /*36810*/  @!P1 IMAD.MOV.U32 R9, RZ, RZ, R30 ;  /* 0x000000ffff099224 */ /* 0x000fe200078e001e */
[----:B------:R-:W-:-:S02]  /*36820*/  PRMT R38, RZ, 0x7610, R38 ;  /* 0x00007610ff267816 */ /* 0x000fc40000000026 */
[----:B---3--:R-:W-:Y:S02]  /*36830*/  IADD3 R43, P4, PT, R5, R43, RZ ;  /* 0x0000002b052b7210 */ /* 0x008fe40007f9e0ff */
[----:B------:R0:W3:Y:S04]  /*36840*/  @!P1 LDG.E.U8 R11, desc[UR18][R8.64] ;  /* 0x00000012080b9981 */ /* 0x0000e8000c1e1100 */
[----:B------:R-:W-:Y:S04]  /*36850*/  STL [R1+0x59c], R30 ;  /* 0x00059c1e01007387 */ /* 0x000fe80000100800 */
[----:B------:R-:W4:Y:S01]  /*36860*/  LDL.LU R42, [R1+0x5c4] ;  /* 0x0005c400012a7983 */ /* 0x000f220000300800 */
[----:B0-----:R-:W-:-:S03]  /*36870*/  @!P1 IMAD.MOV.U32 R8, RZ, RZ, R46 ;  /* 0x000000ffff089224 */ /* 0x001fc600078e002e */
[----:B------:R-:W-:Y:S01]  /*36880*/  STL [R1+0x5b8], R46 ;  /* 0x0005b82e01007387 */ /* 0x000fe20000100800 */
[----:B------:R-:W-:-:S03]  /*36890*/  PRMT R18, RZ, 0x7610, R18 ;  /* 0x00007610ff127816 */ /* 0x000fc60000000012 */
[----:B------:R0:W-:Y:S04]  /*368a0*/  STL [R1+0x90], R41 ;  /* 0x0000902901007387 */ /* 0x0001e80000100800 */
[----:B0-----:R-:W4:Y:S04]  /*368b0*/  LDL.LU R41, [R1+0x5cc] ;  /* 0x0005cc0001297983 */ /* 0x001f280000300800 */
[----:B------:R-:W4:Y:S04]  /*368c0*/  LDL.LU R17, [R1+0x5d0] ;  /* 0x0005d00001117983 */ /* 0x000f280000300800 */
[----:B------:R-:W4:Y:S01]  /*368d0*/  LDL.LU R30, [R1+0x5d8] ;  /* 0x0005d800011e7983 */ /* 0x000f220000300800 */
[----:B--2---:R-:W-:-:S04]  /*368e0*/  IMAD.X R47, R6, 0x1, R47, P3 ;  /* 0x00000001062f7824 */ /* 0x004fc800018e062f */
[----:B------:R-:W-:Y:S02]  /*368f0*/  @!P1 IMAD.MOV.U32 R9, RZ, RZ, R47 ;  /* 0x000000ffff099224 */ /* 0x000fe400078e002f */
[----:B------:R-:W-:-:S03]  /*36900*/  IMAD.X R44, R6, 0x1, R44, P4 ;  /* 0x00000001062c7824 */ /* 0x000fc600020e062c */
[----:B------:R0:W2:Y:S02]  /*36910*/  @!P1 LDG.E.U8 R38, desc[UR18][R8.64] ;  /* 0x0000001208269981 */ /* 0x0000a4000c1e1100 */
[----:B0-----:R-:W-:Y:S02]  /*36920*/  @!P1 IMAD.MOV.U32 R8, RZ, RZ, R43 ;  /* 0x000000ffff089224 */ /* 0x001fe400078e002b */
[----:B------:R-:W-:-:S05]  /*36930*/  @!P1 IMAD.MOV.U32 R9, RZ, RZ, R44 ;  /* 0x000000ffff099224 */ /* 0x000fca00078e002c */
[----:B------:R0:W2:Y:S01]  /*36940*/  @!P1 LDG.E.U8 R18, desc[UR18][R8.64] ;  /* 0x0000001208129981 */ /* 0x0000a2000c1e1100 */
[----:B------:R-:W-:-:S03]  /*36950*/  IADD3 R33, P3, PT, R5, R33, RZ ;  /* 0x0000002105217210 */ /* 0x000fc60007f7e0ff */
[----:B---3--:R1:W-:Y:S02]  /*36960*/  STL [R1+0x8c], R11 ;  /* 0x00008c0b01007387 */ /* 0x0083e40000100800 */
[----:B----4-:R-:W-:Y:S02]  /*36970*/  IMAD.X R42, R6, 0x1, R42, P3 ;  /* 0x00000001062a7824 */ /* 0x010fe400018e062a */
[----:B-1----:R-:W3:Y:S04]  /*36980*/  LDL.LU R11, [R1+0x5e0] ;  /* 0x0005e000010b7983 */ /* 0x002ee80000300800 */
[----:B------:R-:W-:Y:S04]  /*36990*/  STL [R1+0x5c0], R43 ;  /* 0x0005c02b01007387 */ /* 0x000fe80000100800 */
[----:B------:R-:W-:Y:S04]  /*369a0*/  STL [R1+0x5b4], R47 ;  /* 0x0005b42f01007387 */ /* 0x000fe80000100800 */
[----:B------:R-:W-:Y:S04]  /*369b0*/  STL [R1+0x5c8], R33 ;  /* 0x0005c82101007387 */ /* 0x000fe80000100800 */
[----:B------:R-:W-:Y:S01]  /*369c0*/  STL [R1+0x5bc], R44 ;  /* 0x0005bc2c01007387 */ /* 0x000fe20000100800 */
[----:B------:R-:W-:Y:S01]  /*369d0*/  IADD3 R17, P3, PT, R5, R17, RZ ;  /* 0x0000001105117210 */ /* 0x000fe20007f7e0ff */
[----:B0-----:R-:W-:Y:S01]  /*369e0*/  @!P1 IMAD.MOV.U32 R8, RZ, RZ, R33 ;  /* 0x000000ffff089224 */ /* 0x001fe200078e0021 */
[----:B------:R-:W-:Y:S01]  /*369f0*/  PRMT R13, RZ, 0x7610, R13 ;  /* 0x00007610ff0d7816 */ /* 0x000fe2000000000d */
[----:B------:R-:W-:-:S02]  /*36a00*/  @!P1 IMAD.MOV.U32 R9, RZ, RZ, R42 ;  /* 0x000000ffff099224 */ /* 0x000fc400078e002a */
[----:B------:R-:W-:Y:S01]  /*36a10*/  IMAD.X R41, R6, 0x1, R41, P3 ;  /* 0x0000000106297824 */ /* 0x000fe200018e0629 */
[----:B------:R-:W-:Y:S02]  /*36a20*/  PRMT R40, RZ, 0x7610, R40 ;  /* 0x00007610ff287816 */ /* 0x000fe40000000028 */
[----:B------:R0:W4:Y:S02]  /*36a30*/  @!P1 LDG.E.U8 R13, desc[UR18][R8.64] ;  /* 0x00000012080d9981 */ /* 0x000124000c1e1100 */
[----:B0-----:R-:W-:Y:S02]  /*36a40*/  @!P1 IMAD.MOV.U32 R8, RZ, RZ, R17 ;  /* 0x000000ffff089224 */ /* 0x001fe400078e0011 */
[----:B------:R-:W-:-:S05]  /*36a50*/  @!P1 IMAD.MOV.U32 R9, RZ, RZ, R41 ;  /* 0x000000ffff099224 */ /* 0x000fca00078e0029 */
[----:B------:R0:W4:Y:S04]  /*36a60*/  @!P1 LDG.E.U8 R40, desc[UR18][R8.64] ;  /* 0x0000001208289981 */ /* 0x000128000c1e1100 */
[----:B--2---:R1:W-:Y:S04]  /*36a70*/  STL [R1+0x88], R38 ;  /* 0x0000882601007387 */ /* 0x0043e80000100800 */
[----:B-1----:R-:W2:Y:S04]  /*36a80*/  LDL.LU R38, [R1+0x5d4] ;  /* 0x0005d40001267983 */ /* 0x002ea80000300800 */
[----:B------:R-:W-:Y:S04]  /*36a90*/  STL [R1+0x5c4], R42 ;  /* 0x0005c42a01007387 */ /* 0x000fe80000100800 */
[----:B------:R1:W-:Y:S04]  /*36aa0*/  STL [R1+0x84], R18 ;  /* 0x0000841201007387 */ /* 0x0003e80000100800 */
[----:B-1----:R-:W2:Y:S01]  /*36ab0*/  LDL.LU R18, [R1+0x5dc] ;  /* 0x0005dc0001127983 */ /* 0x002ea20000300800 */
[----:B------:R-:W-:-:S02]  /*36ac0*/  IADD3 R30, P4, PT, R5, R30, RZ ;  /* 0x0000001e051e7210 */ /* 0x000fc40007f9e0ff */
[----:B------:R-:W-:Y:S01]  /*36ad0*/  PRMT R23, RZ, 0x7610, R23 ;  /* 0x00007610ff177816 */ /* 0x000fe20000000017 */
[----:B------:R-:W2:Y:S01]  /*36ae0*/  LDL.LU R33, [R1+0x5f8] ;  /* 0x0005f80001217983 */ /* 0x000ea20000300800 */
[----:B---3--:R-:W-:Y:S01]  /*36af0*/  IADD3 R11, P3, PT, R5, R11, RZ ;  /* 0x0000000b050b7210 */ /* 0x008fe20007f7e0ff */
[----:B0-----:R-:W-:Y:S02]  /*36b00*/  @!P1 IMAD.MOV.U32 R8, RZ, RZ, R30 ;  /* 0x000000ffff089224 */ /* 0x001fe400078e001e */
[----:B------:R-:W-:Y:S01]  /*36b10*/  STL [R1+0x5d0], R17 ;  /* 0x0005d01101007387 */ /* 0x000fe20000100800 */
[----:B------:R-:W-:-:S03]  /*36b20*/  PRMT R10, RZ, 0x7610, R10 ;  /* 0x00007610ff0a7816 */ /* 0x000fc6000000000a */
[----:B----4-:R0:W-:Y:S04]  /*36b30*/  STL [R1+0x80], R13 ;  /* 0x0000800d01007387 */ /* 0x0101e80000100800 */
[----:B0-----:R-:W3:Y:S04]  /*36b40*/  LDL.LU R13, [R1+0x600] ;  /* 0x00060000010d7983 */ /* 0x001ee80000300800 */
[----:B------:R-:W-:Y:S04]  /*36b50*/  STL [R1+0x5d8], R30 ;  /* 0x0005d81e01007387 */ /* 0x000fe80000100800 */
[----:B------:R-:W-:Y:S04]  /*36b60*/  STL [R1+0x5cc], R41 ;  /* 0x0005cc2901007387 */ /* 0x000fe80000100800 */
[----:B------:R-:W-:Y:S04]  /*36b70*/  STL [R1+0x5e0], R11 ;  /* 0x0005e00b01007387 */ /* 0x000fe80000100800 */
[----:B------:R-:W4:Y:S01]  /*36b80*/  LDL.LU R17, [R1+0x608] ;  /* 0x0006080001117983 */ /* 0x000f220000300800 */
[----:B--2---:R-:W-:-:S04]  /*36b90*/  IMAD.X R38, R6, 0x1, R38, P4 ;  /* 0x0000000106267824 */ /* 0x004fc800020e0626 */
[----:B------:R-:W-:-:S05]  /*36ba0*/  @!P1 IMAD.MOV.U32 R9, RZ, RZ, R38 ;  /* 0x000000ffff099224 */ /* 0x000fca00078e0026 */
[----:B------:R0:W2:Y:S04]  /*36bb0*/  @!P1 LDG.E.U8 R23, desc[UR18][R8.64] ;  /* 0x0000001208179981 */ /* 0x0000a8000c1e1100 */
[----:B------:R-:W-:Y:S01]  /*36bc0*/  STL [R1+0x5d4], R38 ;  /* 0x0005d42601007387 */ /* 0x000fe20000100800 */
[----:B------:R-:W-:Y:S02]  /*36bd0*/  IMAD.X R18, R6, 0x1, R18, P3 ;  /* 0x0000000106127824 */ /* 0x000fe400018e0612 */
[----:B0-----:R-:W-:Y:S02]  /*36be0*/  @!P1 IMAD.MOV.U32 R8, RZ, RZ, R11 ;  /* 0x000000ffff089224 */ /* 0x001fe400078e000b */
[----:B------:R-:W-:Y:S01]  /*36bf0*/  @!P1 IMAD.MOV.U32 R9, RZ, RZ, R18 ;  /* 0x000000ffff099224 */ /* 0x000fe200078e0012 */
[----:B------:R0:W-:Y:S04]  /*36c00*/  STL [R1+0x7c], R40 ;  /* 0x00007c2801007387 */ /* 0x0001e80000100800 */
[----:B------:R1:W4:Y:S04]  /*36c10*/  @!P1 LDG.E.U8 R10, desc[UR18][R8.64] ;  /* 0x00000012080a9981 */ /* 0x000328000c1e1100 */
[----:B0-----:R-:W4:Y:S04]  /*36c20*/  LDL.LU R40, [R1+0x5f4] ;  /* 0x0005f40001287983 */ /* 0x001f280000300800 */
[----:B------:R-:W4:Y:S01]  /*36c30*/  LDL.LU R38, [R1+0x5fc] ;  /* 0x0005fc0001267983 */ /* 0x000f220000300800 */
[----:B------:R-:W-:-:S03]  /*36c40*/  IADD3 R33, P3, PT, R5, R33, RZ ;  /* 0x0000002105217210 */ /* 0x000fc60007f7e0ff */
[----:B------:R-:W-:Y:S01]  /*36c50*/  STL [R1+0x5dc], R18 ;  /* 0x0005dc1201007387 */ /* 0x000fe20000100800 */
[----:B------:R-:W-:Y:S01]  /*36c60*/  PRMT R39, RZ, 0x7610, R39 ;  /* 0x00007610ff277816 */ /* 0x000fe20000000027 */
[----:B-1----:R-:W-:Y:S01]  /*36c70*/  @!P1 IMAD.MOV.U32 R8, RZ, RZ, R33 ;  /* 0x000000ffff089224 */ /* 0x002fe200078e0021 */
[C---:B---3--:R-:W-:Y:S01]  /*36c80*/  IADD3 R13, P4, PT, R5.reuse, R13, RZ ;  /* 0x0000000d050d7210 */ /* 0x048fe20007f9e0ff */
[----:B--2---:R0:W-:Y:S04]  /*36c90*/  STL [R1+0x78], R23 ;  /* 0x0000781701007387 */ /* 0x0041e80000100800 */
[----:B0-----:R-:W2:Y:S04]  /*36ca0*/  LDL.LU R23, [R1+0x604] ;  /* 0x0006040001177983 */ /* 0x001ea80000300800 */
[----:B------:R-:W3:Y:S04]  /*36cb0*/  LDL.LU R30, [R1+0x60c] ;  /* 0x00060c00011e7983 */ /* 0x000ee80000300800 */
[----:B------:R-:W-:Y:S04]  /*36cc0*/  STL [R1+0x5f8], R33 ;  /* 0x0005f82101007387 */ /* 0x000fe80000100800 */
[----:B------:R-:W3:Y:S01]  /*36cd0*/  LDL.LU R11, [R1+0x610] ;  /* 0x00061000010b7983 */ /* 0x000ee20000300800 */
[----:B----4-:R-:W-:Y:S01]  /*36ce0*/  IMAD.X R40, R6, 0x1, R40, P3 ;  /* 0x0000000106287824 */ /* 0x010fe200018e0628 */
[----:B------:R-:W-:-:S02]  /*36cf0*/  IADD3 R17, P3, PT, R5, R17, RZ ;  /* 0x0000001105117210 */ /* 0x000fc40007f7e0ff */
[----:B------:R-:W4:Y:S04]  /*36d00*/  LDL.LU R18, [R1+0x618] ;  /* 0x0006180001127983 */ /* 0x000f280000300800 */
[----:B------:R0:W-:Y:S01]  /*36d10*/  STL [R1+0x74], R10 ;  /* 0x0000740a01007387 */ /* 0x0001e20000100800 */
[----:B------:R-:W-:Y:S02]  /*36d20*/  @!P1 IMAD.MOV.U32 R9, RZ, RZ, R40 ;  /* 0x000000ffff099224 */ /* 0x000fe400078e0028 */
[----:B------:R-:W-:-:S03]  /*36d30*/  IMAD.X R38, R6, 0x1, R38, P4 ;  /* 0x0000000106267824 */ /* 0x000fc600020e0626 */
[----:B------:R1:W4:Y:S04]  /*36d40*/  @!P1 LDG.E.U8 R39, desc[UR18][R8.64] ;  /* 0x0000001208279981 */ /* 0x000328000c1e1100 */
[----:B0-----:R-:W4:Y:S04]  /*36d50*/  LDL.LU R10, [R1+0x620] ;  /* 0x00062000010a7983 */ /* 0x001f280000300800 */
[----:B------:R0:W-:Y:S04]  /*36d60*/  STL [R1+0x600], R13 ;  /* 0x0006000d01007387 */ /* 0x0001e80000100800 */
[----:B------:R-:W-:Y:S04]  /*36d70*/  STL [R1+0x5f4], R40 ;  /* 0x0005f42801007387 */ /* 0x000fe80000100800 */
[----:B------:R-:W-:Y:S04]  /*36d80*/  STL [R1+0x608], R17 ;  /* 0x0006081101007387 */ /* 0x000fe80000100800 */
[----:B------:R-:W4:Y:S01]  /*36d90*/  LDL.LU R33, [R1+0x614] ;  /* 0x0006140001217983 */ /* 0x000f220000300800 */
[----:B-1----:R-:W-:-:S03]  /*36da0*/  @!P1 IMAD.MOV.U32 R8, RZ, RZ, R13 ;  /* 0x000000ffff089224 */ /* 0x002fc600078e000d */
[----:B------:R-:W-:Y:S04]  /*36db0*/  STL [R1+0x5fc], R38 ;  /* 0x0005fc2601007387 */ /* 0x000fe80000100800 */
[----:B0-----:R-:W4:Y:S01]  /*36dc0*/  LDL.LU R13, [R1+0x61c] ;  /* 0x00061c00010d7983 */ /* 0x001f220000300800 */
[----:B------:R-:W-:Y:S01]  /*36dd0*/  PRMT R37, RZ, 0x7610, R37 ;  /* 0x00007610ff257816 */ /* 0x000fe20000000025 */
[----:B------:R-:W-:Y:S01]  /*36de0*/  @!P1 IMAD.MOV.U32 R9, RZ, RZ, R38 ;  /* 0x000000ffff099224 */ /* 0x000fe200078e0026 */
[----:B------:R-:W-:-:S04]  /*36df0*/  PRMT R36, RZ, 0x7610, R36 ;  /* 0x00007610ff247816 */ /* 0x000fc80000000024 */
[----:B------:R0:W4:Y:S01]  /*36e00*/  @!P1 LDG.E.U8 R37, desc[UR18][R8.64] ;  /* 0x0000001208259981 */ /* 0x000122000c1e1100 */
[----:B------:R-:W-:Y:S01]  /*36e10*/  PRMT R35, RZ, 0x7610, R35 ;  /* 0x00007610ff237816 */ /* 0x000fe20000000023 */
[----:B0-----:R-:W-:Y:S01]  /*36e20*/  @!P1 IMAD.MOV.U32 R8, RZ, RZ, R17 ;  /* 0x000000ffff089224 */ /* 0x001fe200078e0011 */
[----:B------:R-:W-:Y:S02]  /*36e30*/  PRMT R16, RZ, 0x7610, R16 ;  /* 0x00007610ff107816 */ /* 0x000fe40000000010 */
[----:B------:R-:W-:Y:S01]  /*36e40*/  PRMT R2, RZ, 0x7610, R2 ;  /* 0x00007610ff027816 */ /* 0x000fe20000000002 */
[----:B--2---:R-:W-:-:S04]  /*36e50*/  IMAD.X R23, R6, 0x1, R23, P3 ;  /* 0x0000000106177824 */ /* 0x004fc800018e0617 */
[----:B------:R-:W-:-:S05]  /*36e60*/  @!P1 IMAD.MOV.U32 R9, RZ, RZ, R23 ;  /* 0x000000ffff099224 */ /* 0x000fca00078e0017 */
[----:B------:R0:W2:Y:S01]  /*36e70*/  @!P1 LDG.E.U8 R36, desc[UR18][R8.64] ;  /* 0x0000001208249981 */ /* 0x0000a2000c1e1100 */
[C---:B---3--:R-:W-:Y:S02]  /*36e80*/  IADD3 R11, P3, PT, R5.reuse, R11, RZ ;  /* 0x0000000b050b7210 */ /* 0x048fe40007f7e0ff */
[----:B----4-:R-:W-:-:S03]  /*36e90*/  IADD3 R18, P4, PT, R5, R18, RZ ;  /* 0x0000001205127210 */ /* 0x010fc60007f9e0ff */
[----:B------:R-:W-:Y:S02]  /*36ea0*/  IMAD.X R30, R6, 0x1, R30, P3 ;  /* 0x00000001061e7824 */ /* 0x000fe400018e061e */
[----:B0-----:R-:W-:Y:S02]  /*36eb0*/  @!P1 IMAD.MOV.U32 R8, RZ, RZ, R11 ;  /* 0x000000ffff089224 */ /* 0x001fe400078e000b */
[----:B------:R-:W-:Y:S01]  /*36ec0*/  @!P1 IMAD.MOV.U32 R9, RZ, RZ, R30 ;  /* 0x000000ffff099224 */ /* 0x000fe200078e001e */
[----:B------:R0:W-:Y:S04]  /*36ed0*/  STL [R1+0x604], R23 ;  /* 0x0006041701007387 */ /* 0x0001e80000100800 */
[----:B------:R1:W3:Y:S01]  /*36ee0*/  @!P1 LDG.E.U8 R35, desc[UR18][R8.64] ;  /* 0x0000001208239981 */ /* 0x0002e2000c1e1100 */
[----:B------:R-:W-:-:S03]  /*36ef0*/  IADD3 R10, P3, PT, R5, R10, RZ ;  /* 0x0000000a050a7210 */ /* 0x000fc60007f7e0ff */
[----:B0-----:R-:W4:Y:S01]  /*36f00*/  LDL.LU R23, [R1+0x638] ;  /* 0x0006380001177983 */ /* 0x001f220000300800 */
[----:B-1----:R-:W-:-:S03]  /*36f10*/  @!P1 IMAD.MOV.U32 R8, RZ, RZ, R18 ;  /* 0x000000ffff089224 */ /* 0x002fc600078e0012 */
[----:B------:R-:W2:Y:S01]  /*36f20*/  LDL.LU R17, [R1+0x640] ;  /* 0x0006400001117983 */ /* 0x000ea20000300800 */
[----:B------:R-:W-:-:S04]  /*36f30*/  IMAD.X R33, R6, 0x1, R33, P4 ;  /* 0x0000000106217824 */ /* 0x000fc800020e0621 */
[----:B------:R-:W-:Y:S01]  /*36f40*/  @!P1 IMAD.MOV.U32 R9, RZ, RZ, R33 ;  /* 0x000000ffff099224 */ /* 0x000fe200078e0021 */
[----:B------:R-:W-:Y:S01]  /*36f50*/  STL [R1+0x610], R11 ;  /* 0x0006100b01007387 */ /* 0x000fe20000100800 */
[----:B------:R-:W-:-:S03]  /*36f60*/  IMAD.X R13, R6, 0x1, R13, P3 ;  /* 0x00000001060d7824 */ /* 0x000fc600018e060d */
[----:B------:R-:W-:Y:S04]  /*36f70*/  STL [R1+0x618], R18 ;  /* 0x0006181201007387 */ /* 0x000fe80000100800 */
[----:B------:R0:W3:Y:S04]  /*36f80*/  @!P1 LDG.E.U8 R16, desc[UR18][R8.64] ;  /* 0x0000001208109981 */ /* 0x0000e8000c1e1100 */
[----:B------:R1:W-:Y:S04]  /*36f90*/  STL [R1+0x60c], R30 ;  /* 0x00060c1e01007387 */ /* 0x0003e80000100800 */
[----:B------:R-:W-:Y:S01]  /*36fa0*/  STL [R1+0x620], R10 ;  /* 0x0006200a01007387 */ /* 0x000fe20000100800 */
[----:B0-----:R-:W-:-:S02]  /*36fb0*/  @!P1 IMAD.MOV.U32 R8, RZ, RZ, R10 ;  /* 0x000000ffff089224 */ /* 0x001fc400078e000a */
[----:B------:R-:W-:Y:S01]  /*36fc0*/  @!P1 IMAD.MOV.U32 R9, RZ, RZ, R13 ;  /* 0x000000ffff099224 */ /* 0x000fe200078e000d */
[----:B-1----:R-:W3:Y:S04]  /*36fd0*/  LDL.LU R30, [R1+0x634] ;  /* 0x00063400011e7983 */ /* 0x002ee80000300800 */
[----:B------:R0:W-:Y:S04]  /*36fe0*/  STL [R1+0x614], R33 ;  /* 0x0006142101007387 */ /* 0x0001e80000100800 */
[----:B------:R-:W3:Y:S04]  /*36ff0*/  LDL.LU R11, [R1+0x648] ;  /* 0x00064800010b7983 */ /* 0x000ee80000300800 */
[----:B------:R1:W3:Y:S04]  /*37000*/  @!P1 LDG.E.U8 R2, desc[UR18][R8.64] ;  /* 0x0000001208029981 */ /* 0x0002e8000c1e1100 */
[----:B0-----:R-:W3:Y:S04]  /*37010*/  LDL.LU R33, [R1+0x63c] ;  /* 0x00063c0001217983 */ /* 0x001ee80000300800 */
[----:B------:R-:W-:Y:S04]  /*37020*/  STL [R1+0x61c], R13 ;  /* 0x00061c0d01007387 */ /* 0x000fe80000100800 */
[----:B------:R-:W-:Y:S04]  /*37030*/  STL [R1+0x70], R39 ;  /* 0x0000702701007387 */ /* 0x000fe80000100800 */
[----:B------:R-:W3:Y:S04]  /*37040*/  LDL.LU R18, [R1+0x644] ;  /* 0x0006440001127983 */ /* 0x000ee80000300800 */
[----:B------:R-:W3:Y:S01]  /*37050*/  LDL.LU R10, [R1+0x650] ;  /* 0x00065000010a7983 */ /* 0x000ee20000300800 */
[----:B------:R-:W-:-:S02]  /*37060*/  PRMT R34, RZ, 0x7610, R34 ;  /* 0x00007610ff227816 */ /* 0x000fc40000000022 */
[----:B------:R-:W-:Y:S02]  /*37070*/  PRMT R26, RZ, 0x7610, R26 ;  /* 0x00007610ff1a7816 */ /* 0x000fe4000000001a */
[----:B----4-:R-:W-:-:S05]  /*37080*/  IADD3 R23, P3, PT, R5, R23, RZ ;  /* 0x0000001705177210 */ /* 0x010fca0007f7e0ff */
[----:B------:R-:W-:Y:S01]  /*37090*/  STL [R1+0x638], R23 ;  /* 0x0006381701007387 */ /* 0x000fe20000100800 */
[----:B--2---:R-:W-:-:S03]  /*370a0*/  IADD3 R17, P4, PT, R5, R17, RZ ;  /* 0x0000001105117210 */ /* 0x004fc60007f9e0ff */
[----:B------:R-:W-:Y:S01]  /*370b0*/  STL [R1+0x6c], R37 ;  /* 0x00006c2501007387 */ /* 0x000fe20000100800 */
[----:B-1----:R-:W-:-:S03]  /*370c0*/  @!P1 IMAD.MOV.U32 R8, RZ, RZ, R23 ;  /* 0x000000ffff089224 */ /* 0x002fc600078e0017 */
[----:B---3--:R0:W-:Y:S04]  /*370d0*/  STL [R1+0x60], R16 ;  /* 0x0000601001007387 */ /* 0x0081e80000100800 */
[----:B0-----:R-:W2:Y:S01]  /*370e0*/  LDL.LU R16, [R1+0x658] ;  /* 0x0006580001107983 */ /* 0x001ea20000300800 */
[----:B------:R-:W-:-:S03]  /*370f0*/  IMAD.X R30, R6, 0x1, R30, P3 ;  /* 0x00000001061e7824 */ /* 0x000fc600018e061e */
[----:B------:R-:W3:Y:S01]  /*37100*/  LDL.LU R13, [R1+0x660] ;  /* 0x00066000010d7983 */ /* 0x000ee20000300800 */
[----:B------:R-:W-:Y:S01]  /*37110*/  @!P1 IMAD.MOV.U32 R9, RZ, RZ, R30 ;  /* 0x000000ffff099224 */ /* 0x000fe200078e001e */
[----:B------:R-:W-:-:S04]  /*37120*/  IADD3 R11, P3, PT, R5, R11, RZ ;  /* 0x0000000b050b7210 */ /* 0x000fc80007f7e0ff */
[----:B------:R0:W4:Y:S04]  /*37130*/  @!P1 LDG.E.U8 R34, desc[UR18][R8.64] ;  /* 0x0000001208229981 */ /* 0x000128000c1e1100 */
[----:B------:R-:W-:Y:S04]  /*37140*/  STL [R1+0x12cc], R2 ;  /* 0x0012cc0201007387 */ /* 0x000fe80000100800 */
[----:B------:R-:W-:Y:S01]  /*37150*/  STL [R1+0x68], R36 ;  /* 0x0000682401007387 */ /* 0x000fe20000100800 */
[----:B------:R-:W-:-:S03]  /*37160*/  IMAD.X R33, R6, 0x1, R33, P4 ;  /* 0x0000000106217824 */ /* 0x000fc600020e0621 */
[----:B------:R-:W-:Y:S04]  /*37170*/  STL [R1+0x640], R17 ;  /* 0x0006401101007387 */ /* 0x000fe80000100800 */
[----:B------:R1:W-:Y:S04]  /*37180*/  STL [R1+0x634], R30 ;  /* 0x0006341e01007387 */ /* 0x0003e80000100800 */
[----:B------:R-:W-:Y:S01]  /*37190*/  STL [R1+0x648], R11 ;  /* 0x0006480b01007387 */ /* 0x000fe20000100800 */
[----:B0-----:R-:W-:-:S03]  /*371a0*/  @!P1 IMAD.MOV.U32 R8, RZ, RZ, R17 ;  /* 0x000000ffff089224 */ /* 0x001fc600078e0011 */
[----:B------:R-:W3:Y:S01]  /*371b0*/  LDL.LU R23, [R1+0x64c] ;  /* 0x00064c0001177983 */ /* 0x000ee20000300800 */
[----:B------:R-:W-:-:S03]  /*371c0*/  @!P1 IMAD.MOV.U32 R9, RZ, RZ, R33 ;  /* 0x000000ffff099224 */ /* 0x000fc600078e0021 */
[----:B------:R-:W-:Y:S04]  /*371d0*/  STL [R1+0x63c], R33 ;  /* 0x00063c2101007387 */ /* 0x000fe80000100800 */
[----:B-1----:R-:W4:Y:S04]  /*371e0*/  LDL.LU R30, [R1+0x654] ;  /* 0x00065400011e7983 */ /* 0x002f280000300800 */
[----:B------:R0:W4:Y:S04]  /*371f0*/  @!P1 LDG.E.U8 R26, desc[UR18][R8.64] ;  /* 0x00000012081a9981 */ /* 0x000128000c1e1100 */
[----:B------:R-:W-:Y:S04]  /*37200*/  STL [R1+0x64], R35 ;  /* 0x0000642301007387 */ /* 0x000fe80000100800 */
[----:B------:R-:W4:Y:S01]  /*37210*/  LDL.LU R17, [R1+0x65c] ;  /* 0x00065c0001117983 */ /* 0x000f220000300800 */
[----:B------:R-:W-:Y:S01]  /*37220*/  IMAD.X R18, R6, 0x1, R18, P3 ;  /* 0x0000000106127824 */ /* 0x000fe200018e0612 */
[----:B------:R-:W-:Y:S01]  /*37230*/  IADD3 R10, P3, PT, R5, R10, RZ ;  /* 0x0000000a050a7210 */ /* 0x000fe20007f7e0ff */
[----:B0-----:R-:W-:Y:S01]  /*37240*/  @!P1 IMAD.MOV.U32 R8, RZ, RZ, R11 ;  /* 0x000000ffff089224 */ /* 0x001fe200078e000b */
[----:B------:R-:W-:Y:S01]  /*37250*/  PRMT R32, RZ, 0x7610, R32 ;  /* 0x00007610ff207816 */ /* 0x000fe20000000020 */
[----:B------:R-:W-:Y:S01]  /*37260*/  @!P1 IMAD.MOV.U32 R9, RZ, RZ, R18 ;  /* 0x000000ffff099224 */ /* 0x000fe200078e0012 */
[----:B------:R-:W-:-:S04]  /*37270*/  PRMT R31, RZ, 0x7610, R31 ;  /* 0x00007610ff1f7816 */ /* 0x000fc8000000001f */
[----:B------:R0:W4:Y:S01]  /*37280*/  @!P1 LDG.E.U8 R32, desc[UR18][R8.64] ;  /* 0x0000001208209981 */ /* 0x000122000c1e1100 */
[----:B------:R-:W-:-:S03]  /*37290*/  PRMT R24, RZ, 0x7610, R24 ;  /* 0x00007610ff187816 */ /* 0x000fc60000000018 */
[----:B------:R-:W-:Y:S01]  /*372a0*/  STL [R1+0x644], R18 ;  /* 0x0006441201007387 */ /* 0x000fe20000100800 */
[----:B0-----:R-:W-:Y:S01]  /*372b0*/  @!P1 IMAD.MOV.U32 R8, RZ, RZ, R10 ;  /* 0x000000ffff089224 */ /* 0x001fe200078e000a */
[----:B------:R-:W-:Y:S02]  /*372c0*/  PRMT R3, RZ, 0x7610, R3 ;  /* 0x00007610ff037816 */ /* 0x000fe40000000003 */
[C---:B--2---:R-:W-:Y:S01]  /*372d0*/  IADD3 R16, P4, PT, R5.reuse, R16, RZ ;  /* 0x0000001005107210 */ /* 0x044fe20007f9e0ff */
[----:B---3--:R-:W-:Y:S01]  /*372e0*/  IMAD.X R23, R6, 0x1, R23, P3 ;  /* 0x0000000106177824 */ /* 0x008fe200018e0617 */
[----:B------:R-:W-:-:S03]  /*372f0*/  IADD3 R13, P3, PT, R5, R13, RZ ;  /* 0x0000000d050d7210 */ /* 0x000fc60007f7e0ff */
[----:B------:R-:W-:Y:S02]  /*37300*/  @!P1 IMAD.MOV.U32 R9, RZ, RZ, R23 ;  /* 0x000000ffff099224 */ /* 0x000fe400078e0017 */
[----:B----4-:R-:W-:-:S03]  /*37310*/  IMAD.X R30, R6, 0x1, R30, P4 ;  /* 0x00000001061e7824 */ /* 0x010fc600020e061e */
[----:B------:R0:W2:Y:S04]  /*37320*/  @!P1 LDG.E.U8 R31, desc[UR18][R8.64] ;  /* 0x00000012081f9981 */ /* 0x0000a8000c1e1100 */
[----:B------:R1:W-:Y:S01]  /*37330*/  STL [R1+0x54], R26 ;  /* 0x0000541a01007387 */ /* 0x0003e20000100800 */
[----:B0-----:R-:W-:Y:S02]  /*37340*/  @!P1 IMAD.MOV.U32 R8, RZ, RZ, R16 ;  /* 0x000000ffff089224 */ /* 0x001fe400078e0010 */
[----:B------:R-:W-:Y:S01]  /*37350*/  @!P1 IMAD.MOV.U32 R9, RZ, RZ, R30 ;  /* 0x000000ffff099224 */ /* 0x000fe200078e001e */
[----:B-1----:R-:W3:Y:S01]  /*37360*/  LDL.LU R26, [R1+0x674] ;  /* 0x00067400011a7983 */ /* 0x002ee20000300800 */
[----:B------:R-:W-:-:S03]  /*37370*/  IMAD.X R17, R6, 0x1, R17, P3 ;  /* 0x0000000106117824 */ /* 0x000fc600018e0611 */
[----:B------:R-:W4:Y:S04]  /*37380*/  LDL.LU R11, [R1+0x678] ;  /* 0x00067800010b7983 */ /* 0x000f280000300800 */
[----:B------:R-:W-:Y:S04]  /*37390*/  STL [R1+0x650], R10 ;  /* 0x0006500a01007387 */ /* 0x000fe80000100800 */
[----:B------:R-:W2:Y:S04]  /*373a0*/  LDL.LU R18, [R1+0x680] ;  /* 0x0006800001127983 */ /* 0x000ea80000300800 */
[----:B------:R-:W-:Y:S04]  /*373b0*/  STL [R1+0x658], R16 ;  /* 0x0006581001007387 */ /* 0x000fe80000100800 */
[----:B------:R0:W2:Y:S04]  /*373c0*/  @!P1 LDG.E.U8 R24, desc[UR18][R8.64] ;  /* 0x0000001208189981 */ /* 0x0000a8000c1e1100 */
[----:B------:R1:W-:Y:S04]  /*373d0*/  STL [R1+0x64c], R23 ;  /* 0x00064c1701007387 */ /* 0x0003e80000100800 */
[----:B------:R-:W-:Y:S01]  /*373e0*/  STL [R1+0x660], R13 ;  /* 0x0006600d01007387 */ /* 0x000fe20000100800 */
[----:B0-----:R-:W-:-:S02]  /*373f0*/  @!P1 IMAD.MOV.U32 R8, RZ, RZ, R13 ;  /* 0x000000ffff089224 */ /* 0x001fc400078e000d */
[----:B------:R-:W-:Y:S01]  /*37400*/  @!P1 IMAD.MOV.U32 R9, RZ, RZ, R17 ;  /* 0x000000ffff099224 */ /* 0x000fe200078e0011 */
[----:B-1----:R-:W2:Y:S04]  /*37410*/  LDL.LU R23, [R1+0x67c] ;  /* 0x00067c0001177983 */ /* 0x002ea80000300800 */
[----:B------:R-:W-:Y:S04]  /*37420*/  STL [R1+0x654], R30 ;  /* 0x0006541e01007387 */ /* 0x000fe80000100800 */
[----:B------:R-:W2:Y:S04]  /*37430*/  LDL.LU R10, [R1+0x688] ;  /* 0x00068800010a7983 */ /* 0x000ea80000300800 */
[----:B------:R0:W2:Y:S04]  /*37440*/  @!P1 LDG.E.U8 R3, desc[UR18][R8.64] ;  /* 0x0000001208039981 */ /* 0x0000a8000c1e1100 */
[----:B------:R-:W-:Y:S04]  /*37450*/  STL [R1+0x58], R34 ;  /* 0x0000582201007387 */ /* 0x000fe80000100800 */
[----:B------:R-:W2:Y:S04]  /*37460*/  LDL.LU R16, [R1+0x684] ;  /* 0x0006840001107983 */ /* 0x000ea80000300800 */
[----:B------:R1:W-:Y:S01]  /*37470*/  STL [R1+0x65c], R17 ;  /* 0x00065c1101007387 */ /* 0x0003e20000100800 */
[----:B------:R-:W-:-:S03]  /*37480*/  PRMT R29, RZ, 0x7610, R29 ;  /* 0x00007610ff1d7816 */ /* 0x000fc6000000001d */
[----:B-1----:R-:W2:Y:S04]  /*37490*/  LDL.LU R17, [R1+0x68c] ;  /* 0x00068c0001117983 */ /* 0x002ea80000300800 */
[----:B------:R-:W2:Y:S01]  /*374a0*/  LDL.LU R13, [R1+0x690] ;  /* 0x00069000010d7983 */ /* 0x000ea20000300800 */
[----:B------:R-:W-:Y:S02]  /*374b0*/  PRMT R12, RZ, 0x7610, R12 ;  /* 0x00007610ff0c7816 */ /* 0x000fe4000000000c */
[----:B----4-:R-:W-:-:S05]  /*374c0*/  IADD3 R11, P3, PT, R5, R11, RZ ;  /* 0x0000000b050b7210 */ /* 0x010fca0007f7e0ff */
[C---:B---3--:R-:W-:Y:S01]  /*374d0*/  IMAD.X R26, R6.reuse, 0x1, R26, P3 ;  /* 0x00000001061a7824 */ /* 0x048fe200018e061a */
[----:B------:R-:W-:Y:S01]  /*374e0*/  STL [R1+0x678], R11 ;  /* 0x0006780b01007387 */ /* 0x000fe20000100800 */
[----:B--2---:R-:W-:Y:S01]  /*374f0*/  IADD3 R18, P4, PT, R5, R18, RZ ;  /* 0x0000001205127210 */ /* 0x004fe20007f9e0ff */
[----:B0-----:R-:W-:Y:S02]  /*37500*/  @!P1 IMAD.MOV.U32 R8, RZ, RZ, R11 ;  /* 0x000000ffff089224 */ /* 0x001fe400078e000b */
[----:B------:R-:W-:Y:S01]  /*37510*/  @!P1 IMAD.MOV.U32 R9, RZ, RZ, R26 ;  /* 0x000000ffff099224 */ /* 0x000fe200078e001a */
[----:B------:R0:W-:Y:S04]  /*37520*/  STL [R1+0x48], R24 ;  /* 0x0000481801007387 */ /* 0x0001e80000100800 */
[----:B------:R1:W2:Y:S04]  /*37530*/  @!P1 LDG.E.U8 R29, desc[UR18][R8.64] ;  /* 0x00000012081d9981 */ /* 0x0002a8000c1e1100 */
[----:B0-----:R-:W3:Y:S01]  /*37540*/  LDL.LU R24, [R1+0x698] ;  /* 0x0006980001187983 */ /* 0x001ee20000300800 */
[----:B------:R-:W-:-:S02]  /*37550*/  IMAD.X R23, R6, 0x1, R23, P4 ;  /* 0x0000000106177824 */ /* 0x000fc400020e0617 */
[----:B-1----:R-:W-:Y:S01]  /*37560*/  @!P1 IMAD.MOV.U32 R8, RZ, RZ, R18 ;  /* 0x000000ffff089224 */ /* 0x002fe200078e0012 */
[----:B------:R-:W-:Y:S01]  /*37570*/  IADD3 R10, P3, PT, R5, R10, RZ ;  /* 0x0000000a050a7210 */ /* 0x000fe20007f7e0ff */
[----:B------:R-:W-:Y:S01]  /*37580*/  STL [R1+0x12d0], R3 ;  /* 0x0012d00301007387 */ /* 0x000fe20000100800 */
[----:B------:R-:W-:-:S03]  /*37590*/  @!P1 IMAD.MOV.U32 R9, RZ, RZ, R23 ;  /* 0x000000ffff099224 */ /* 0x000fc600078e0017 */
[----:B------:R-:W-:Y:S04]  /*375a0*/  STL [R1+0x50], R32 ;  /* 0x0000502001007387 */ /* 0x000fe80000100800 */
[----:B------:R-:W-:Y:S04]  /*375b0*/  STL [R1+0x680], R18 ;  /* 0x0006801201007387 */ /* 0x000fe80000100800 */
[----:B------:R0:W-:Y:S04]  /*375c0*/  STL [R1+0x674], R26 ;  /* 0x0006741a01007387 */ /* 0x0001e80000100800 */
[----:B------:R-:W-:Y:S04]  /*375d0*/  STL [R1+0x688], R10 ;  /* 0x0006880a01007387 */ /* 0x000fe80000100800 */
[----:B------:R1:W4:Y:S04]  /*375e0*/  @!P1 LDG.E.U8 R12, desc[UR18][R8.64] ;  /* 0x00000012080c9981 */ /* 0x000328000c1e1100 */
[----:B0-----:R-:W2:Y:S04]  /*375f0*/  LDL.LU R26, [R1+0x694] ;  /* 0x00069400011a7983 */ /* 0x001ea80000300800 */
[----:B------:R-:W-:Y:S04]  /*37600*/  STL [R1+0x67c], R23 ;  /* 0x00067c1701007387 */ /* 0x000fe80000100800 */
[----:B------:R-:W2:Y:S04]  /*37610*/  LDL.LU R11, [R1+0x6a0] ;  /* 0x0006a000010b7983 */ /* 0x000ea80000300800 */
[----:B------:R-:W-:Y:S04]  /*37620*/  STL [R1+0x4c], R31 ;  /* 0x00004c1f01007387 */ /* 0x000fe80000100800 */
[----:B------:R-:W2:Y:S01]  /*37630*/  LDL.LU R18, [R1+0x69c] ;  /* 0x00069c0001127983 */ /* 0x000ea20000300800 */
[----:B------:R-:W-:Y:S01]  /*37640*/  IMAD.X R16, R6, 0x1, R16, P3 ;  /* 0x0000000106107824 */ /* 0x000fe200018e0610 */
[----:B------:R-:W-:Y:S01]  /*37650*/  IADD3 R13, P3, PT, R5, R13, RZ ;  /* 0x0000000d050d7210 */ /* 0x000fe20007f7e0ff */
[----:B-1----:R-:W-:Y:S01]  /*37660*/  @!P1 IMAD.MOV.U32 R8, RZ, RZ, R10 ;  /* 0x000000ffff089224 */ /* 0x002fe200078e000a */
[----:B------:R-:W-:Y:S01]  /*37670*/  PRMT R28, RZ, 0x7610, R28 ;  /* 0x00007610ff1c7816 */ /* 0x000fe2000000001c */
[----:B------:R-:W-:-:S02]  /*37680*/  @!P1 IMAD.MOV.U32 R9, RZ, RZ, R16 ;  /* 0x000000ffff099224 */ /* 0x000fc400078e0010 */
[----:B------:R-:W-:Y:S01]  /*37690*/  IMAD.X R17, R6, 0x1, R17, P3 ;  /* 0x0000000106117824 */ /* 0x000fe200018e0611 */
[----:B------:R-:W-:Y:S02]  /*376a0*/  PRMT R27, RZ, 0x7610, R27 ;  /* 0x00007610ff1b7816 */ /* 0x000fe4000000001b */
[----:B------:R0:W2:Y:S01]  /*376b0*/  @!P1 LDG.E.U8 R28, desc[UR18][R8.64] ;  /* 0x00000012081c9981 */ /* 0x0000a2000c1e1100 */
[----:B------:R-:W-:-:S03]  /*376c0*/  PRMT R19, RZ, 0x7610, R19 ;  /* 0x00007610ff137816 */ /* 0x000fc60000000013 */
[----:B------:R-:W-:Y:S01]  /*376d0*/  STL [R1+0x684], R16 ;  /* 0x0006841001007387 */ /* 0x000fe20000100800 */
[----:B0-----:R-:W-:Y:S02]  /*376e0*/  @!P1 IMAD.MOV.U32 R8, RZ, RZ, R13 ;  /* 0x000000ffff089224 */ /* 0x001fe400078e000d */
[----:B------:R-:W-:-:S05]  /*376f0*/  @!P1 IMAD.MOV.U32 R9, RZ, RZ, R17 ;  /* 0x000000ffff099224 */ /* 0x000fca00078e0011 */
[----:B------:R0:W2:Y:S01]  /*37700*/  @!P1 LDG.E.U8 R27, desc[UR18][R8.64] ;  /* 0x00000012081b9981 */ /* 0x0000a2000c1e1100 */
[----:B------:R-:W-:Y:S02]  /*37710*/  PRMT R4, RZ, 0x7610, R4 ;  /* 0x00007610ff047816 */ /* 0x000fe40000000004 */
[----:B---3--:R-:W-:-:S05]  /*37720*/  IADD3 R24, P4, PT, R5, R24, RZ ;  /* 0x0000001805187210 */ /* 0x008fca0007f9e0ff */
[----:B0-----:R-:W-:Y:S01]  /*37730*/  @!P1 IMAD.MOV.U32 R8, RZ, RZ, R24 ;  /* 0x000000ffff089224 */ /* 0x001fe200078e0018 */
[----:B----4-:R0:W-:Y:S01]  /*37740*/  STL [R1+0x3c], R12 ;  /* 0x00003c0c01007387 */ /* 0x0101e20000100800 */
[----:B--2---:R-:W-:-:S04]  /*37750*/  IMAD.X R26, R6, 0x1, R26, P4 ;  /* 0x00000001061a7824 */ /* 0x004fc800020e061a */
[----:B------:R-:W-:Y:S01]  /*37760*/  @!P1 IMAD.MOV.U32 R9, RZ, RZ, R26 ;  /* 0x000000ffff099224 */ /* 0x000fe200078e001a */
[----:B0-----:R-:W2:Y:S01]  /*37770*/  LDL.LU R12, [R1+0x6b4] ;  /* 0x0006b400010c7983 */ /* 0x001ea20000300800 */
[----:B------:R-:W-:-:S03]  /*37780*/  IADD3 R11, P3, PT, R5, R11, RZ ;  /* 0x0000000b050b7210 */ /* 0x000fc60007f7e0ff */
[----:B------:R-:W3:Y:S04]  /*37790*/  LDL.LU R10, [R1+0x6b8] ;  /* 0x0006b800010a7983 */ /* 0x000ee80000300800 */
[----:B------:R-:W4:Y:S01]  /*377a0*/  LDL.LU R23, [R1+0x6bc] ;  /* 0x0006bc0001177983 */ /* 0x000f220000300800 */
[----:B------:R-:W-:-:S03]  /*377b0*/  IMAD.X R18, R6, 0x1, R18, P3 ;  /* 0x0000000106127824 */ /* 0x000fc600018e0612 */
[----:B------:R-:W-:Y:S04]  /*377c0*/  STL [R1+0x690], R13 ;  /* 0x0006900d01007387 */ /* 0x000fe80000100800 */
[----:B------:R-:W4:Y:S04]  /*377d0*/  LDL.LU R16, [R1+0x6c0] ;  /* 0x0006c00001107983 */ /* 0x000f280000300800 */
[----:B------:R-:W-:Y:S04]  /*377e0*/  STL [R1+0x698], R24 ;  /* 0x0006981801007387 */ /* 0x000fe80000100800 */
[----:B------:R0:W4:Y:S04]  /*377f0*/  @!P1 LDG.E.U8 R19, desc[UR18][R8.64] ;  /* 0x0000001208139981 */ /* 0x000128000c1e1100 */
[----:B------:R1:W-:Y:S04]  /*37800*/  STL [R1+0x68c], R17 ;  /* 0x00068c1101007387 */ /* 0x0003e80000100800 */
[----:B------:R1:W-:Y:S01]  /*37810*/  STL [R1+0x6a0], R11 ;  /* 0x0006a00b01007387 */ /* 0x0003e20000100800 */
[----:B0-----:R-:W-:-:S02]  /*37820*/  @!P1 IMAD.MOV.U32 R8, RZ, RZ, R11 ;  /* 0x000000ffff089224 */ /* 0x001fc400078e000b */
[----:B------:R-:W-:Y:S01]  /*37830*/  @!P1 IMAD.MOV.U32 R9, RZ, RZ, R18 ;  /* 0x000000ffff099224 */ /* 0x000fe200078e0012 */
[----:B-1----:R-:W4:Y:S04]  /*37840*/  LDL.LU R17, [R1+0x6c4] ;  /* 0x0006c40001117983 */ /* 0x002f280000300800 */
[----:B------:R-:W-:Y:S04]  /*37850*/  STL [R1+0x694], R26 ;  /* 0x0006941a01007387 */ /* 0x000fe80000100800 */
[----:B------:R-:W4:Y:S04]  /*37860*/  LDL.LU R13, [R1+0x6c8] ;  /* 0x0006c800010d7983 */ /* 0x000f280000300800 */
[----:B------:R0:W4:Y:S04]  /*37870*/  @!P1 LDG.E.U8 R4, desc[UR18][R8.64] ;  /* 0x0000001208049981 */ /* 0x000128000c1e1100 */
[----:B------:R-:W-:Y:S04]  /*37880*/  STL [R1+0x40], R29 ;  /* 0x0000401d01007387 */ /* 0x000fe80000100800 */
[----:B------:R1:W-:Y:S04]  /*37890*/  STL [R1+0x69c], R18 ;  /* 0x00069c1201007387 */ /* 0x0003e80000100800 */
[----:B------:R-:W4:Y:S04]  /*378a0*/  LDL.LU R24, [R1+0x6cc] ;  /* 0x0006cc0001187983 */ /* 0x000f280000300800 */
[----:B------:R-:W4:Y:S01]  /*378b0*/  LDL.LU R11, [R1+0x6d0] ;  /* 0x0006d000010b7983 */ /* 0x000f220000300800 */
[----:B------:R-:W-:-:S02]  /*378c0*/  PRMT R25, RZ, 0x7610, R25 ;  /* 0x00007610ff197816 */ /* 0x000fc40000000019 */
[----:B------:R-:W-:Y:S02]  /*378d0*/  PRMT R21, RZ, 0x7610, R21 ;  /* 0x00007610ff157816 */ /* 0x000fe40000000015 */
[----:B---3--:R-:W-:-:S05]  /*378e0*/  IADD3 R10, P3, PT, R5, R10, RZ ;  /* 0x0000000a050a7210 */ /* 0x008fca0007f7e0ff */
[----:B------:R3:W-:Y:S01]  /*378f0*/  STL [R1+0x6b8], R10 ;  /* 0x0006b80a01007387 */ /* 0x0007e20000100800 */
[----:B--2---:R-:W-:-:S03]  /*37900*/  IMAD.X R12, R6, 0x1, R12, P3 ;  /* 0x00000001060c7824 */ /* 0x004fc600018e060c */
[----:B-1----:R-:W2:Y:S01]  /*37910*/  LDL.LU R18, [R1+0x6d4] ;  /* 0x0006d40001127983 */ /* 0x002ea20000300800 */
[----:B----4-:R-:W-:Y:S01]  /*37920*/  IADD3 R16, P4, PT, R5, R16, RZ ;  /* 0x0000001005107210 */ /* 0x010fe20007f9e0ff */
[----:B0-----:R-:W-:Y:S02]  /*37930*/  @!P1 IMAD.MOV.U32 R8, RZ, RZ, R10 ;  /* 0x000000ffff089224 */ /* 0x001fe400078e000a */
[----:B------:R-:W-:Y:S02]  /*37940*/  @!P1 IMAD.MOV.U32 R9, RZ, RZ, R12 ;  /* 0x000000ffff099224 */ /* 0x000fe400078e000c */
[----:B------:R-:W-:-:S03]  /*37950*/  IMAD.X R23, R6, 0x1, R23, P4 ;  /* 0x0000000106177824 */ /* 0x000fc600020e0617 */
[----:B------:R0:W4:Y:S01]  /*37960*/  @!P1 LDG.E.U8 R25, desc[UR18][R8.64] ;  /* 0x0000001208199981 */ /* 0x000122000c1e1100 */
[----:B------:R-:W-:-:S03]  /*37970*/  IADD3 R13, P3, PT, R5, R13, RZ ;  /* 0x0000000d050d7210 */ /* 0x000fc60007f7e0ff */
[----:B------:R-:W-:Y:S04]  /*37980*/  STL [R1+0x12d4], R4 ;  /* 0x0012d40401007387 */ /* 0x000fe80000100800 */
[----:B------:R-:W-:Y:S04]  /*37990*/  STL [R1+0x38], R28 ;  /* 0x0000381c01007387 */ /* 0x000fe80000100800 */
[----:B------:R-:W-:Y:S04]  /*379a0*/  STL [R1+0x6c0], R16 ;  /* 0x0006c01001007387 */ /* 0x000fe80000100800 */
[----:B------:R-:W-:Y:S04]  /*379b0*/  STL [R1+0x6b4], R12 ;  /* 0x0006b40c01007387 */ /* 0x000fe80000100800 */
[----:B------:R-:W-:Y:S04]  /*379c0*/  STL [R1+0x6c8], R13 ;  /* 0x0006c80d01007387 */ /* 0x000fe80000100800 */
[----:B---3--:R-:W3:Y:S01]  /*379d0*/  LDL.LU R10, [R1+0x6d8] ;  /* 0x0006d800010a7983 */ /* 0x008ee20000300800 */
[----:B0-----:R-:W-:-:S02]  /*379e0*/  @!P1 IMAD.MOV.U32 R8, RZ, RZ, R16 ;  /* 0x000000ffff089224 */ /* 0x001fc400078e0010 */
[----:B------:R-:W-:-:S05]  /*379f0*/  @!P1 IMAD.MOV.U32 R9, RZ, RZ, R23 ;  /* 0x000000ffff099224 */ /* 0x000fca00078e0017 */
[----:B------:R0:W4:Y:S01]  /*37a00*/  @!P1 LDG.E.U8 R21, desc[UR18][R8.64] ;  /* 0x0000001208159981 */ /* 0x000122000c1e1100 */
[C---:B------:R-:W-:Y:S01]  /*37a10*/  IMAD.X R17, R6.reuse, 0x1, R17, P3 ;  /* 0x0000000106117824 */ /* 0x040fe200018e0611 */
[----:B------:R-:W-:Y:S02]  /*37a20*/  PRMT R15, RZ, 0x7610, R15 ;  /* 0x00007610ff0f7816 */ /* 0x000fe4000000000f */
[----:B------:R-:W-:Y:S01]  /*37a30*/  IADD3 R11, P3, PT, R5, R11, RZ ;  /* 0x0000000b050b7210 */ /* 0x000fe20007f7e0ff */
[----:B------:R-:W-:Y:S01]  /*37a40*/  STL [R1+0x6bc], R23 ;  /* 0x0006bc1701007387 */ /* 0x000fe20000100800 */
[----:B0-----:R-:W-:Y:S02]  /*37a50*/  @!P1 IMAD.MOV.U32 R8, RZ, RZ, R13 ;  /* 0x000000ffff089224 */ /* 0x001fe400078e000d */
[----:B------:R-:W-:Y:S01]  /*37a60*/  @!P1 IMAD.MOV.U32 R9, RZ, RZ, R17 ;  /* 0x000000ffff099224 */ /* 0x000fe200078e0011 */
[----:B------:R0:W-:Y:S01]  /*37a70*/  STL [R1+0x30], R19 ;  /* 0x0000301301007387 */ /* 0x0001e20000100800 */
[----:B------:R-:W-:Y:S01]  /*37a80*/  IMAD.X R24, R6, 0x1, R24, P3 ;  /* 0x0000000106187824 */ /* 0x000fe200018e0618 */
[----:B------:R-:W-:-:S02]  /*37a90*/  PRMT R20, RZ, 0x7610, R20 ;  /* 0x00007610ff147816 */ /* 0x000fc40000000014 */
[----:B------:R1:W4:Y:S04]  /*37aa0*/  @!P1 LDG.E.U8 R15, desc[UR18][R8.64] ;  /* 0x00000012080f9981 */ /* 0x000328000c1e1100 */
[----:B0-----:R-:W4:Y:S04]  /*37ab0*/  LDL.LU R19, [R1+0x6dc] ;  /* 0x0006dc0001137983 */ /* 0x001f280000300800 */
[----:B------:R-:W4:Y:S01]  /*37ac0*/  LDL.LU R12, [R1+0x6e0] ;  /* 0x0006e000010c7983 */ /* 0x000f220000300800 */
[----:B-1----:R-:W-:Y:S02]  /*37ad0*/  @!P1 IMAD.MOV.U32 R8, RZ, RZ, R11 ;  /* 0x000000ffff089224 */ /* 0x002fe400078e000b */
[----:B------:R-:W-:Y:S01]  /*37ae0*/  @!P1 IMAD.MOV.U32 R9, RZ, RZ, R24 ;  /* 0x000000ffff099224 */ /* 0x000fe200078e0018 */
[----:B------:R-:W-:Y:S01]  /*37af0*/  STL [R1+0x34], R27 ;  /* 0x0000341b01007387 */ /* 0x000fe20000100800 */
[----:B------:R-:W-:-:S03]  /*37b00*/  PRMT R3, RZ, 0x7610, R3 ;  /* 0x00007610ff037816 */ /* 0x000fc60000000003 */
[----:B------:R-:W4:Y:S04]  /*37b10*/  LDL.LU R16, [R1+0x6f8] ;  /* 0x0006f80001107983 */ /* 0x000f280000300800 */
[----:B------:R0:W4:Y:S04]  /*37b20*/  @!P1 LDG.E.U8 R20, desc[UR18][R8.64] ;  /* 0x0000001208149981 */ /* 0x000128000c1e1100 */
[----:B------:R1:W-:Y:S04]  /*37b30*/  STL [R1+0x6c4], R17 ;  /* 0x0006c41101007387 */ /* 0x0003e80000100800 */
[----:B------:R-:W4:Y:S04]  /*37b40*/  LDL.LU R23, [R1+0x6f4] ;  /* 0x0006f40001177983 */ /* 0x000f280000300800 */
[----:B-1----:R-:W4:Y:S04]  /*37b50*/  LDL.LU R17, [R1+0x700] ;  /* 0x0007000001117983 */ /* 0x002f280000300800 */
[----:B------:R-:W-:Y:S04]  /*37b60*/  STL [R1+0x6d0], R11 ;  /* 0x0006d00b01007387 */ /* 0x000fe80000100800 */
[----:B------:R-:W4:Y:S01]  /*37b70*/  LDL.LU R13, [R1+0x708] ;  /* 0x00070800010d7983 */ /* 0x000f220000300800 */
[----:B---3--:R-:W-:-:S05]  /*37b80*/  IADD3 R10, P4, PT, R5, R10, RZ ;  /* 0x0000000a050a7210 */ /* 0x008fca0007f9e0ff */
[----:B--2---:R-:W-:Y:S02]  /*37b90*/  IMAD.X R18, R6, 0x1, R18, P4 ;  /* 0x0000000106127824 */ /* 0x004fe400020e0612 */
[----:B0-----:R-:W-:Y:S02]  /*37ba0*/  @!P1 IMAD.MOV.U32 R8, RZ, RZ, R10 ;  /* 0x000000ffff089224 */ /* 0x001fe400078e000a */
[----:B------:R-:W-:Y:S01]  /*37bb0*/  @!P1 IMAD.MOV.U32 R9, RZ, RZ, R18 ;  /* 0x000000ffff099224 */ /* 0x000fe200078e0012 */
[----:B----4-:R0:W-:Y:S04]  /*37bc0*/  STL [R1+0x24], R21 ;  /* 0x0000241501007387 */ /* 0x0101e80000100800 */
[----:B------:R1:W2:Y:S04]  /*37bd0*/  @!P1 LDG.E.U8 R3, desc[UR18][R8.64] ;  /* 0x0000001208039981 */ /* 0x0002a8000c1e1100 */
[----:B0-----:R-:W3:Y:S04]  /*37be0*/  LDL.LU R21, [R1+0x6fc] ;  /* 0x0006fc0001157983 */ /* 0x001ee80000300800 */
[----:B------:R0:W-:Y:S01]  /*37bf0*/  STL [R1+0x20], R15 ;  /* 0x0000200f01007387 */ /* 0x0001e20000100800 */
[----:B------:R-:W-:-:S02]  /*37c00*/  PRMT R0, RZ, 0x7610, R0 ;  /* 0x00007610ff007816 */ /* 0x000fc40000000000 */
[----:B------:R-:W-:Y:S01]  /*37c10*/  IADD3 R12, P3, PT, R5, R12, RZ ;  /* 0x0000000c050c7210 */ /* 0x000fe20007f7e0ff */
[----:B0-----:R-:W4:Y:S04]  /*37c20*/  LDL.LU R15, [R1+0x704] ;  /* 0x00070400010f7983 */ /* 0x001f280000300800 */
[----:B------:R-:W-:Y:S01]  /*37c30*/  STL [R1+0x6d8], R10 ;  /* 0x0006d80a01007387 */ /* 0x000fe20000100800 */
[----:B------:R-:W-:-:S03]  /*37c40*/  IMAD.X R19, R6, 0x1, R19, P3 ;  /* 0x0000000106137824 */ /* 0x000fc600018e0613 */
[----:B------:R-:W-:Y:S01]  /*37c50*/  STL [R1+0x6cc], R24 ;  /* 0x0006cc1801007387 */ /* 0x000fe20000100800 */
[----:B------:R-:W-:-:S03]  /*37c60*/  IADD3 R16, P3, PT, R5, R16, RZ ;  /* 0x0000001005107210 */ /* 0x000fc60007f7e0ff */
[----:B------:R-:W-:Y:S04]  /*37c70*/  STL [R1+0x6e0], R12 ;  /* 0x0006e00c01007387 */ /* 0x000fe80000100800 */
[----:B------:R-:W4:Y:S01]  /*37c80*/  LDL.LU R11, [R1+0x710] ;  /* 0x00071000010b7983 */ /* 0x000f220000300800 */
[----:B-1----:R-:W-:-:S03]  /*37c90*/  @!P1 IMAD.MOV.U32 R8, RZ, RZ, R12 ;  /* 0x000000ffff089224 */ /* 0x002fc600078e000c */
[----:B------:R-:W-:Y:S01]  /*37ca0*/  STL [R1+0x6d4], R18 ;  /* 0x0006d41201007387 */ /* 0x000fe20000100800 */
[----:B------:R-:W-:-:S03]  /*37cb0*/  @!P1 IMAD.MOV.U32 R9, RZ, RZ, R19 ;  /* 0x000000ffff099224 */ /* 0x000fc600078e0013 */
[----:B------:R-:W-:Y:S01]  /*37cc0*/  STL [R1+0x28], R25 ;  /* 0x0000281901007387 */ /* 0x000fe20000100800 */
[----:B------:R-:W-:-:S03]  /*37cd0*/  IMAD.X R23, R6, 0x1, R23, P3 ;  /* 0x0000000106177824 */ /* 0x000fc600018e0617 */
[----:B------:R0:W-:Y:S01]  /*37ce0*/  STL [R1+0x1c], R20 ;  /* 0x00001c1401007387 */ /* 0x0001e20000100800 */
[----:B------:R-:W-:Y:S02]  /*37cf0*/  IADD3 R17, P4, PT, R5, R17, RZ ;  /* 0x0000001105117210 */ /* 0x000fe40007f9e0ff */
[----:B------:R-:W-:Y:S01]  /*37d00*/  PRMT R22, RZ, 0x7610, R22 ;  /* 0x00007610ff167816 */ /* 0x000fe20000000016 */
[----:B------:R1:W4:Y:S04]  /*37d10*/  @!P1 LDG.E.U8 R0, desc[UR18][R8.64] ;  /* 0x0000001208009981 */ /* 0x000328000c1e1100 */
[----:B0-----:R-:W4:Y:S04]  /*37d20*/  LDL.LU R20, [R1+0x70c] ;  /* 0x00070c0001147983 */ /* 0x001f280000300800 */
[----:B------:R0:W-:Y:S04]  /*37d30*/  STL [R1+0x6dc], R19 ;  /* 0x0006dc1301007387 */ /* 0x0001e80000100800 */
[----:B------:R-:W4:Y:S01]  /*37d40*/  LDL.LU R18, [R1+0x718] ;  /* 0x0007180001127983 */ /* 0x000f220000300800 */
[----:B-1----:R-:W-:-:S02]  /*37d50*/  @!P1 IMAD.MOV.U32 R8, RZ, RZ, R16 ;  /* 0x000000ffff089224 */ /* 0x002fc400078e0010 */
[----:B------:R-:W-:Y:S01]  /*37d60*/  @!P1 IMAD.MOV.U32 R9, RZ, RZ, R23 ;  /* 0x000000ffff099224 */ /* 0x000fe200078e0017 */
[----:B------:R-:W4:Y:S01]  /*37d70*/  LDL.LU R10, [R1+0x720] ;  /* 0x00072000010a7983 */ /* 0x000f220000300800 */
[----:B------:R-:W-:-:S03]  /*37d80*/  PRMT R14, RZ, 0x7610, R14 ;  /* 0x00007610ff0e7816 */ /* 0x000fc6000000000e */
[----:B------:R1:W4:Y:S02]  /*37d90*/  @!P1 LDG.E.U8 R22, desc[UR18][R8.64] ;  /* 0x0000001208169981 */ /* 0x000324000c1e1100 */
[----:B-1----:R-:W-:Y:S02]  /*37da0*/  @!P1 IMAD.MOV.U32 R8, RZ, RZ, R17 ;  /* 0x000000ffff089224 */ /* 0x002fe400078e0011 */
[----:B--2---:R1:W-:Y:S04]  /*37db0*/  STL [R1+0x12d8], R3 ;  /* 0x0012d80301007387 */ /* 0x0043e80000100800 */
[----:B0-----:R-:W2:Y:S01]  /*37dc0*/  LDL.LU R19, [R1+0x714] ;  /* 0x0007140001137983 */ /* 0x001ea20000300800 */
[----:B---3--:R-:W-:Y:S01]  /*37dd0*/  IMAD.X R21, R6, 0x1, R21, P4 ;  /* 0x0000000106157824 */ /* 0x008fe200020e0615 */
[----:B------:R-:W-:-:S02]  /*37de0*/  IADD3 R13, P3, PT, R5, R13, RZ ;  /* 0x0000000d050d7210 */ /* 0x000fc40007f7e0ff */
[----:B------:R-:W3:Y:S01]  /*37df0*/  LDL.LU R12, [R1+0x71c] ;  /* 0x00071c00010c7983 */ /* 0x000ee20000300800 */
[----:B------:R-:W-:-:S05]  /*37e00*/  @!P1 IMAD.MOV.U32 R9, RZ, RZ, R21 ;  /* 0x000000ffff099224 */ /* 0x000fca00078e0015 */
[----:B------:R0:W3:Y:S01]  /*37e10*/  @!P1 LDG.E.U8 R14, desc[UR18][R8.64] ;  /* 0x00000012080e9981 */ /* 0x0000e2000c1e1100 */
[----:B-1----:R-:W-:Y:S01]  /*37e20*/  PRMT R3, RZ, 0x7610, R3 ;  /* 0x00007610ff037816 */ /* 0x002fe20000000003 */
[----:B----4-:R-:W-:Y:S02]  /*37e30*/  IMAD.X R15, R6, 0x1, R15, P3 ;  /* 0x00000001060f7824 */ /* 0x010fe400018e060f */
[----:B0-----:R-:W-:Y:S02]  /*37e40*/  @!P1 IMAD.MOV.U32 R8, RZ, RZ, R13 ;  /* 0x000000ffff089224 */ /* 0x001fe400078e000d */
[----:B------:R-:W-:Y:S01]  /*37e50*/  @!P1 IMAD.MOV.U32 R9, RZ, RZ, R15 ;  /* 0x000000ffff099224 */ /* 0x000fe200078e000f */
[----:B------:R-:W-:-:S04]  /*37e60*/  PRMT R4, RZ, 0x7610, R4 ;  /* 0x00007610ff047816 */ /* 0x000fc80000000004 */
[----:B------:R0:W4:Y:S01]  /*37e70*/  @!P1 LDG.E.U8 R3, desc[UR18][R8.64] ;  /* 0x0000001208039981 */ /* 0x000122000c1e1100 */
[----:B------:R-:W-:-:S03]  /*37e80*/  IADD3 R11, P3, PT, R5, R11, RZ ;  /* 0x0000000b050b7210 */ /* 0x000fc60007f7e0ff */
[----:B------:R1:W-:Y:S02]  /*37e90*/  STL [R1+0x6f8], R16 ;  /* 0x0006f81001007387 */ /* 0x0003e40000100800 */
[----:B0-----:R-:W-:Y:S01]  /*37ea0*/  @!P1 IMAD.MOV.U32 R8, RZ, RZ, R11 ;  /* 0x000000ffff089224 */ /* 0x001fe200078e000b */
[----:B------:R-:W-:Y:S01]  /*37eb0*/  PRMT R2, RZ, 0x7610, R2 ;  /* 0x00007610ff027816 */ /* 0x000fe20000000002 */
[----:B------:R-:W-:-:S04]  /*37ec0*/  IMAD.X R20, R6, 0x1, R20, P3 ;  /* 0x0000000106147824 */ /* 0x000fc800018e0614 */
[----:B------:R-:W-:Y:S01]  /*37ed0*/  @!P1 IMAD.MOV.U32 R9, RZ, RZ, R20 ;  /* 0x000000ffff099224 */ /* 0x000fe200078e0014 */
[----:B------:R-:W-:Y:S01]  /*37ee0*/  IADD3 R18, P4, PT, R5, R18, RZ ;  /* 0x0000001205127210 */ /* 0x000fe20007f9e0ff */
[----:B------:R-:W-:Y:S04]  /*37ef0*/  STL [R1+0x12dc], R0 ;  /* 0x0012dc0001007387 */ /* 0x000fe80000100800 */
[----:B------:R0:W4:Y:S04]  /*37f00*/  @!P1 LDG.E.U8 R4, desc[UR18][R8.64] ;  /* 0x0000001208049981 */ /* 0x000128000c1e1100 */
[----:B------:R-:W-:Y:S04]  /*37f10*/  STL [R1+0x700], R17 ;  /* 0x0007001101007387 */ /* 0x000fe80000100800 */
[----:B------:R-:W-:Y:S01]  /*37f20*/  STL [R1+0x6f4], R23 ;  /* 0x0006f41701007387 */ /* 0x000fe20000100800 */
[----:B0-----:R-:W-:-:S03]  /*37f30*/  @!P1 IMAD.MOV.U32 R8, RZ, RZ, R18 ;  /* 0x000000ffff089224 */ /* 0x001fc600078e0012 */
[----:B------:R-:W-:Y:S04]  /*37f40*/  STL [R1+0x708], R13 ;  /* 0x0007080d01007387 */ /* 0x000fe80000100800 */
[----:B-1----:R-:W4:Y:S04]  /*37f50*/  LDL.LU R16, [R1+0x738] ;  /* 0x0007380001107983 */ /* 0x002f280000300800 */
[----:B------:R-:W-:Y:S04]  /*37f60*/  STL [R1+0x6fc], R21 ;  /* 0x0006fc1501007387 */ /* 0x000fe80000100800 */
[----:B------:R-:W-:Y:S01]  /*37f70*/  STL [R1+0x704], R15 ;  /* 0x0007040f01007387 */ /* 0x000fe20000100800 */
[----:B--2---:R-:W-:-:S04]  /*37f80*/  IMAD.X R19, R6, 0x1, R19, P4 ;  /* 0x0000000106137824 */ /* 0x004fc800020e0613 */
[----:B------:R-:W-:-:S05]  /*37f90*/  @!P1 IMAD.MOV.U32 R9, RZ, RZ, R19 ;  /* 0x000000ffff099224 */ /* 0x000fca00078e0013 */
[----:B------:R0:W2:Y:S04]  /*37fa0*/  @!P1 LDG.E.U8 R2, desc[UR18][R8.64] ;  /* 0x0000001208029981 */ /* 0x0000a8000c1e1100 */
[----:B---3--:R1:W-:Y:S04]  /*37fb0*/  STL [R1+0xc], R14 ;  /* 0x00000c0e01007387 */ /* 0x0083e80000100800 */
[----:B-1----:R-:W3:Y:S04]  /*37fc0*/  LDL.LU R14, [R1+0x740] ;  /* 0x00074000010e7983 */ /* 0x002ee80000300800 */
[----:B------:R-:W3:Y:S04]  /*37fd0*/  LDL.LU R17, [R1+0x734] ;  /* 0x0007340001117983 */ /* 0x000ee80000300800 */
[----:B------:R-:W3:Y:S01]  /*37fe0*/  LDL.LU R15, [R1+0x73c] ;  /* 0x00073c00010f7983 */ /* 0x000ee20000300800 */
[----:B------:R-:W-:-:S03]  /*37ff0*/  IADD3 R10, P3, PT, R5, R10, RZ ;  /* 0x0000000a050a7210 */ /* 0x000fc60007f7e0ff */
[----:B------:R1:W-:Y:S04]  /*38000*/  STL [R1+0x710], R11 ;  /* 0x0007100b01007387 */ /* 0x0003e80000100800 */
[----:B------:R-:W3:Y:S04]  /*38010*/  LDL.LU R13, [R1+0x744] ;  /* 0x00074400010d7983 */ /* 0x000ee80000300800 */
[----:B------:R-:W3:Y:S04]  /*38020*/  LDL.LU R0, [R1+0x748] ;  /* 0x0007480001007983 */ /* 0x000ee80000300800 */
[----:B----4-:R4:W-:Y:S01]  /*38030*/  STL [R1+0x12e0], R3 ;  /* 0x0012e00301007387 */ /* 0x0109e20000100800 */
[----:B------:R-:W-:-:S03]  /*38040*/  IMAD.X R12, R6, 0x1, R12, P3 ;  /* 0x00000001060c7824 */ /* 0x000fc600018e060c */
[----:B------:R-:W-:Y:S04]  /*38050*/  STL [R1+0x718], R18 ;  /* 0x0007181201007387 */ /* 0x000fe80000100800 */
[----:B------:R-:W-:Y:S04]  /*38060*/  STL [R1+0x70c], R20 ;  /* 0x00070c1401007387 */ /* 0x000fe80000100800 */
[----:B------:R-:W-:Y:S04]  /*38070*/  STL [R1+0x720], R10 ;  /* 0x0007200a01007387 */ /* 0x000fe80000100800 */
[----:B-1----:R-:W3:Y:S04]  /*38080*/  LDL.LU R11, [R1+0x750] ;  /* 0x00075000010b7983 */ /* 0x002ee80000300800 */
[----:B------:R-:W-:Y:S04]  /*38090*/  STL [R1+0x714], R19 ;  /* 0x0007141301007387 */ /* 0x000fe80000100800 */
[----:B------:R-:W-:Y:S01]  /*380a0*/  STL [R1+0x12e4], R4 ;  /* 0x0012e40401007387 */ /* 0x000fe20000100800 */
[----:B------:R-:W-:-:S03]  /*380b0*/  PRMT R92, RZ, 0x7610, R92 ;  /* 0x00007610ff5c7816 */ /* 0x000fc6000000005c */
[----:B------:R-:W-:Y:S01]  /*380c0*/  STL [R1+0x10], R22 ;  /* 0x0000101601007387 */ /* 0x000fe20000100800 */
[----:B0-----:R-:W-:-:S03]  /*380d0*/  @!P1 IMAD.MOV.U32 R9, RZ, RZ, R12 ;  /* 0x000000ffff099224 */ /* 0x001fc600078e000c */
[----:B----4-:R-:W4:Y:S01]  /*380e0*/  LDL.LU R3, [R1+0x758] ;  /* 0x0007580001037983 */ /* 0x010f220000300800 */
[----:B------:R-:W-:-:S03]  /*380f0*/  @!P1 IMAD.MOV.U32 R8, RZ, RZ, R10 ;  /* 0x000000ffff089224 */ /* 0x000fc600078e000a */
[----:B------:R0:W-:Y:S01]  /*38100*/  STL [R1+0x71c], R12 ;  /* 0x00071c0c01007387 */ /* 0x0001e20000100800 */
[----:B------:R-:W-:-:S03]  /*38110*/  IADD3 R16, P3, PT, R5, R16, RZ ;  /* 0x0000001005107210 */ /* 0x000fc60007f7e0ff */
[----:B------:R1:W4:Y:S01]  /*38120*/  @!P1 LDG.E.U8 R92, desc[UR18][R8.64] ;  /* 0x00000012085c9981 */ /* 0x000322000c1e1100 */
[----:B------:R-:W-:Y:S02]  /*38130*/  PRMT R90, RZ, 0x7610, R90 ;  /* 0x00007610ff5a7816 */ /* 0x000fe4000000005a */
[----:B------:R-:W-:Y:S01]  /*38140*/  PRMT R88, RZ, 0x7610, R88 ;  /* 0x00007610ff587816 */ /* 0x000fe20000000058 */
[----:B-1----:R-:W-:Y:S01]  /*38150*/  @!P1 IMAD.MOV.U32 R8, RZ, RZ, R16 ;  /* 0x000000ffff089224 */ /* 0x002fe200078e0010 */
[----:B--2---:R1:W-:Y:S04]  /*38160*/  STL [R1+0x12e8], R2 ;  /* 0x0012e80201007387 */ /* 0x0043e80000100800 */
[----:B0-----:R-:W2:Y:S04]  /*38170*/  LDL.LU R12, [R1+0x74c] ;  /* 0x00074c00010c7983 */ /* 0x001ea80000300800 */
[----:B------:R-:W2:Y:S01]  /*38180*/  LDL.LU R10, [R1+0x754] ;  /* 0x00075400010a7983 */ /* 0x000ea20000300800 */
[----:B---3--:R-:W-:Y:S01]  /*38190*/  IADD3 R14, P4, PT, R5, R14, RZ ;  /* 0x0000000e050e7210 */ /* 0x008fe20007f9e0ff */
[----:B------:R-:W-:-:S04]  /*381a0*/  IMAD.X R17, R6, 0x1, R17, P3 ;  /* 0x0000000106117824 */ /* 0x000fc800018e0611 */
[----:B------:R-:W-:Y:S02]  /*381b0*/  @!P1 IMAD.MOV.U32 R9, RZ, RZ, R17 ;  /* 0x000000ffff099224 */ /* 0x000fe400078e0011 */
[----:B------:R-:W-:Y:S01]  /*381c0*/  IMAD.X R15, R6, 0x1, R15, P4 ;  /* 0x00000001060f7824 */ /* 0x000fe200020e060f */
[----:B------:R-:W-:Y:S04]  /*381d0*/  STL [R1+0x738], R16 ;  /* 0x0007381001007387 */ /* 0x000fe80000100800 */
[----:B------:R0:W3:Y:S04]  /*381e0*/  @!P1 LDG.E.U8 R90, desc[UR18][R8.64] ;  /* 0x00000012085a9981 */ /* 0x0000e8000c1e1100 */
[----:B------:R-:W3:Y:S04]  /*381f0*/  LDL.LU R4, [R1+0x75c] ;  /* 0x00075c0001047983 */ /* 0x000ee80000300800 */
[----:B-1----:R-:W3:Y:S01]  /*38200*/  LDL.LU R2, [R1+0x760] ;  /* 0x0007600001027983 */ /* 0x002ee20000300800 */
[----:B0-----:R-:W-:-:S02]  /*38210*/  @!P1 IMAD.MOV.U32 R8, RZ, RZ, R14 ;  /* 0x000000ffff089224 */ /* 0x001fc400078e000e */
[----:B------:R-:W-:-:S05]  /*38220*/  @!P1 IMAD.MOV.U32 R9, RZ, RZ, R15 ;  /* 0x000000ffff099224 */ /* 0x000fca00078e000f */
[----:B------:R0:W3:Y:S01]  /*38230*/  @!P1 LDG.E.U8 R88, desc[UR18][R8.64] ;  /* 0x0000001208589981 */ /* 0x0000e2000c1e1100 */
[----:B------:R-:W-:Y:S02]  /*38240*/  IADD3 R0, P3, PT, R5, R0, RZ ;  /* 0x0000000005007210 */ /* 0x000fe40007f7e0ff */
[----:B------:R-:W-:-:S03]  /*38250*/  PRMT R86, RZ, 0x7610, R86 ;  /* 0x00007610ff567816 */ /* 0x000fc60000000056 */
[----:B------:R-:W-:Y:S01]  /*38260*/  IMAD.X R13, R6, 0x1, R13, P3 ;  /* 0x00000001060d7824 */ /* 0x000fe200018e060d */
[----:B------:R-:W-:Y:S01]  /*38270*/  IADD3 R11, P3, PT, R5, R11, RZ ;  /* 0x0000000b050b7210 */ /* 0x000fe20007f7e0ff */
[----:B0-----:R-:W-:Y:S02]  /*38280*/  @!P1 IMAD.MOV.U32 R8, RZ, RZ, R0 ;  /* 0x000000ffff089224 */ /* 0x001fe400078e0000 */
[----:B------:R-:W-:Y:S01]  /*38290*/  @!P1 IMAD.MOV.U32 R9, RZ, RZ, R13 ;  /* 0x000000ffff099224 */ /* 0x000fe200078e000d */
[----:B------:R-:W-:-:S04]  /*382a0*/  PRMT R84, RZ, 0x7610, R84 ;  /* 0x00007610ff547816 */ /* 0x000fc80000000054 */
[----:B------:R0:W3:Y:S01]  /*382b0*/  @!P1 LDG.E.U8 R86, desc[UR18][R8.64] ;  /* 0x0000001208569981 */ /* 0x0000e2000c1e1100 */
[----:B----4-:R-:W-:Y:S01]  /*382c0*/  IADD3 R3, P4, PT, R5, R3, RZ ;  /* 0x0000000305037210 */ /* 0x010fe20007f9e0ff */
[----:B0-----:R-:W-:Y:S01]  /*382d0*/  @!P1 IMAD.MOV.U32 R8, RZ, RZ, R11 ;  /* 0x000000ffff089224 */ /* 0x001fe200078e000b */
[----:B------:R-:W-:Y:S01]  /*382e0*/  PRMT R82, RZ, 0x7610, R82 ;  /* 0x00007610ff527816 */ /* 0x000fe20000000052 */
[----:B------:R-:W-:Y:S04]  /*382f0*/  STL [R1+0x12ec], R92 ;  /* 0x0012ec5c01007387 */ /* 0x000fe80000100800 */
[----:B------:R-:W-:Y:S04]  /*38300*/  STL [R1+0x740], R14 ;  /* 0x0007400e01007387 */ /* 0x000fe80000100800 */
[----:B------:R0:W-:Y:S04]  /*38310*/  STL [R1+0x734], R17 ;  /* 0x0007341101007387 */ /* 0x0001e80000100800 */
[----:B------:R-:W-:Y:S04]  /*38320*/  STL [R1+0x748], R0 ;  /* 0x0007480001007387 */ /* 0x000fe80000100800 */
[----:B0-----:R-:W4:Y:S04]  /*38330*/  LDL.LU R17, [R1+0x778] ;  /* 0x0007780001117983 */ /* 0x001f280000300800 */
[----:B------:R0:W-:Y:S01]  /*38340*/  STL [R1+0x73c], R15 ;  /* 0x00073c0f01007387 */ /* 0x0001e20000100800 */
[----:B------:R-:W-:Y:S01]  /*38350*/  PRMT R80, RZ, 0x7610, R80 ;  /* 0x00007610ff507816 */ /* 0x000fe20000000050 */
[----:B--2---:R-:W-:-:S04]  /*38360*/  IMAD.X R12, R6, 0x1, R12, P3 ;  /* 0x00000001060c7824 */ /* 0x004fc800018e060c */
[----:B------:R-:W-:Y:S02]  /*38370*/  @!P1 IMAD.MOV.U32 R9, RZ, RZ, R12 ;  /* 0x000000ffff099224 */ /* 0x000fe400078e000c */
[----:B------:R-:W-:-:S03]  /*38380*/  IMAD.X R10, R6, 0x1, R10, P4 ;  /* 0x00000001060a7824 */ /* 0x000fc600020e060a */
[----:B------:R1:W2:Y:S02]  /*38390*/  @!P1 LDG.E.U8 R84, desc[UR18][R8.64] ;  /* 0x0000001208549981 */ /* 0x0002a4000c1e1100 */
[----:B-1----:R-:W-:Y:S02]  /*383a0*/  @!P1 IMAD.MOV.U32 R8, RZ, RZ, R3 ;  /* 0x000000ffff089224 */ /* 0x002fe400078e0003 */
[----:B------:R-:W-:Y:S01]  /*383b0*/  @!P1 IMAD.MOV.U32 R9, RZ, RZ, R10 ;  /* 0x000000ffff099224 */ /* 0x000fe200078e000a */
[----:B---3--:R-:W-:Y:S04]  /*383c0*/  STL [R1+0x12f0], R90 ;  /* 0x0012f05a01007387 */ /* 0x008fe80000100800 */
[----:B------:R1:W-:Y:S01]  /*383d0*/  STL [R1+0x744], R13 ;  /* 0x0007440d01007387 */ /* 0x0003e20000100800 */
[----:B------:R-:W-:-:S03]  /*383e0*/  IADD3 R2, P3, PT, R5, R2, RZ ;  /* 0x0000000205027210 */ /* 0x000fc60007f7e0ff */
[----:B------:R3:W2:Y:S02]  /*383f0*/  @!P1 LDG.E.U8 R82, desc[UR18][R8.64] ;  /* 0x0000001208529981 */ /* 0x0006a4000c1e1100 */
[----:B------:R-:W-:Y:S02]  /*38400*/  IMAD.X R4, R6, 0x1, R4, P3 ;  /* 0x0000000106047824 */ /* 0x000fe400018e0604 */
[----:B------:R-:W-:Y:S04]  /*38410*/  STL [R1+0x12f4], R88 ;  /* 0x0012f45801007387 */ /* 0x000fe80000100800 */
[----:B------:R-:W2:Y:S01]  /*38420*/  LDL.LU R19, [R1+0x774] ;  /* 0x0007740001137983 */ /* 0x000ea20000300800 */
[----:B---3--:R-:W-:-:S03]  /*38430*/  @!P1 IMAD.MOV.U32 R8, RZ, RZ, R2 ;  /* 0x000000ffff089224 */ /* 0x008fc600078e0002 */
[----:B0-----:R-:W3:Y:S01]  /*38440*/  LDL.LU R15, [R1+0x77c] ;  /* 0x00077c00010f7983 */ /* 0x001ee20000300800 */
[----:B------:R-:W-:-:S03]  /*38450*/  @!P1 IMAD.MOV.U32 R9, RZ, RZ, R4 ;  /* 0x000000ffff099224 */ /* 0x000fc600078e0004 */
[----:B------:R-:W-:Y:S04]  /*38460*/  STL [R1+0x750], R11 ;  /* 0x0007500b01007387 */ /* 0x000fe80000100800 */
[----:B-1----:R-:W3:Y:S04]  /*38470*/  LDL.LU R13, [R1+0x780] ;  /* 0x00078000010d7983 */ /* 0x002ee80000300800 */
[----:B------:R-:W3:Y:S04]  /*38480*/  LDL.LU R16, [R1+0x784] ;  /* 0x0007840001107983 */ /* 0x000ee80000300800 */
[----:B------:R-:W3:Y:S04]  /*38490*/  LDL.LU R0, [R1+0x788] ;  /* 0x0007880001007983 */ /* 0x000ee80000300800 */
[----:B------:R0:W3:Y:S04]  /*384a0*/  @!P1 LDG.E.U8 R80, desc[UR18][R8.64] ;  /* 0x0000001208509981 */ /* 0x0000e8000c1e1100 */
[----:B------:R-:W-:Y:S04]  /*384b0*/  STL [R1+0x12f8], R86 ;  /* 0x0012f85601007387 */ /* 0x000fe80000100800 */
[----:B------:R-:W-:Y:S04]  /*384c0*/  STL [R1+0x758], R3 ;  /* 0x0007580301007387 */ /* 0x000fe80000100800 */
[----:B------:R1:W-:Y:S04]  /*384d0*/  STL [R1+0x74c], R12 ;  /* 0x00074c0c01007387 */ /* 0x0003e80000100800 */
[----:B------:R-:W-:Y:S04]  /*384e0*/  STL [R1+0x760], R2 ;  /* 0x0007600201007387 */ /* 0x000fe80000100800 */
[----:B-1----:R-:W3:Y:S04]  /*384f0*/  LDL.LU R12, [R1+0x790] ;  /* 0x00079000010c7983 */ /* 0x002ee80000300800 */
[----:B------:R-:W-:Y:S01]  /*38500*/  STL [R1+0x754], R10 ;  /* 0x0007540a01007387 */ /* 0x000fe20000100800 */
[----:B----4-:R-:W-:-:S02]  /*38510*/  IADD3 R17, P3, PT, R5, R17, RZ ;  /* 0x0000001105117210 */ /* 0x010fc40007f7e0ff */
[----:B------:R-:W-:-:S03]  /*38520*/  PRMT R78, RZ, 0x7610, R78 ;  /* 0x00007610ff4e7816 */ /* 0x000fc6000000004e */
[----:B0-----:R-:W-:Y:S01]  /*38530*/  @!P1 IMAD.MOV.U32 R8, RZ, RZ, R17 ;  /* 0x000000ffff089224 */ /* 0x001fe200078e0011 */
[----:B--2---:R-:W-:Y:S04]  /*38540*/  STL [R1+0x12fc], R84 ;  /* 0x0012fc5401007387 */ /* 0x004fe80000100800 */
[----:B------:R-:W2:Y:S04]  /*38550*/  LDL.LU R18, [R1+0x78c] ;  /* 0x00078c0001127983 */ /* 0x000ea80000300800 */
[----:B------:R0:W-:Y:S04]  /*38560*/  STL [R1+0x75c], R4 ;  /* 0x00075c0401007387 */ /* 0x0001e80000100800 */
[----:B------:R-:W4:Y:S04]  /*38570*/  LDL.LU R11, [R1+0x798] ;  /* 0x00079800010b7983 */ /* 0x000f280000300800 */
[----:B------:R-:W4:Y:S04]  /*38580*/  LDL.LU R3, [R1+0x7a0] ;  /* 0x0007a00001037983 */ /* 0x000f280000300800 */
[----:B------:R-:W-:Y:S04]  /*38590*/  STL [R1+0x1300], R82 ;  /* 0x0013005201007387 */ /* 0x000fe80000100800 */
[----:B------:R-:W4:Y:S04]  /*385a0*/  LDL.LU R14, [R1+0x794] ;  /* 0x00079400010e7983 */ /* 0x000f280000300800 */
[----:B0-----:R-:W4:Y:S01]  /*385b0*/  LDL.LU R4, [R1+0x79c] ;  /* 0x00079c0001047983 */ /* 0x001f220000300800 */
[----:B------:R-:W-:-:S03]  /*385c0*/  IMAD.X R19, R6, 0x1, R19, P3 ;  /* 0x0000000106137824 */ /* 0x000fc600018e0613 */
[----:B------:R0:W-:Y:S04]  /*385d0*/  STL [R1+0x778], R17 ;  /* 0x0007781101007387 */ /* 0x0001e80000100800 */
[----:B------:R-:W4:Y:S01]  /*385e0*/  LDL.LU R2, [R1+0x7b8] ;  /* 0x0007b80001027983 */ /* 0x000f220000300800 */
[----:B------:R-:W-:-:S03]  /*385f0*/  @!P1 IMAD.MOV.U32 R9, RZ, RZ, R19 ;  /* 0x000000ffff099224 */ /* 0x000fc600078e0013 */
[----:B------:R-:W4:Y:S01]  /*38600*/  LDL.LU R10, [R1+0x7c0] ;  /* 0x0007c000010a7983 */ /* 0x000f220000300800 */
[----:B---3--:R-:W-:-:S03]  /*38610*/  IADD3 R13, P4, PT, R5, R13, RZ ;  /* 0x0000000d050d7210 */ /* 0x008fc60007f9e0ff */
[----:B------:R1:W3:Y:S02]  /*38620*/  @!P1 LDG.E.U8 R78, desc[UR18][R8.64] ;  /* 0x00000012084e9981 */ /* 0x0002e4000c1e1100 */
[C---:B------:R-:W-:Y:S01]  /*38630*/  IMAD.X R15, R6.reuse, 0x1, R15, P4 ;  /* 0x00000001060f7824 */ /* 0x040fe200020e060f */
[----:B------:R-:W-:Y:S01]  /*38640*/  IADD3 R0, P3, PT, R5, R0, RZ ;  /* 0x0000000005007210 */ /* 0x000fe20007f7e0ff */
[----:B------:R-:W-:Y:S04]  /*38650*/  STL [R1+0x1304], R80 ;  /* 0x0013045001007387 */ /* 0x000fe80000100800 */
[----:B------:R-:W-:Y:S01]  /*38660*/  IMAD.X R16, R6, 0x1, R16, P3 ;  /* 0x0000000106107824 */ /* 0x000fe200018e0610 */
[----:B------:R0:W-:Y:S04]  /*38670*/  STL [R1+0x780], R13 ;  /* 0x0007800d01007387 */ /* 0x0001e80000100800 */
[----:B------:R-:W-:Y:S01]  /*38680*/  STL [R1+0x774], R19 ;  /* 0x0007741301007387 */ /* 0x000fe20000100800 */
[----:B-1----:R-:W-:-:S03]  /*38690*/  @!P1 IMAD.MOV.U32 R8, RZ, RZ, R13 ;  /* 0x000000ffff089224 */ /* 0x002fc600078e000d */
[----:B------:R-:W-:Y:S04]  /*386a0*/  STL [R1+0x788], R0 ;  /* 0x0007880001007387 */ /* 0x000fe80000100800 */
[----:B------:R1:W-:Y:S04]  /*386b0*/  STL [R1+0x77c], R15 ;  /* 0x00077c0f01007387 */ /* 0x0003e80000100800 */
[----:B0-----:R-:W3:Y:S04]  /*386c0*/  LDL.LU R17, [R1+0x7b4] ;  /* 0x0007b40001117983 */ /* 0x001ee80000300800 */
[----:B------:R0:W-:Y:S04]  /*386d0*/  STL [R1+0x784], R16 ;  /* 0x0007841001007387 */ /* 0x0001e80000100800 */
[----:B------:R-:W3:Y:S01]  /*386e0*/  LDL.LU R13, [R1+0x7bc] ;  /* 0x0007bc00010d7983 */ /* 0x000ee20000300800 */
[----:B------:R-:W-:-:S03]  /*386f0*/  @!P1 IMAD.MOV.U32 R9, RZ, RZ, R15 ;  /* 0x000000ffff099224 */ /* 0x000fc600078e000f */
[----:B-1----:R-:W3:Y:S01]  /*38700*/  LDL.LU R15, [R1+0x7c8] ;  /* 0x0007c800010f7983 */ /* 0x002ee20000300800 */
[----:B------:R-:W-:Y:S02]  /*38710*/  PRMT R76, RZ, 0x7610, R76 ;  /* 0x00007610ff4c7816 */ /* 0x000fe4000000004c */
[----:B------:R-:W-:Y:S02]  /*38720*/  IADD3 R12, P3, PT, R5, R12, RZ ;  /* 0x0000000c050c7210 */ /* 0x000fe40007f7e0ff */
[----:B------:R-:W-:Y:S02]  /*38730*/  PRMT R74, RZ, 0x7610, R74 ;  /* 0x00007610ff4a7816 */ /* 0x000fe4000000004a */
[----:B------:R1:W3:Y:S01]  /*38740*/  @!P1 LDG.E.U8 R76, desc[UR18][R8.64] ;  /* 0x00000012084c9981 */ /* 0x0002e2000c1e1100 */
[----:B------:R-:W-:Y:S01]  /*38750*/  PRMT R72, RZ, 0x7610, R72 ;  /* 0x00007610ff487816 */ /* 0x000fe20000000048 */
[----:B-1----:R-:W-:Y:S02]  /*38760*/  @!P1 IMAD.MOV.U32 R8, RZ, RZ, R0 ;  /* 0x000000ffff089224 */ /* 0x002fe400078e0000 */
[----:B------:R-:W-:-:S02]  /*38770*/  @!P1 IMAD.MOV.U32 R9, RZ, RZ, R16 ;  /* 0x000000ffff099224 */ /* 0x000fc400078e0010 */
[----:B0-----:R-:W3:Y:S04]  /*38780*/  LDL.LU R16, [R1+0x7c4] ;  /* 0x0007c40001107983 */ /* 0x001ee80000300800 */
[----:B------:R0:W3:Y:S04]  /*38790*/  @!P1 LDG.E.U8 R74, desc[UR18][R8.64] ;  /* 0x00000012084a9981 */ /* 0x0000e8000c1e1100 */
[----:B------:R-:W3:Y:S01]  /*387a0*/  LDL.LU R0, [R1+0x7d0] ;  /* 0x0007d00001007983 */ /* 0x000ee20000300800 */
[----:B------:R-:W-:-:S03]  /*387b0*/  PRMT R70, RZ, 0x7610, R70 ;  /* 0x00007610ff467816 */ /* 0x000fc60000000046 */
[----:B------:R1:W-:Y:S01]  /*387c0*/  STL [R1+0x790], R12 ;  /* 0x0007900c01007387 */ /* 0x0003e20000100800 */
[----:B0-----:R-:W-:Y:S01]  /*387d0*/  @!P1 IMAD.MOV.U32 R8, RZ, RZ, R12 ;  /* 0x000000ffff089224 */ /* 0x001fe200078e000c */
[----:B------:R-:W-:Y:S02]  /*387e0*/  PRMT R68, RZ, 0x7610, R68 ;  /* 0x00007610ff447816 */ /* 0x000fe40000000044 */
[----:B------:R-:W-:Y:S01]  /*387f0*/  PRMT R66, RZ, 0x7610, R66 ;  /* 0x00007610ff427816 */ /* 0x000fe20000000042 */
[----:B--2---:R-:W-:-:S04]  /*38800*/  IMAD.X R18, R6, 0x1, R18, P3 ;  /* 0x0000000106127824 */ /* 0x004fc800018e0612 */
[----:B------:R-:W-:Y:S01]  /*38810*/  @!P1 IMAD.MOV.U32 R9, RZ, RZ, R18 ;  /* 0x000000ffff099224 */ /* 0x000fe200078e0012 */
[----:B----4-:R-:W-:-:S04]  /*38820*/  IADD3 R11, P4, PT, R5, R11, RZ ;  /* 0x0000000b050b7210 */ /* 0x010fc80007f9e0ff */
[----:B------:R0:W2:Y:S01]  /*38830*/  @!P1 LDG.E.U8 R72, desc[UR18][R8.64] ;  /* 0x0000001208489981 */ /* 0x0000a2000c1e1100 */
[----:B------:R-:W-:-:S03]  /*38840*/  IADD3 R3, P3, PT, R5, R3, RZ ;  /* 0x0000000305037210 */ /* 0x000fc60007f7e0ff */
[----:B------:R-:W-:Y:S04]  /*38850*/  STL [R1+0x798], R11 ;  /* 0x0007980b01007387 */ /* 0x000fe80000100800 */
[----:B------:R-:W-:Y:S01]  /*38860*/  STL [R1+0x78c], R18 ;  /* 0x00078c1201007387 */ /* 0x000fe20000100800 */
[----:B0-----:R-:W-:-:S03]  /*38870*/  @!P1 IMAD.MOV.U32 R8, RZ, RZ, R11 ;  /* 0x000000ffff089224 */ /* 0x001fc600078e000b */
[----:B------:R-:W-:Y:S01]  /*38880*/  STL [R1+0x7a0], R3 ;  /* 0x0007a00301007387 */ /* 0x000fe20000100800 */
[----:B------:R-:W-:-:S03]  /*38890*/  IMAD.X R14, R6, 0x1, R14, P4 ;  /* 0x00000001060e7824 */ /* 0x000fc600020e060e */
[----:B-1----:R-:W4:Y:S01]  /*388a0*/  LDL.LU R12, [R1+0x7cc] ;  /* 0x0007cc00010c7983 */ /* 0x002f220000300800 */
[----:B------:R-:W-:-:S03]  /*388b0*/  @!P1 IMAD.MOV.U32 R9, RZ, RZ, R14 ;  /* 0x000000ffff099224 */ /* 0x000fc600078e000e */
[----:B------:R0:W-:Y:S01]  /*388c0*/  STL [R1+0x794], R14 ;  /* 0x0007940e01007387 */ /* 0x0001e20000100800 */
[----:B------:R-:W-:-:S03]  /*388d0*/  IMAD.X R4, R6, 0x1, R4, P3 ;  /* 0x0000000106047824 */ /* 0x000fc600018e0604 */
[----:B------:R1:W2:Y:S01]  /*388e0*/  @!P1 LDG.E.U8 R70, desc[UR18][R8.64] ;  /* 0x0000001208469981 */ /* 0x0002a2000c1e1100 */
[----:B------:R-:W-:-:S03]  /*388f0*/  IADD3 R2, P4, PT, R5, R2, RZ ;  /* 0x0000000205027210 */ /* 0x000fc60007f9e0ff */
[----:B0-----:R-:W2:Y:S04]  /*38900*/  LDL.LU R14, [R1+0x7d4] ;  /* 0x0007d400010e7983 */ /* 0x001ea80000300800 */
[----:B------:R-:W2:Y:S01]  /*38910*/  LDL.LU R11, [R1+0x7d8] ;  /* 0x0007d800010b7983 */ /* 0x000ea20000300800 */
[----:B-1----:R-:W-:Y:S01]  /*38920*/  @!P1 IMAD.MOV.U32 R9, RZ, RZ, R4 ;  /* 0x000000ffff099224 */ /* 0x002fe200078e0004 */
[----:B------:R-:W-:Y:S02]  /*38930*/  IADD3 R10, P3, PT, R5, R10, RZ ;  /* 0x0000000a050a7210 */ /* 0x000fe40007f7e0ff */
[----:B------:R0:W-:Y:S01]  /*38940*/  STL [R1+0x79c], R4 ;  /* 0x00079c0401007387 */ /* 0x0001e20000100800 */
[----:B------:R-:W-:-:S05]  /*38950*/  @!P1 IMAD.MOV.U32 R8, RZ, RZ, R3 ;  /* 0x000000ffff089224 */ /* 0x000fca00078e0003 */
[----:B------:R1:W2:Y:S04]  /*38960*/  @!P1 LDG.E.U8 R68, desc[UR18][R8.64] ;  /* 0x0000001208449981 */ /* 0x0002a8000c1e1100 */
[----:B0-----:R-:W2:Y:S04]  /*38970*/  LDL.LU R4, [R1+0x7dc] ;  /* 0x0007dc0001047983 */ /* 0x001ea80000300800 */
[----:B------:R0:W-:Y:S04]  /*38980*/  STL [R1+0x7b8], R2 ;  /* 0x0007b80201007387 */ /* 0x0001e80000100800 */
[----:B------:R-:W2:Y:S01]  /*38990*/  LDL.LU R3, [R1+0x7e0] ;  /* 0x0007e00001037983 */ /* 0x000ea20000300800 */
[----:B-1----:R-:W-:-:S03]  /*389a0*/  @!P1 IMAD.MOV.U32 R8, RZ, RZ, R2 ;  /* 0x000000ffff089224 */ /* 0x002fc600078e0002 */
[----:B------:R1:W-:Y:S01]  /*389b0*/  STL [R1+0x7c0], R10 ;  /* 0x0007c00a01007387 */ /* 0x0003e20000100800 */
[----:B---3--:R-:W-:-:S04]  /*389c0*/  IMAD.X R17, R6, 0x1, R17, P4 ;  /* 0x0000000106117824 */ /* 0x008fc800020e0611 */
[----:B------:R-:W-:Y:S02]  /*389d0*/  @!P1 IMAD.MOV.U32 R9, RZ, RZ, R17 ;  /* 0x000000ffff099224 */ /* 0x000fe400078e0011 */
[----:B------:R-:W-:Y:S01]  /*389e0*/  IMAD.X R13, R6, 0x1, R13, P3 ;  /* 0x00000001060d7824 */ /* 0x000fe200018e060d */
[----:B------:R-:W-:Y:S01]  /*389f0*/  STL [R1+0x7b4], R17 ;  /* 0x0007b41101007387 */ /* 0x000fe20000100800 */
[----:B------:R-:W-:-:S03]  /*38a00*/  IADD3 R15, P3, PT, R5, R15, RZ ;  /* 0x0000000f050f7210 */ /* 0x000fc60007f7e0ff */
[----:B------:R3:W-:Y:S04]  /*38a10*/  STL [R1+0x7bc], R13 ;  /* 0x0007bc0d01007387 */ /* 0x0007e80000100800 */
[----:B0-----:R-:W2:Y:S04]  /*38a20*/  LDL.LU R2, [R1+0x7f8] ;  /* 0x0007f80001027983 */ /* 0x001ea80000300800 */
[----:B------:R0:W2:Y:S04]  /*38a30*/  @!P1 LDG.E.U8 R66, desc[UR18][R8.64] ;  /* 0x0000001208429981 */ /* 0x0000a8000c1e1100 */
[----:B------:R3:W-:Y:S01]  /*38a40*/  STL [R1+0x7c8], R15 ;  /* 0x0007c80f01007387 */ /* 0x0007e20000100800 */
[----:B0-----:R-:W-:-:S03]  /*38a50*/  @!P1 IMAD.MOV.U32 R8, RZ, RZ, R10 ;  /* 0x000000ffff089224 */ /* 0x001fc600078e000a */
[----:B-1----:R-:W2:Y:S01]  /*38a60*/  LDL.LU R10, [R1+0x7f4] ;  /* 0x0007f400010a7983 */ /* 0x002ea20000300800 */
[----:B------:R-:W-:Y:S01]  /*38a70*/  PRMT R64, RZ, 0x7610, R64 ;  /* 0x00007610ff407816 */ /* 0x000fe20000000040 */
[----:B------:R-:W-:Y:S02]  /*38a80*/  @!P1 IMAD.MOV.U32 R9, RZ, RZ, R13 ;  /* 0x000000ffff099224 */ /* 0x000fe400078e000d */
[----:B------:R-:W-:Y:S01]  /*38a90*/  IMAD.X R16, R6, 0x1, R16, P3 ;  /* 0x0000000106107824 */ /* 0x000fe200018e0610 */
[----:B------:R-:W-:Y:S01]  /*38aa0*/  PRMT R62, RZ, 0x7610, R62 ;  /* 0x00007610ff3e7816 */ /* 0x000fe2000000003e */
[----:B---3--:R-:W3:Y:S01]  /*38ab0*/  LDL.LU R13, [R1+0x800] ;  /* 0x00080000010d7983 */ /* 0x008ee20000300800 */
[----:B------:R-:W-:-:S03]  /*38ac0*/  IADD3 R0, P3, PT, R5, R0, RZ ;  /* 0x0000000005007210 */ /* 0x000fc60007f7e0ff */
[----:B------:R0:W3:Y:S01]  /*38ad0*/  @!P1 LDG.E.U8 R64, desc[UR18][R8.64] ;  /* 0x0000001208409981 */ /* 0x0000e2000c1e1100 */
[----:B------:R-:W-:-:S03]  /*38ae0*/  PRMT R60, RZ, 0x7610, R60 ;  /* 0x00007610ff3c7816 */ /* 0x000fc6000000003c */
[----:B------:R-:W-:Y:S01]  /*38af0*/  STL [R1+0x7c4], R16 ;  /* 0x0007c41001007387 */ /* 0x000fe20000100800 */
[----:B0-----:R-:W-:Y:S02]  /*38b00*/  @!P1 IMAD.MOV.U32 R8, RZ, RZ, R15 ;  /* 0x000000ffff089224 */ /* 0x001fe400078e000f */
[----:B------:R-:W-:Y:S01]  /*38b10*/  @!P1 IMAD.MOV.U32 R9, RZ, RZ, R16 ;  /* 0x000000ffff099224 */ /* 0x000fe200078e0010 */
[----:B------:R-:W3:Y:S04]  /*38b20*/  LDL.LU R15, [R1+0x7fc] ;  /* 0x0007fc00010f7983 */ /* 0x000ee80000300800 */
[----:B------:R0:W3:Y:S04]  /*38b30*/  @!P1 LDG.E.U8 R62, desc[UR18][R8.64] ;  /* 0x00000012083e9981 */ /* 0x0000e8000c1e1100 */
[----:B------:R-:W-:Y:S01]  /*38b40*/  STL [R1+0x7d0], R0 ;  /* 0x0007d00001007387 */ /* 0x000fe20000100800 */
[----:B------:R-:W-:Y:S01]  /*38b50*/  PRMT R58, RZ, 0x7610, R58 ;  /* 0x00007610ff3a7816 */ /* 0x000fe2000000003a */
[----:B0-----:R-:W-:Y:S01]  /*38b60*/  @!P1 IMAD.MOV.U32 R8, RZ, RZ, R0 ;  /* 0x000000ffff089224 */ /* 0x001fe200078e0000 */
[----:B------:R-:W-:Y:S01]  /*38b70*/  PRMT R56, RZ, 0x7610, R56 ;  /* 0x00007610ff387816 */ /* 0x000fe20000000038 */
[----:B----4-:R-:W-:-:S04]  /*38b80*/  IMAD.X R12, R6, 0x1, R12, P3 ;  /* 0x00000001060c7824 */ /* 0x010fc800018e060c */
[----:B------:R-:W-:Y:S01]  /*38b90*/  @!P1 IMAD.MOV.U32 R9, RZ, RZ, R12 ;  /* 0x000000ffff099224 */ /* 0x000fe200078e000c */
[----:B------:R0:W-:Y:S04]  /*38ba0*/  STL [R1+0x7cc], R12 ;  /* 0x0007cc0c01007387 */ /* 0x0001e80000100800 */
[----:B------:R1:W4:Y:S04]  /*38bb0*/  @!P1 LDG.E.U8 R60, desc[UR18][R8.64] ;  /* 0x00000012083c9981 */ /* 0x000328000c1e1100 */
        /* <DEDUP_REMOVED lines=8> */
[----:B------:R1:W4:Y:S04]  /*38c40*/  @!P1 LDG.E.U8 R58, desc[UR18][R8.64] ;  /* 0x00000012083a9981 */ /* 0x000328000c1e1100 */
[----:B0-----:R-:W4:Y:S01]  /*38c50*/  LDL.LU R14, [R1+0x80c] ;  /* 0x00080c00010e7983 */ /* 0x001f220000300800 */
[----:B------:R-:W-:-:S03]  /*38c60*/  IADD3 R3, P3, PT, R5, R3, RZ ;  /* 0x0000000305037210 */ /* 0x000fc60007f7e0ff */
[----:B------:R-:W4:Y:S02]  /*38c70*/  LDL.LU R11, [R1+0x810] ;  /* 0x00081000010b7983 */ /* 0x000f240000300800 */
[----:B------:R-:W-:Y:S02]  /*38c80*/  IMAD.X R4, R6, 0x1, R4, P3 ;  /* 0x0000000106047824 */ /* 0x000fe400018e0604 */
[----:B------:R-:W-:Y:S01]  /*38c90*/  STL [R1+0x7e0], R3 ;  /* 0x0007e00301007387 */ /* 0x000fe20000100800 */
[----:B-1----:R-:W-:Y:S02]  /*38ca0*/  @!P1 IMAD.MOV.U32 R8, RZ, RZ, R3 ;  /* 0x000000ffff089224 */ /* 0x002fe400078e0003 */
[----:B------:R-:W-:Y:S01]  /*38cb0*/  @!P1 IMAD.MOV.U32 R9, RZ, RZ, R4 ;  /* 0x000000ffff099224 */ /* 0x000fe200078e0004 */
[----:B------:R0:W-:Y:S04]  /*38cc0*/  STL [R1+0x7dc], R4 ;  /* 0x0007dc0401007387 */ /* 0x0001e80000100800 */
[----:B------:R1:W4:Y:S04]  /*38cd0*/  @!P1 LDG.E.U8 R56, desc[UR18][R8.64] ;  /* 0x0000001208389981 */ /* 0x000328000c1e1100 */
[----:B0-----:R-:W4:Y:S04]  /*38ce0*/  LDL.LU R4, [R1+0x814] ;  /* 0x0008140001047983 */ /* 0x001f280000300800 */
[----:B------:R-:W4:Y:S01]  /*38cf0*/  LDL.LU R3, [R1+0x818] ;  /* 0x0008180001037983 */ /* 0x000f220000300800 */
[----:B------:R-:W-:-:S05]  /*38d00*/  IADD3 R2, P3, PT, R5, R2, RZ ;  /* 0x0000000205027210 */ /* 0x000fca0007f7e0ff */
[----:B------:R-:W-:Y:S01]  /*38d10*/  STL [R1+0x7f8], R2 ;  /* 0x0007f80201007387 */ /* 0x000fe20000100800 */
[----:B-1----:R-:W-:Y:S02]  /*38d20*/  @!P1 IMAD.MOV.U32 R8, RZ, RZ, R2 ;  /* 0x000000ffff089224 */ /* 0x002fe400078e0002 */
[----:B------:R-:W-:-:S04]  /*38d30*/  IMAD.X R10, R6, 0x1, R10, P3 ;  /* 0x00000001060a7824 */ /* 0x000fc800018e060a */
[----:B------:R-:W-:Y:S01]  /*38d40*/  @!P1 IMAD.MOV.U32 R9, RZ, RZ, R10 ;  /* 0x000000ffff099224 */ /* 0x000fe200078e000a */
[----:B------:R0:W-:Y:S04]  /*38d50*/  STL [R1+0x7f4], R10 ;  /* 0x0007f40a01007387 */ /* 0x0001e80000100800 */
[----:B0-----:R-:W4:Y:S04]  /*38d60*/  LDL.LU R10, [R1+0x81c] ;  /* 0x00081c00010a7983 */ /* 0x001f280000300800 */
[----:B------:R-:W4:Y:S01]  /*38d70*/  LDL.LU R2, [R1+0x820] ;  /* 0x0008200001027983 */ /* 0x000f220000300800 */
[----:B---3--:R-:W-:-:S02]  /*38d80*/  IADD3 R13, P3, PT, R5, R13, RZ ;  /* 0x0000000d050d7210 */ /* 0x008fc40007f7e0ff */
[----:B------:R-:W-:-:S03]  /*38d90*/  PRMT R54, RZ, 0x7610, R54 ;  /* 0x00007610ff367816 */ /* 0x000fc60000000036 */
[----:B------:R-:W-:Y:S01]  /*38da0*/  IMAD.X R15, R6, 0x1, R15, P3 ;  /* 0x00000001060f7824 */ /* 0x000fe200018e060f */
[----:B------:R-:W-:Y:S01]  /*38db0*/  PRMT R52, RZ, 0x7610, R52 ;  /* 0x00007610ff347816 */ /* 0x000fe20000000034 */
[----:B------:R0:W-:Y:S04]  /*38dc0*/  STL [R1+0x800], R13 ;  /* 0x0008000d01007387 */ /* 0x0001e80000100800 */
[----:B------:R1:W3:Y:S04]  /*38dd0*/  @!P1 LDG.E.U8 R54, desc[UR18][R8.64] ;  /* 0x0000001208369981 */ /* 0x0002e8000c1e1100 */
[----:B------:R-:W-:Y:S04]  /*38de0*/  STL [R1+0x7fc], R15 ;  /* 0x0007fc0f01007387 */ /* 0x000fe80000100800 */
[----:B------:R-:W3:Y:S01]  /*38df0*/  LDL.LU R16, [R1+0x834] ;  /* 0x0008340001107983 */ /* 0x000ee20000300800 */
[----:B-1----:R-:W-:-:S02]  /*38e00*/  @!P1 IMAD.MOV.U32 R8, RZ, RZ, R13 ;  /* 0x000000ffff089224 */ /* 0x002fc400078e000d */
[----:B------:R-:W-:Y:S01]  /*38e10*/  @!P1 IMAD.MOV.U32 R9, RZ, RZ, R15 ;  /* 0x000000ffff099224 */ /* 0x000fe200078e000f */
[----:B0-----:R-:W3:Y:S01]  /*38e20*/  LDL.LU R13, [R1+0x838] ;  /* 0x00083800010d7983 */ /* 0x001ee20000300800 */
[----:B------:R-:W-:-:S03]  /*38e30*/  PRMT R50, RZ, 0x7610, R50 ;  /* 0x00007610ff327816 */ /* 0x000fc60000000032 */
[----:B------:R0:W3:Y:S01]  /*38e40*/  @!P1 LDG.E.U8 R52, desc[UR18][R8.64] ;  /* 0x0000001208349981 */ /* 0x0000e2000c1e1100 */
[----:B------:R-:W-:Y:S02]  /*38e50*/  PRMT R48, RZ, 0x7610, R48 ;  /* 0x00007610ff307816 */ /* 0x000fe40000000030 */
        /* <DEDUP_REMOVED lines=8> */
[----:B------:R-:W-:-:S03]  /*38ee0*/  IADD3 R11, P3, PT, R5, R11, RZ ;  /* 0x0000000b050b7210 */ /* 0x000fc60007f7e0ff */
[----:B------:R-:W2:Y:S02]  /*38ef0*/  LDL.LU R0, [R1+0x840] ;  /* 0x0008400001007983 */ /* 0x000ea40000300800 */
[----:B------:R-:W-:Y:S02]  /*38f00*/  IMAD.X R14, R6, 0x1, R14, P3 ;  /* 0x00000001060e7824 */ /* 0x000fe400018e060e */
[----:B------:R-:W-:Y:S01]  /*38f10*/  STL [R1+0x810], R11 ;  /* 0x0008100b01007387 */ /* 0x000fe20000100800 */
[----:B-1----:R-:W-:Y:S02]  /*38f20*/  @!P1 IMAD.MOV.U32 R8, RZ, RZ, R11 ;  /* 0x000000ffff089224 */ /* 0x002fe400078e000b */
[----:B------:R-:W-:Y:S01]  /*38f30*/  @!P1 IMAD.MOV.U32 R9, RZ, RZ, R14 ;  /* 0x000000ffff099224 */ /* 0x000fe200078e000e */
[----:B------:R0:W-:Y:S04]  /*38f40*/  STL [R1+0x80c], R14 ;  /* 0x00080c0e01007387 */ /* 0x0001e80000100800 */
[----:B------:R-:W4:Y:S04]  /*38f50*/  LDL.LU R15, [R1+0x844] ;  /* 0x00084400010f7983 */ /* 0x000f280000300800 */
[----:B------:R1:W4:Y:S01]  /*38f60*/  @!P1 LDG.E.U8 R48, desc[UR18][R8.64] ;  /* 0x0000001208309981 */ /* 0x000322000c1e1100 */
[----:B------:R-:W-:-:S03]  /*38f70*/  IADD3 R3, P3, PT, R5, R3, RZ ;  /* 0x0000000305037210 */ /* 0x000fc60007f7e0ff */
[----:B0-----:R-:W4:Y:S02]  /*38f80*/  LDL.LU R14, [R1+0x848] ;  /* 0x00084800010e7983 */ /* 0x001f240000300800 */
[----:B------:R-:W-:Y:S02]  /*38f90*/  IMAD.X R4, R6, 0x1, R4, P3 ;  /* 0x0000000106047824 */ /* 0x000fe400018e0604 */
[----:B------:R-:W-:Y:S01]  /*38fa0*/  STL [R1+0x818], R3 ;  /* 0x0008180301007387 */ /* 0x000fe20000100800 */
[----:B-1----:R-:W-:Y:S02]  /*38fb0*/  @!P1 IMAD.MOV.U32 R8, RZ, RZ, R3 ;  /* 0x000000ffff089224 */ /* 0x002fe400078e0003 */
[----:B------:R-:W-:Y:S01]  /*38fc0*/  @!P1 IMAD.MOV.U32 R9, RZ, RZ, R4 ;  /* 0x000000ffff099224 */ /* 0x000fe200078e0004 */
[----:B------:R0:W-:Y:S04]  /*38fd0*/  STL [R1+0x814], R4 ;  /* 0x0008140401007387 */ /* 0x0001e80000100800 */
[----:B0-----:R-:W4:Y:S04]  /*38fe0*/  LDL.LU R4, [R1+0x84c] ;  /* 0x00084c0001047983 */ /* 0x001f280000300800 */
[----:B------:R-:W4:Y:S01]  /*38ff0*/  LDL.LU R3, [R1+0x850] ;  /* 0x0008500001037983 */ /* 0x000f220000300800 */
[----:B------:R-:W-:-:S05]  /*39000*/  IADD3 R2, P3, PT, R5, R2, RZ ;  /* 0x0000000205027210 */ /* 0x000fca0007f7e0ff */
[----:B------:R-:W-:Y:S01]  /*39010*/  IMAD.X R10, R6, 0x1, R10, P3 ;  /* 0x00000001060a7824 */ /* 0x000fe200018e060a */
[----:B------:R-:W-:Y:S03]  /*39020*/  STL [R1+0x820], R2 ;  /* 0x0008200201007387 */ /* 0x000fe60000100800 */
[----:B------:R-:W-:Y:S01]  /*39030*/  @!P1 IMAD.MOV.U32 R11, RZ, RZ, R10 ;  /* 0x000000ffff0b9224 */ /* 0x000fe200078e000a */
[----:B------:R0:W-:Y:S04]  /*39040*/  STL [R1+0x81c], R10 ;  /* 0x00081c0a01007387 */ /* 0x0001e80000100800 */
[----:B------:R-:W4:Y:S01]  /*39050*/  LDL.LU R20, [R1+0x854] ;  /* 0x0008540001147983 */ /* 0x000f220000300800 */
[----:B0-----:R-:W-:-:S03]  /*39060*/  @!P1 IMAD.MOV.U32 R10, RZ, RZ, R2 ;  /* 0x000000ffff0a9224 */ /* 0x001fc600078e0002 */
[----:B------:R-:W4:Y:S01]  /*39070*/  LDL.LU R2, [R1+0x858] ;  /* 0x0008580001027983 */ /* 0x000f220000300800 */
[----:B------:R-:W-:Y:S02]  /*39080*/  PRMT R7, RZ, 0x7610, R7 ;  /* 0x00007610ff077816 */ /* 0x000fe40000000007 */
[----:B---3--:R-:W-:-:S04]  /*39090*/  IADD3 R13, P3, PT, R5, R13, RZ ;  /* 0x0000000d050d7210 */ /* 0x008fc80007f7e0ff */
[----:B------:R0:W3:Y:S01]  /*390a0*/  @!P1 LDG.E.U8 R7, desc[UR18][R8.64] ;  /* 0x0000001208079981 */ /* 0x0000e2000c1e1100 */
[----:B------:R-:W-:-:S03]  /*390b0*/  IMAD.X R16, R6, 0x1, R16, P3 ;  /* 0x0000000106107824 */ /* 0x000fc600018e0610 */
[----:B------:R-:W-:Y:S01]  /*390c0*/  STL [R1+0x838], R13 ;  /* 0x0008380d01007387 */ /* 0x000fe20000100800 */
[----:B0-----:R-:W-:-:S03]  /*390d0*/  PRMT R8, RZ, 0x7610, R8 ;  /* 0x00007610ff087816 */ /* 0x001fc60000000008 */
[----:B------:R0:W-:Y:S01]  /*390e0*/  STL [R1+0x834], R16 ;  /* 0x0008341001007387 */ /* 0x0001e20000100800 */
[----:B------:R-:W-:-:S03]  /*390f0*/  PRMT R9, RZ, 0x7610, R9 ;  /* 0x00007610ff097816 */ /* 0x000fc60000000009 */
[----:B------:R-:W3:Y:S04]  /*39100*/  LDL.LU R17, [R1+0x85c] ;  /* 0x00085c0001117983 */ /* 0x000ee80000300800 */
[----:B------:R1:W3:Y:S02]  /*39110*/  @!P1 LDG.E.U8 R8, desc[UR18][R10.64] ;  /* 0x000000120a089981 */ /* 0x0002e4000c1e1100 */
[----:B-1----:R-:W-:Y:S02]  /*39120*/  @!P1 IMAD.MOV.U32 R11, RZ, RZ, R16 ;  /* 0x000000ffff0b9224 */ /* 0x002fe400078e0010 */
[----:B------:R-:W-:Y:S01]  /*39130*/  @!P1 IMAD.MOV.U32 R10, RZ, RZ, R13 ;  /* 0x000000ffff0a9224 */ /* 0x000fe200078e000d */
[----:B0-----:R-:W3:Y:S04]  /*39140*/  LDL.LU R16, [R1+0x860] ;  /* 0x0008600001107983 */ /* 0x001ee80000300800 */
[----:B------:R0:W3:Y:S02]  /*39150*/  @!P1 LDG.E.U8 R9, desc[UR18][R10.64] ;  /* 0x000000120a099981 */ /* 0x0000e4000c1e1100 */
[----:B0-----:R-:W-:-:S02]  /*39160*/  PRMT R10, RZ, 0x7610, R10 ;  /* 0x00007610ff0a7816 */ /* 0x001fc4000000000a */
[----:B------:R-:W-:Y:S02]  /*39170*/  PRMT R11, RZ, 0x7610, R11 ;  /* 0x00007610ff0b7816 */ /* 0x000fe4000000000b */
[----:B--2---:R-:W-:-:S05]  /*39180*/  IADD3 R0, P3, PT, R5, R0, RZ ;  /* 0x0000000005007210 */ /* 0x004fca0007f7e0ff */
[----:B----4-:R-:W-:Y:S01]  /*39190*/  IMAD.X R12, R6, 0x1, R12, P3 ;  /* 0x00000001060c7824 */ /* 0x010fe200018e060c */
[----:B------:R-:W-:Y:S03]  /*391a0*/  STL [R1+0x840], R0 ;  /* 0x0008400001007387 */ /* 0x000fe60000100800 */
[----:B------:R-:W-:Y:S01]  /*391b0*/  @!P1 IMAD.MOV.U32 R13, RZ, RZ, R12 ;  /* 0x000000ffff0d9224 */ /* 0x000fe200078e000c */
[----:B------:R0:W-:Y:S04]  /*391c0*/  STL [R1+0x83c], R12 ;  /* 0x00083c0c01007387 */ /* 0x0001e80000100800 */
[----:B------:R-:W2:Y:S01]  /*391d0*/  LDL.LU R21, [R1+0x874] ;  /* 0x0008740001157983 */ /* 0x000ea20000300800 */
[----:B------:R-:W-:Y:S01]  /*391e0*/  IADD3 R14, P3, PT, R5, R14, RZ ;  /* 0x0000000e050e7210 */ /* 0x000fe20007f7e0ff */
[----:B0-----:R-:W-:-:S02]  /*391f0*/  @!P1 IMAD.MOV.U32 R12, RZ, RZ, R0 ;  /* 0x000000ffff0c9224 */ /* 0x001fc400078e0000 */
[----:B------:R-:W4:Y:S02]  /*39200*/  LDL.LU R0, [R1+0x878] ;  /* 0x0008780001007983 */ /* 0x000f240000300800 */
[----:B------:R-:W-:Y:S02]  /*39210*/  IMAD.X R15, R6, 0x1, R15, P3 ;  /* 0x00000001060f7824 */ /* 0x000fe400018e060f */
[----:B------:R-:W-:Y:S04]  /*39220*/  STL [R1+0x848], R14 ;  /* 0x0008480e01007387 */ /* 0x000fe80000100800 */
[----:B------:R0:W-:Y:S04]  /*39230*/  STL [R1+0x844], R15 ;  /* 0x0008440f01007387 */ /* 0x0001e80000100800 */
[----:B------:R-:W2:Y:S04]  /*39240*/  LDL.LU R19, [R1+0x87c] ;  /* 0x00087c0001137983 */ /* 0x000ea80000300800 */
[----:B------:R1:W2:Y:S01]  /*39250*/  @!P1 LDG.E.U8 R10, desc[UR18][R12.64] ;  /* 0x000000120c0a9981 */ /* 0x0002a2000c1e1100 */
[----:B------:R-:W-:-:S03]  /*39260*/  IADD3 R3, P3, PT, R5, R3, RZ ;  /* 0x0000000305037210 */ /* 0x000fc60007f7e0ff */
[----:B------:R-:W2:Y:S02]  /*39270*/  LDL.LU R18, [R1+0x880] ;  /* 0x0008800001127983 */ /* 0x000ea40000300800 */
[----:B------:R-:W-:Y:S02]  /*39280*/  IMAD.X R4, R6, 0x1, R4, P3 ;  /* 0x0000000106047824 */ /* 0x000fe400018e0604 */
[----:B-1----:R-:W-:Y:S02]  /*39290*/  @!P1 IMAD.MOV.U32 R12, RZ, RZ, R14 ;  /* 0x000000ffff0c9224 */ /* 0x002fe400078e000e */
[----:B------:R-:W-:Y:S01]  /*392a0*/  @!P1 IMAD.MOV.U32 R13, RZ, RZ, R15 ;  /* 0x000000ffff0d9224 */ /* 0x000fe200078e000f */
[----:B------:R-:W-:Y:S01]  /*392b0*/  STL [R1+0x850], R3 ;  /* 0x0008500301007387 */ /* 0x000fe20000100800 */
[----:B0-----:R-:W-:Y:S02]  /*392c0*/  @!P1 IMAD.MOV.U32 R15, RZ, RZ, R4 ;  /* 0x000000ffff0f9224 */ /* 0x001fe400078e0004 */
[----:B------:R-:W-:Y:S01]  /*392d0*/  @!P1 IMAD.MOV.U32 R14, RZ, RZ, R3 ;  /* 0x000000ffff0e9224 */ /* 0x000fe200078e0003 */
[----:B------:R0:W-:Y:S04]  /*392e0*/  STL [R1+0x84c], R4 ;  /* 0x00084c0401007387 */ /* 0x0001e80000100800 */
[----:B------:R1:W2:Y:S04]  /*392f0*/  @!P1 LDG.E.U8 R11, desc[UR18][R12.64] ;  /* 0x000000120c0b9981 */ /* 0x0002a8000c1e1100 */
[----:B0-----:R-:W2:Y:S04]  /*39300*/  LDL.LU R4, [R1+0x884] ;  /* 0x0008840001047983 */ /* 0x001ea80000300800 */
[----:B------:R-:W2:Y:S01]  /*39310*/  LDL.LU R3, [R1+0x888] ;  /* 0x0008880001037983 */ /* 0x000ea20000300800 */
[----:B-1----:R-:W-:-:S06]  /*39320*/  PRMT R12, RZ, 0x7610, R12 ;  /* 0x00007610ff0c7816 */ /* 0x002fcc000000000c */
[----:B------:R0:W2:Y:S01]  /*39330*/  @!P1 LDG.E.U8 R12, desc[UR18][R14.64] ;  /* 0x000000120e0c9981 */ /* 0x0000a2000c1e1100 */
[----:B------:R-:W-:-:S05]  /*39340*/  IADD3 R2, P3, PT, R5, R2, RZ ;  /* 0x0000000205027210 */ /* 0x000fca0007f7e0ff */
[----:B------:R-:W-:Y:S01]  /*39350*/  IMAD.X R20, R6, 0x1, R20, P3 ;  /* 0x0000000106147824 */ /* 0x000fe200018e0614 */
[----:B------:R-:W-:Y:S01]  /*39360*/  STL [R1+0x858], R2 ;  /* 0x0008580201007387 */ /* 0x000fe20000100800 */
[----:B0-----:R-:W-:-:S03]  /*39370*/  @!P1 IMAD.MOV.U32 R14, RZ, RZ, R2 ;  /* 0x000000ffff0e9224 */ /* 0x001fc600078e0002 */
[----:B------:R0:W-:Y:S01]  /*39380*/  STL [R1+0x854], R20 ;  /* 0x0008541401007387 */ /* 0x0001e20000100800 */
[----:B------:R-:W-:-:S03]  /*39390*/  @!P1 IMAD.MOV.U32 R15, RZ, RZ, R20 ;  /* 0x000000ffff0f9224 */ /* 0x000fc600078e0014 */
[----:B0-----:R-:W2:Y:S04]  /*393a0*/  LDL.LU R20, [R1+0x88c] ;  /* 0x00088c0001147983 */ /* 0x001ea80000300800 */
[----:B------:R-:W2:Y:S01]  /*393b0*/  LDL.LU R2, [R1+0x890] ;  /* 0x0008900001027983 */ /* 0x000ea20000300800 */
[----:B------:R-:W-:-:S06]  /*393c0*/  PRMT R13, RZ, 0x7610, R13 ;  /* 0x00007610ff0d7816 */ /* 0x000fcc000000000d */
[----:B------:R0:W2:Y:S01]  /*393d0*/  @!P1 LDG.E.U8 R13, desc[UR18][R14.64] ;  /* 0x000000120e0d9981 */ /* 0x0000a2000c1e1100 */
[----:B---3--:R-:W-:Y:S02]  /*393e0*/  IADD3 R16, P3, PT, R5, R16, RZ ;  /* 0x0000001005107210 */ /* 0x008fe40007f7e0ff */
[----:B0-----:R-:W-:-:S03]  /*393f0*/  PRMT R14, RZ, 0x7610, R14 ;  /* 0x00007610ff0e7816 */ /* 0x001fc6000000000e */
[----:B------:R-:W-:Y:S01]  /*39400*/  IMAD.X R17, R6, 0x1, R17, P3 ;  /* 0x0000000106117824 */ /* 0x000fe200018e0611 */
[----:B------:R0:W-:Y:S04]  /*39410*/  STL [R1+0x860], R16 ;  /* 0x0008601001007387 */ /* 0x0001e80000100800 */
[----:B------:R1:W-:Y:S01]  /*39420*/  STL [R1+0x85c], R17 ;  /* 0x00085c1101007387 */ /* 0x0003e20000100800 */
[----:B------:R-:W-:-:S03]  /*39430*/  PRMT R15, RZ, 0x7610, R15 ;  /* 0x00007610ff0f7816 */ /* 0x000fc6000000000f */
[----:B------:R-:W3:Y:S04]  /*39440*/  LDL.LU R26, [R1+0x894] ;  /* 0x00089400011a7983 */ /* 0x000ee80000300800 */
[----:B------:R-:W3:Y:S04]  /*39450*/  LDL.LU R23, [R1+0x898] ;  /* 0x0008980001177983 */ /* 0x000ee80000300800 */
[----:B------:R0:W3:Y:S01]  /*39460*/  @!P1 LDG.E.U8 R14, desc[UR18][R16.64] ;  /* 0x00000012100e9981 */ /* 0x0000e2000c1e1100 */
[----:B----4-:R-:W-:-:S05]  /*39470*/  IADD3 R0, P3, PT, R5, R0, RZ ;  /* 0x0000000005007210 */ /* 0x010fca0007f7e0ff */
[----:B--2---:R-:W-:Y:S01]  /*39480*/  IMAD.X R21, R6, 0x1, R21, P3 ;  /* 0x0000000106157824 */ /* 0x004fe200018e0615 */
[----:B------:R2:W-:Y:S01]  /*39490*/  STL [R1+0x878], R0 ;  /* 0x0008780001007387 */ /* 0x0005e20000100800 */
[----:B0-----:R-:W-:Y:S02]  /*394a0*/  @!P1 IMAD.MOV.U32 R16, RZ, RZ, R0 ;  /* 0x000000ffff109224 */ /* 0x001fe400078e0000 */
[----:B-1----:R-:W-:Y:S01]  /*394b0*/  @!P1 IMAD.MOV.U32 R17, RZ, RZ, R21 ;  /* 0x000000ffff119224 */ /* 0x002fe200078e0015 */
[----:B------:R-:W-:Y:S04]  /*394c0*/  STL [R1+0x874], R21 ;  /* 0x0008741501007387 */ /* 0x000fe80000100800 */
[----:B------:R-:W4:Y:S04]  /*394d0*/  LDL.LU R22, [R1+0x89c] ;  /* 0x00089c0001167983 */ /* 0x000f280000300800 */
[----:B--2---:R-:W2:Y:S01]  /*394e0*/  LDL.LU R0, [R1+0x8a0] ;  /* 0x0008a00001007983 */ /* 0x004ea20000300800 */
[----:B------:R-:W-:-:S03]  /*394f0*/  IADD3 R18, P3, PT, R5, R18, RZ ;  /* 0x0000001205127210 */ /* 0x000fc60007f7e0ff */
[----:B------:R0:W4:Y:S02]  /*39500*/  @!P1 LDG.E.U8 R15, desc[UR18][R16.64] ;  /* 0x00000012100f9981 */ /* 0x000124000c1e1100 */
[----:B------:R-:W-:Y:S02]  /*39510*/  IMAD.X R19, R6, 0x1, R19, P3 ;  /* 0x0000000106137824 */ /* 0x000fe400018e0613 */
[----:B------:R1:W-:Y:S04]  /*39520*/  STL [R1+0x880], R18 ;  /* 0x0008801201007387 */ /* 0x0003e80000100800 */
[----:B------:R1:W-:Y:S01]  /*39530*/  STL [R1+0x87c], R19 ;  /* 0x00087c1301007387 */ /* 0x0003e20000100800 */
[----:B0-----:R-:W-:-:S03]  /*39540*/  PRMT R16, RZ, 0x7610, R16 ;  /* 0x00007610ff107816 */ /* 0x001fc60000000010 */
[----:B------:R-:W4:Y:S04]  /*39550*/  LDL.LU R25, [R1+0x8b4] ;  /* 0x0008b40001197983 */ /* 0x000f280000300800 */
[----:B------:R-:W4:Y:S04]  /*39560*/  LDL.LU R24, [R1+0x8b8] ;  /* 0x0008b80001187983 */ /* 0x000f280000300800 */
[----:B------:R1:W4:Y:S01]  /*39570*/  @!P1 LDG.E.U8 R16, desc[UR18][R18.64] ;  /* 0x0000001212109981 */ /* 0x000322000c1e1100 */
[----:B------:R-:W-:-:S05]  /*39580*/  IADD3 R3, P3, PT, R5, R3, RZ ;  /* 0x0000000305037210 */ /* 0x000fca0007f7e0ff */
[----:B------:R-:W-:Y:S01]  /*39590*/  IMAD.X R4, R6, 0x1, R4, P3 ;  /* 0x0000000106047824 */ /* 0x000fe200018e0604 */
        /* <DEDUP_REMOVED lines=14> */
[----:B------:R-:W-:-:S06]  /*39680*/  PRMT R17, RZ, 0x7610, R17 ;  /* 0x00007610ff117816 */ /* 0x000fcc0000000011 */
[----:B------:R0:W4:Y:S01]  /*39690*/  @!P1 LDG.E.U8 R17, desc[UR18][R18.64] ;  /* 0x0000001212119981 */ /* 0x000122000c1e1100 */
[----:B---3--:R-:W-:-:S05]  /*396a0*/  IADD3 R23, P3, PT, R5, R23, RZ ;  /* 0x0000001705177210 */ /* 0x008fca0007f7e0ff */
[----:B------:R-:W-:Y:S01]  /*396b0*/  IMAD.X R26, R6, 0x1, R26, P3 ;  /* 0x00000001061a7824 */ /* 0x000fe200018e061a */
[----:B0-----:R-:W-:Y:S01]  /*396c0*/  PRMT R18, RZ, 0x7610, R18 ;  /* 0x00007610ff127816 */ /* 0x001fe20000000012 */
[----:B------:R-:W-:Y:S01]  /*396d0*/  STL [R1+0x898], R23 ;  /* 0x0008981701007387 */ /* 0x000fe20000100800 */
[----:B------:R-:W-:-:S03]  /*396e0*/  PRMT R19, RZ, 0x7610, R19 ;  /* 0x00007610ff137816 */ /* 0x000fc60000000013 */
[----:B------:R0:W-:Y:S04]  /*396f0*/  STL [R1+0x894], R26 ;  /* 0x0008941a01007387 */ /* 0x0001e80000100800 */
[----:B------:R1:W3:Y:S04]  /*39700*/  @!P1 LDG.E.U8 R18, desc[UR18][R20.64] ;  /* 0x0000001214129981 */ /* 0x0002e8000c1e1100 */
[----:B------:R-:W3:Y:S01]  /*39710*/  LDL.LU R27, [R1+0x8cc] ;  /* 0x0008cc00011b7983 */ /* 0x000ee20000300800 */
        /* <DEDUP_REMOVED lines=16> */
[----:B------:R0:W-:Y:S04]  /*39820*/  STL [R1+0x8b8], R24 ;  /* 0x0008b81801007387 */ /* 0x0001e80000100800 */
[----:B------:R1:W-:Y:S04]  /*39830*/  STL [R1+0x8b4], R25 ;  /* 0x0008b41901007387 */ /* 0x0003e80000100800 */
[----:B------:R-:W2:Y:S04]  /*39840*/  LDL.LU R29, [R1+0x8dc] ;  /* 0x0008dc00011d7983 */ /* 0x000ea80000300800 */
[----:B------:R0:W2:Y:S04]  /*39850*/  @!P1 LDG.E.U8 R20, desc[UR18][R22.64] ;  /* 0x0000001216149981 */ /* 0x0000a8000c1e1100 */
[----:B------:R-:W2:Y:S01]  /*39860*/  LDL.LU R28, [R1+0x8e0] ;  /* 0x0008e000011c7983 */ /* 0x000ea20000300800 */
[----:B------:R-:W-:Y:S01]  /*39870*/  IADD3 R3, P3, PT, R5, R3, RZ ;  /* 0x0000000305037210 */ /* 0x000fe20007f7e0ff */
[----:B0-----:R-:W-:-:S02]  /*39880*/  @!P1 IMAD.MOV.U32 R22, RZ, RZ, R24 ;  /* 0x000000ffff169224 */ /* 0x001fc400078e0018 */
[----:B------:R-:W-:Y:S02]  /*39890*/  @!P1 IMAD.MOV.U32 R23, RZ, RZ, R25 ;  /* 0x000000ffff179224 */ /* 0x000fe400078e0019 */
[----:B------:R-:W-:Y:S01]  /*398a0*/  IMAD.X R4, R6, 0x1, R4, P3 ;  /* 0x0000000106047824 */ /* 0x000fe200018e0604 */
[----:B------:R-:W-:Y:S01]  /*398b0*/  STL [R1+0x8c0], R3 ;  /* 0x0008c00301007387 */ /* 0x000fe20000100800 */
[----:B------:R-:W-:Y:S02]  /*398c0*/  @!P1 IMAD.MOV.U32 R24, RZ, RZ, R3 ;  /* 0x000000ffff189224 */ /* 0x000fe400078e0003 */
[----:B-1----:R-:W-:Y:S01]  /*398d0*/  @!P1 IMAD.MOV.U32 R25, RZ, RZ, R4 ;  /* 0x000000ffff199224 */ /* 0x002fe200078e0004 */
[----:B------:R0:W-:Y:S04]  /*398e0*/  STL [R1+0x8bc], R4 ;  /* 0x0008bc0401007387 */ /* 0x0001e80000100800 */
[----:B------:R1:W2:Y:S04]  /*398f0*/  @!P1 LDG.E.U8 R21, desc[UR18][R22.64] ;  /* 0x0000001216159981 */ /* 0x0002a8000c1e1100 */
[----:B0-----:R-:W2:Y:S04]  /*39900*/  LDL.LU R4, [R1+0x8f4] ;  /* 0x0008f40001047983 */ /* 0x001ea80000300800 */
[----:B------:R-:W2:Y:S01]  /*39910*/  LDL.LU R3, [R1+0x8f8] ;  /* 0x0008f80001037983 */ /* 0x000ea20000300800 */
[----:B-1----:R-:W-:-:S02]  /*39920*/  PRMT R22, RZ, 0x7610, R22 ;  /* 0x00007610ff167816 */ /* 0x002fc40000000016 */
[----:B------:R-:W-:-:S04]  /*39930*/  IADD3 R2, P3, PT, R5, R2, RZ ;  /* 0x0000000205027210 */ /* 0x000fc80007f7e0ff */
[----:B------:R0:W2:Y:S01]  /*39940*/  @!P1 LDG.E.U8 R22, desc[UR18][R24.64] ;  /* 0x0000001218169981 */ /* 0x0000a2000c1e1100 */
[----:B------:R-:W-:-:S03]  /*39950*/  IMAD.X R30, R6, 0x1, R30, P3 ;  /* 0x00000001061e7824 */ /* 0x000fc600018e061e */
[----:B------:R-:W-:Y:S04]  /*39960*/  STL [R1+0x8c8], R2 ;  /* 0x0008c80201007387 */ /* 0x000fe80000100800 */
[----:B------:R1:W-:Y:S01]  /*39970*/  STL [R1+0x8c4], R30 ;  /* 0x0008c41e01007387 */ /* 0x0003e20000100800 */
[----:B0-----:R-:W-:Y:S02]  /*39980*/  @!P1 IMAD.MOV.U32 R25, RZ, RZ, R30 ;  /* 0x000000ffff199224 */ /* 0x001fe400078e001e */
[----:B------:R-:W-:Y:S01]  /*39990*/  @!P1 IMAD.MOV.U32 R24, RZ, RZ, R2 ;  /* 0x000000ffff189224 */ /* 0x000fe200078e0002 */
[----:B-1----:R-:W2:Y:S04]  /*399a0*/  LDL.LU R30, [R1+0x8fc] ;  /* 0x0008fc00011e7983 */ /* 0x002ea80000300800 */
[----:B------:R-:W2:Y:S01]  /*399b0*/  LDL.LU R2, [R1+0x900] ;  /* 0x0009000001027983 */ /* 0x000ea20000300800 */
[----:B------:R-:W-:-:S06]  /*399c0*/  PRMT R23, RZ, 0x7610, R23 ;  /* 0x00007610ff177816 */ /* 0x000fcc0000000017 */
[----:B------:R0:W2:Y:S01]  /*399d0*/  @!P1 LDG.E.U8 R23, desc[UR18][R24.64] ;  /* 0x0000001218179981 */ /* 0x0000a2000c1e1100 */
[----:B---3--:R-:W-:Y:S02]  /*399e0*/  IADD3 R26, P3, PT, R5, R26, RZ ;  /* 0x0000001a051a7210 */ /* 0x008fe40007f7e0ff */
[----:B0-----:R-:W-:-:S03]  /*399f0*/  PRMT R24, RZ, 0x7610, R24 ;  /* 0x00007610ff187816 */ /* 0x001fc60000000018 */
[----:B------:R-:W-:Y:S01]  /*39a00*/  IMAD.X R27, R6, 0x1, R27, P3 ;  /* 0x00000001061b7824 */ /* 0x000fe200018e061b */
[----:B------:R0:W-:Y:S01]  /*39a10*/  STL [R1+0x8d0], R26 ;  /* 0x0008d01a01007387 */ /* 0x0001e20000100800 */
[----:B------:R-:W-:-:S03]  /*39a20*/  PRMT R25, RZ, 0x7610, R25 ;  /* 0x00007610ff197816 */ /* 0x000fc60000000019 */
[----:B------:R1:W-:Y:S04]  /*39a30*/  STL [R1+0x8cc], R27 ;  /* 0x0008cc1b01007387 */ /* 0x0003e80000100800 */
[----:B------:R0:W3:Y:S04]  /*39a40*/  @!P1 LDG.E.U8 R24, desc[UR18][R26.64] ;  /* 0x000000121a189981 */ /* 0x0000e8000c1e1100 */
[----:B------:R-:W3:Y:S04]  /*39a50*/  LDL.LU R35, [R1+0x904] ;  /* 0x0009040001237983 */ /* 0x000ee80000300800 */
[----:B------:R-:W3:Y:S01]  /*39a60*/  LDL.LU R33, [R1+0x908] ;  /* 0x0009080001217983 */ /* 0x000ee20000300800 */
[----:B----4-:R-:W-:-:S05]  /*39a70*/  IADD3 R0, P3, PT, R5, R0, RZ ;  /* 0x0000000005007210 */ /* 0x010fca0007f7e0ff */
[----:B--2---:R-:W-:Y:S02]  /*39a80*/  IMAD.X R31, R6, 0x1, R31, P3 ;  /* 0x00000001061f7824 */ /* 0x004fe400018e061f */
[----:B0-----:R-:W-:Y:S02]  /*39a90*/  @!P1 IMAD.MOV.U32 R26, RZ, RZ, R0 ;  /* 0x000000ffff1a9224 */ /* 0x001fe400078e0000 */
[----:B-1----:R-:W-:Y:S01]  /*39aa0*/  @!P1 IMAD.MOV.U32 R27, RZ, RZ, R31 ;  /* 0x000000ffff1b9224 */ /* 0x002fe200078e001f */
[----:B------:R0:W-:Y:S01]  /*39ab0*/  STL [R1+0x8d8], R0 ;  /* 0x0008d80001007387 */ /* 0x0001e20000100800 */
[----:B------:R-:W-:-:S03]  /*39ac0*/  IADD3 R28, P3, PT, R5, R28, RZ ;  /* 0x0000001c051c7210 */ /* 0x000fc60007f7e0ff */
[----:B------:R-:W-:Y:S02]  /*39ad0*/  STL [R1+0x8d4], R31 ;  /* 0x0008d41f01007387 */ /* 0x000fe40000100800 */
[----:B------:R-:W-:Y:S02]  /*39ae0*/  IMAD.X R29, R6, 0x1, R29, P3 ;  /* 0x00000001061d7824 */ /* 0x000fe400018e061d */
[----:B------:R1:W2:Y:S04]  /*39af0*/  @!P1 LDG.E.U8 R25, desc[UR18][R26.64] ;  /* 0x000000121a199981 */ /* 0x0002a8000c1e1100 */
[----:B------:R-:W4:Y:S04]  /*39b00*/  LDL.LU R32, [R1+0x90c] ;  /* 0x00090c0001207983 */ /* 0x000f280000300800 */
[----:B0-----:R-:W2:Y:S01]  /*39b10*/  LDL.LU R0, [R1+0x910] ;  /* 0x0009100001007983 */ /* 0x001ea20000300800 */
[----:B-1----:R-:W-:-:S03]  /*39b20*/  PRMT R26, RZ, 0x7610, R26 ;  /* 0x00007610ff1a7816 */ /* 0x002fc6000000001a */
[----:B------:R-:W-:Y:S04]  /*39b30*/  STL [R1+0x8e0], R28 ;  /* 0x0008e01c01007387 */ /* 0x000fe80000100800 */
[----:B------:R0:W-:Y:S04]  /*39b40*/  STL [R1+0x8dc], R29 ;  /* 0x0008dc1d01007387 */ /* 0x0001e80000100800 */
[----:B------:R-:W4:Y:S04]  /*39b50*/  LDL.LU R34, [R1+0x914] ;  /* 0x0009140001227983 */ /* 0x000f280000300800 */
[----:B------:R0:W4:Y:S01]  /*39b60*/  @!P1 LDG.E.U8 R26, desc[UR18][R28.64] ;  /* 0x000000121c1a9981 */ /* 0x000122000c1e1100 */
[----:B------:R-:W-:-:S05]  /*39b70*/  IADD3 R3, P3, PT, R5, R3, RZ ;  /* 0x0000000305037210 */ /* 0x000fca0007f7e0ff */
[----:B------:R-:W-:Y:S01]  /*39b80*/  IMAD.X R4, R6, 0x1, R4, P3 ;  /* 0x0000000106047824 */ /* 0x000fe200018e0604 */
[----:B------:R-:W-:Y:S03]  /*39b90*/  STL [R1+0x8f8], R3 ;  /* 0x0008f80301007387 */ /* 0x000fe60000100800 */
[----:B0-----:R-:W-:Y:S01]  /*39ba0*/  @!P1 IMAD.MOV.U32 R29, RZ, RZ, R4 ;  /* 0x000000ffff1d9224 */ /* 0x001fe200078e0004 */
[----:B------:R0:W-:Y:S01]  /*39bb0*/  STL [R1+0x8f4], R4 ;  /* 0x0008f40401007387 */ /* 0x0001e20000100800 */
[----:B------:R-:W-:-:S03]  /*39bc0*/  @!P1 IMAD.MOV.U32 R28, RZ, RZ, R3 ;  /* 0x000000ffff1c9224 */ /* 0x000fc600078e0003 */
[----:B0-----:R-:W4:Y:S04]  /*39bd0*/  LDL.LU R4, [R1+0x918] ;  /* 0x0009180001047983 */ /* 0x001f280000300800 */
[----:B------:R-:W4:Y:S01]  /*39be0*/  LDL.LU R3, [R1+0x91c] ;  /* 0x00091c0001037983 */ /* 0x000f220000300800 */
[----:B------:R-:W-:-:S05]  /*39bf0*/  IADD3 R2, P3, PT, R5, R2, RZ ;  /* 0x0000000205027210 */ /* 0x000fca0007f7e0ff */
[----:B------:R-:W-:Y:S01]  /*39c00*/  IMAD.X R30, R6, 0x1, R30, P3 ;  /* 0x00000001061e7824 */ /* 0x000fe200018e061e */
[----:B------:R-:W-:Y:S03]  /*39c10*/  STL [R1+0x900], R2 ;  /* 0x0009000201007387 */ /* 0x000fe60000100800 */
[----:B------:R-:W-:Y:S01]  /*39c20*/  @!P1 IMAD.MOV.U32 R31, RZ, RZ, R30 ;  /* 0x000000ffff1f9224 */ /* 0x000fe200078e001e */
[----:B------:R0:W-:Y:S02]  /*39c30*/  STL [R1+0x8fc], R30 ;  /* 0x0008fc1e01007387 */ /* 0x0001e40000100800 */
[----:B0-----:R-:W-:Y:S02]  /*39c40*/  @!P1 IMAD.MOV.U32 R30, RZ, RZ, R2 ;  /* 0x000000ffff1e9224 */ /* 0x001fe400078e0002 */
[----:B------:R-:W4:Y:S01]  /*39c50*/  LDL.LU R2, [R1+0x920] ;  /* 0x0009200001027983 */ /* 0x000f220000300800 */
[----:B------:R-:W-:-:S06]  /*39c60*/  PRMT R27, RZ, 0x7610, R27 ;  /* 0x00007610ff1b7816 */ /* 0x000fcc000000001b */
[----:B------:R0:W4:Y:S01]  /*39c70*/  @!P1 LDG.E.U8 R27, desc[UR18][R28.64] ;  /* 0x000000121c1b9981 */ /* 0x000122000c1e1100 */
[----:B---3--:R-:W-:Y:S02]  /*39c80*/  IADD3 R33, P3, PT, R5, R33, RZ ;  /* 0x0000002105217210 */ /* 0x008fe40007f7e0ff */
[----:B0-----:R-:W-:-:S03]  /*39c90*/  PRMT R28, RZ, 0x7610, R28 ;  /* 0x00007610ff1c7816 */ /* 0x001fc6000000001c */
[----:B------:R-:W-:Y:S01]  /*39ca0*/  IMAD.X R35, R6, 0x1, R35, P3 ;  /* 0x0000000106237824 */ /* 0x000fe200018e0623 */
[----:B------:R0:W-:Y:S01]  /*39cb0*/  STL [R1+0x908], R33 ;  /* 0x0009082101007387 */ /* 0x0001e20000100800 */
[----:B------:R-:W-:-:S03]  /*39cc0*/  PRMT R29, RZ, 0x7610, R29 ;  /* 0x00007610ff1d7816 */ /* 0x000fc6000000001d */
[----:B------:R1:W3:Y:S04]  /*39cd0*/  @!P1 LDG.E.U8 R28, desc[UR18][R30.64] ;  /* 0x000000121e1c9981 */ /* 0x0002e8000c1e1100 */
[----:B------:R-:W-:Y:S04]  /*39ce0*/  STL [R1+0x904], R35 ;  /* 0x0009042301007387 */ /* 0x000fe80000100800 */
[----:B------:R-:W3:Y:S01]  /*39cf0*/  LDL.LU R39, [R1+0x934] ;  /* 0x0009340001277983 */ /* 0x000ee20000300800 */
[----:B-1----:R-:W-:Y:S02]  /*39d00*/  @!P1 IMAD.MOV.U32 R30, RZ, RZ, R33 ;  /* 0x000000ffff1e9224 */ /* 0x002fe400078e0021 */
[----:B------:R-:W-:Y:S01]  /*39d10*/  @!P1 IMAD.MOV.U32 R31, RZ, RZ, R35 ;  /* 0x000000ffff1f9224 */ /* 0x000fe200078e0023 */
[----:B------:R-:W3:Y:S04]  /*39d20*/  LDL.LU R37, [R1+0x938] ;  /* 0x0009380001257983 */ /* 0x000ee80000300800 */
[----:B------:R1:W3:Y:S02]  /*39d30*/  @!P1 LDG.E.U8 R29, desc[UR18][R30.64] ;  /* 0x000000121e1d9981 */ /* 0x0002e4000c1e1100 */
[----:B-1----:R-:W-:-:S02]  /*39d40*/  PRMT R30, RZ, 0x7610, R30 ;  /* 0x00007610ff1e7816 */ /* 0x002fc4000000001e */
[----:B--2---:R-:W-:-:S05]  /*39d50*/  IADD3 R0, P3, PT, R5, R0, RZ ;  /* 0x0000000005007210 */ /* 0x004fca0007f7e0ff */
[----:B----4-:R-:W-:Y:S01]  /*39d60*/  IMAD.X R32, R6, 0x1, R32, P3 ;  /* 0x0000000106207824 */ /* 0x010fe200018e0620 */
[----:B------:R-:W-:Y:S03]  /*39d70*/  STL [R1+0x910], R0 ;  /* 0x0009100001007387 */ /* 0x000fe60000100800 */
[----:B0-----:R-:W-:Y:S01]  /*39d80*/  @!P1 IMAD.MOV.U32 R33, RZ, RZ, R32 ;  /* 0x000000ffff219224 */ /* 0x001fe200078e0020 */
[----:B------:R0:W-:Y:S04]  /*39d90*/  STL [R1+0x90c], R32 ;  /* 0x00090c2001007387 */ /* 0x0001e80000100800 */
[----:B------:R-:W2:Y:S01]  /*39da0*/  LDL.LU R36, [R1+0x93c] ;  /* 0x00093c0001247983 */ /* 0x000ea20000300800 */
[----:B0-----:R-:W-:-:S03]  /*39db0*/  @!P1 IMAD.MOV.U32 R32, RZ, RZ, R0 ;  /* 0x000000ffff209224 */ /* 0x001fc600078e0000 */
[----:B------:R-:W4:Y:S04]  /*39dc0*/  LDL.LU R0, [R1+0x940] ;  /* 0x0009400001007983 */ /* 0x000f280000300800 */
[----:B------:R0:W2:Y:S01]  /*39dd0*/  @!P1 LDG.E.U8 R30, desc[UR18][R32.64] ;  /* 0x00000012201e9981 */ /* 0x0000a2000c1e1100 */
[----:B------:R-:W-:-:S05]  /*39de0*/  IADD3 R4, P3, PT, R5, R4, RZ ;  /* 0x0000000405047210 */ /* 0x000fca0007f7e0ff */
[----:B------:R-:W-:Y:S01]  /*39df0*/  IMAD.X R34, R6, 0x1, R34, P3 ;  /* 0x0000000106227824 */ /* 0x000fe200018e0622 */
[----:B------:R1:W-:Y:S01]  /*39e00*/  STL [R1+0x918], R4 ;  /* 0x0009180401007387 */ /* 0x0003e20000100800 */
[----:B0-----:R-:W-:-:S03]  /*39e10*/  @!P1 IMAD.MOV.U32 R32, RZ, RZ, R4 ;  /* 0x000000ffff209224 */ /* 0x001fc600078e0004 */
[----:B------:R0:W-:Y:S04]  /*39e20*/  STL [R1+0x914], R34 ;  /* 0x0009142201007387 */ /* 0x0001e80000100800 */
[----:B------:R-:W2:Y:S04]  /*39e30*/  LDL.LU R38, [R1+0x944] ;  /* 0x0009440001267983 */ /* 0x000ea80000300800 */
[----:B-1----:R-:W2:Y:S01]  /*39e40*/  LDL.LU R4, [R1+0x948] ;  /* 0x0009480001047983 */ /* 0x002ea20000300800 */
[----:B------:R-:W-:Y:S01]  /*39e50*/  @!P1 IMAD.MOV.U32 R33, RZ, RZ, R34 ;  /* 0x000000ffff219224 */ /* 0x000fe200078e0022 */
[----:B------:R-:W-:-:S05]  /*39e60*/  IADD3 R2, P3, PT, R5, R2, RZ ;  /* 0x0000000205027210 */ /* 0x000fca0007f7e0ff */
[----:B------:R-:W-:Y:S01]  /*39e70*/  IMAD.X R3, R6, 0x1, R3, P3 ;  /* 0x0000000106037824 */ /* 0x000fe200018e0603 */
[----:B------:R-:W-:Y:S01]  /*39e80*/  STL [R1+0x920], R2 ;  /* 0x0009200201007387 */ /* 0x000fe20000100800 */
[----:B0-----:R-:W-:Y:S02]  /*39e90*/  @!P1 IMAD.MOV.U32 R34, RZ, RZ, R2 ;  /* 0x000000ffff229224 */ /* 0x001fe400078e0002 */
[----:B------:R-:W-:Y:S01]  /*39ea0*/  @!P1 IMAD.MOV.U32 R35, RZ, RZ, R3 ;  /* 0x000000ffff239224 */ /* 0x000fe200078e0003 */
[----:B------:R0:W-:Y:S04]  /*39eb0*/  STL [R1+0x91c], R3 ;  /* 0x00091c0301007387 */ /* 0x0001e80000100800 */
[----:B0-----:R-:W2:Y:S04]  /*39ec0*/  LDL.LU R3, [R1+0x94c] ;  /* 0x00094c0001037983 */ /* 0x001ea80000300800 */
[----:B------:R-:W2:Y:S01]  /*39ed0*/  LDL.LU R2, [R1+0x950] ;  /* 0x0009500001027983 */ /* 0x000ea20000300800 */
[----:B------:R-:W-:-:S06]  /*39ee0*/  PRMT R31, RZ, 0x7610, R31 ;  /* 0x00007610ff1f7816 */ /* 0x000fcc000000001f */
[----:B------:R0:W2:Y:S01]  /*39ef0*/  @!P1 LDG.E.U8 R31, desc[UR18][R32.64] ;  /* 0x00000012201f9981 */ /* 0x0000a2000c1e1100 */
[----:B---3--:R-:W-:Y:S02]  /*39f00*/  IADD3 R37, P3, PT, R5, R37, RZ ;  /* 0x0000002505257210 */ /* 0x008fe40007f7e0ff */
[----:B0-----:R-:W-:-:S03]  /*39f10*/  PRMT R32, RZ, 0x7610, R32 ;  /* 0x00007610ff207816 */ /* 0x001fc60000000020 */
[----:B------:R-:W-:Y:S01]  /*39f20*/  IMAD.X R39, R6, 0x1, R39, P3 ;  /* 0x0000000106277824 */ /* 0x000fe200018e0627 */
[----:B------:R-:W-:Y:S02]  /*39f30*/  PRMT R33, RZ, 0x7610, R33 ;  /* 0x00007610ff217816 */ /* 0x000fe40000000021 */
[----:B------:R0:W3:Y:S04]  /*39f40*/  @!P1 LDG.E.U8 R32, desc[UR18][R34.64] ;  /* 0x0000001222209981 */ /* 0x0000e8000c1e1100 */
[----:B------:R1:W-:Y:S01]  /*39f50*/  STL [R1+0x938], R37 ;  /* 0x0009382501007387 */ /* 0x0003e20000100800 */
[----:B0-----:R-:W-:Y:S02]  /*39f60*/  @!P1 IMAD.MOV.U32 R34, RZ, RZ, R37 ;  /* 0x000000ffff229224 */ /* 0x001fe400078e0025 */
[----:B------:R-:W-:Y:S01]  /*39f70*/  @!P1 IMAD.MOV.U32 R35, RZ, RZ, R39 ;  /* 0x000000ffff239224 */ /* 0x000fe200078e0027 */
[----:B------:R-:W-:Y:S04]  /*39f80*/  STL [R1+0x934], R39 ;  /* 0x0009342701007387 */ /* 0x000fe80000100800 */
[----:B------:R-:W3:Y:S04]  /*39f90*/  LDL.LU R41, [R1+0x954] ;  /* 0x0009540001297983 */ /* 0x000ee80000300800 */
[----:B------:R0:W3:Y:S02]  /*39fa0*/  @!P1 LDG.E.U8 R33, desc[UR18][R34.64] ;  /* 0x0000001222219981 */ /* 0x0000e4000c1e1100 */
[----:B0-----:R-:W-:-:S02]  /*39fb0*/  PRMT R34, RZ, 0x7610, R34 ;  /* 0x00007610ff227816 */ /* 0x001fc40000000022 */
[----:B----4-:R-:W-:-:S05]  /*39fc0*/  IADD3 R0, P3, PT, R5, R0, RZ ;  /* 0x0000000005007210 */ /* 0x010fca0007f7e0ff */
[----:B--2---:R-:W-:Y:S01]  /*39fd0*/  IMAD.X R36, R6, 0x1, R36, P3 ;  /* 0x0000000106247824 */ /* 0x004fe200018e0624 */
[----:B------:R-:W-:Y:S03]  /*39fe0*/  STL [R1+0x940], R0 ;  /* 0x0009400001007387 */ /* 0x000fe60000100800 */
[----:B-1----:R-:W-:Y:S01]  /*39ff0*/  @!P1 IMAD.MOV.U32 R37, RZ, RZ, R36 ;  /* 0x000000ffff259224 */ /* 0x002fe200078e0024 */
[----:B------:R0:W-:Y:S02]  /*3a000*/  STL [R1+0x93c], R36 ;  /* 0x00093c2401007387 */ /* 0x0001e40000100800 */
[----:B0-----:R-:W-:Y:S02]  /*3a010*/  @!P1 IMAD.MOV.U32 R36, RZ, RZ, R0 ;  /* 0x000000ffff249224 */ /* 0x001fe400078e0000 */
[----:B------:R-:W2:Y:S04]  /*3a020*/  LDL.LU R0, [R1+0x958] ;  /* 0x0009580001007983 */ /* 0x000ea80000300800 */
[----:B------:R-:W4:Y:S04]  /*3a030*/  LDL.LU R40, [R1+0x95c] ;  /* 0x00095c0001287983 */ /* 0x000f280000300800 */
[----:B------:R0:W4:Y:S01]  /*3a040*/  @!P1 LDG.E.U8 R34, desc[UR18][R36.64] ;  /* 0x0000001224229981 */ /* 0x000122000c1e1100 */
[----:B------:R-:W-:-:S05]  /*3a050*/  IADD3 R4, P3, PT, R5, R4, RZ ;  /* 0x0000000405047210 */ /* 0x000fca0007f7e0ff */
[----:B------:R-:W-:Y:S01]  /*3a060*/  IMAD.X R38, R6, 0x1, R38, P3 ;  /* 0x0000000106267824 */ /* 0x000fe200018e0626 */
[----:B------:R1:W-:Y:S01]  /*3a070*/  STL [R1+0x948], R4 ;  /* 0x0009480401007387 */ /* 0x0003e20000100800 */
[----:B0-----:R-:W-:-:S03]  /*3a080*/  @!P1 IMAD.MOV.U32 R36, RZ, RZ, R4 ;  /* 0x000000ffff249224 */ /* 0x001fc600078e0004 */
[----:B------:R0:W-:Y:S04]  /*3a090*/  STL [R1+0x944], R38 ;  /* 0x0009442601007387 */ /* 0x0001e80000100800 */
[----:B-1----:R-:W4:Y:S01]  /*3a0a0*/  LDL.LU R4, [R1+0x960] ;  /* 0x0009600001047983 */ /* 0x002f220000300800 */
[----:B------:R-:W-:Y:S01]  /*3a0b0*/  @!P1 IMAD.MOV.U32 R37, RZ, RZ, R38 ;  /* 0x000000ffff259224 */ /* 0x000fe200078e0026 */
[----:B------:R-:W-:-:S05]  /*3a0c0*/  IADD3 R2, P3, PT, R5, R2, RZ ;  /* 0x0000000205027210 */ /* 0x000fca0007f7e0ff */
[----:B------:R-:W-:Y:S01]  /*3a0d0*/  IMAD.X R3, R6, 0x1, R3, P3 ;  /* 0x0000000106037824 */ /* 0x000fe200018e0603 */
[----:B------:R-:W-:Y:S01]  /*3a0e0*/  STL [R1+0x950], R2 ;  /* 0x0009500201007387 */ /* 0x000fe20000100800 */
[----:B0-----:R-:W-:Y:S02]  /*3a0f0*/  @!P1 IMAD.MOV.U32 R38, RZ, RZ, R2 ;  /* 0x000000ffff269224 */ /* 0x001fe400078e0002 */
[----:B------:R-:W-:Y:S01]  /*3a100*/  @!P1 IMAD.MOV.U32 R39, RZ, RZ, R3 ;  /* 0x000000ffff279224 */ /* 0x000fe200078e0003 */
[----:B------:R0:W-:Y:S04]  /*3a110*/  STL [R1+0x94c], R3 ;  /* 0x00094c0301007387 */ /* 0x0001e80000100800 */
[----:B0-----:R-:W4:Y:S04]  /*3a120*/  LDL.LU R3, [R1+0x974] ;  /* 0x0009740001037983 */ /* 0x001f280000300800 */
[----:B------:R-:W4:Y:S01]  /*3a130*/  LDL.LU R2, [R1+0x978] ;  /* 0x0009780001027983 */ /* 0x000f220000300800 */
[----:B------:R-:W-:-:S06]  /*3a140*/  PRMT R35, RZ, 0x7610, R35 ;  /* 0x00007610ff237816 */ /* 0x000fcc0000000023 */
[----:B------:R0:W4:Y:S02]  /*3a150*/  @!P1 LDG.E.U8 R35, desc[UR18][R36.64] ;  /* 0x0000001224239981 */ /* 0x000124000c1e1100 */
[----:B0-----:R-:W-:Y:S02]  /*3a160*/  PRMT R36, RZ, 0x7610, R36 ;  /* 0x00007610ff247816 */ /* 0x001fe40000000024 */
[----:B------:R-:W-:-:S04]  /*3a170*/  PRMT R37, RZ, 0x7610, R37 ;  /* 0x00007610ff257816 */ /* 0x000fc80000000025 */
[----:B------:R0:W4:Y:S01]  /*3a180*/  @!P1 LDG.E.U8 R36, desc[UR18][R38.64] ;  /* 0x0000001226249981 */ /* 0x000122000c1e1100 */
[----:B--2---:R-:W-:-:S05]  /*3a190*/  IADD3 R0, P3, PT, R5, R0, RZ ;  /* 0x0000000005007210 */ /* 0x004fca0007f7e0ff */
[----:B---3--:R-:W-:Y:S01]  /*3a1a0*/  IMAD.X R41, R6, 0x1, R41, P3 ;  /* 0x0000000106297824 */ /* 0x008fe200018e0629 */
[----:B------:R1:W-:Y:S01]  /*3a1b0*/  STL [R1+0x958], R0 ;  /* 0x0009580001007387 */ /* 0x0003e20000100800 */
[----:B0-----:R-:W-:-:S03]  /*3a1c0*/  @!P1 IMAD.MOV.U32 R38, RZ, RZ, R0 ;  /* 0x000000ffff269224 */ /* 0x001fc600078e0000 */
[----:B------:R0:W-:Y:S04]  /*3a1d0*/  STL [R1+0x954], R41 ;  /* 0x0009542901007387 */ /* 0x0001e80000100800 */
[----:B------:R-:W2:Y:S01]  /*3a1e0*/  LDL.LU R42, [R1+0x97c] ;  /* 0x00097c00012a7983 */ /* 0x000ea20000300800 */
[----:B------:R-:W-:-:S03]  /*3a1f0*/  @!P1 IMAD.MOV.U32 R39, RZ, RZ, R41 ;  /* 0x000000ffff279224 */ /* 0x000fc600078e0029 */
[----:B-1----:R-:W3:Y:S04]  /*3a200*/  LDL.LU R0, [R1+0x980] ;  /* 0x0009800001007983 */ /* 0x002ee80000300800 */
[----:B------:R1:W2:Y:S01]  /*3a210*/  @!P1 LDG.E.U8 R37, desc[UR18][R38.64] ;  /* 0x0000001226259981 */ /* 0x0002a2000c1e1100 */
[----:B----4-:R-:W-:-:S05]  /*3a220*/  IADD3 R4, P3, PT, R5, R4, RZ ;  /* 0x0000000405047210 */ /* 0x010fca0007f7e0ff */
[----:B------:R-:W-:Y:S01]  /*3a230*/  IMAD.X R40, R6, 0x1, R40, P3 ;  /* 0x0000000106287824 */ /* 0x000fe200018e0628 */
[----:B------:R-:W-:Y:S03]  /*3a240*/  STL [R1+0x960], R4 ;  /* 0x0009600401007387 */ /* 0x000fe60000100800 */
[----:B0-----:R-:W-:Y:S01]  /*3a250*/  @!P1 IMAD.MOV.U32 R41, RZ, RZ, R40 ;  /* 0x000000ffff299224 */ /* 0x001fe200078e0028 */
[----:B------:R0:W-:Y:S04]  /*3a260*/  STL [R1+0x95c], R40 ;  /* 0x00095c2801007387 */ /* 0x0001e80000100800 */
[----:B------:R-:W4:Y:S01]  /*3a270*/  LDL.LU R44, [R1+0x984] ;  /* 0x00098400012c7983 */ /* 0x000f220000300800 */
[----:B-1----:R-:W-:Y:S01]  /*3a280*/  PRMT R38, RZ, 0x7610, R38 ;  /* 0x00007610ff267816 */ /* 0x002fe20000000026 */
[----:B0-----:R-:W-:-:S02]  /*3a290*/  @!P1 IMAD.MOV.U32 R40, RZ, RZ, R4 ;  /* 0x000000ffff289224 */ /* 0x001fc400078e0004 */
[----:B------:R-:W4:Y:S04]  /*3a2a0*/  LDL.LU R4, [R1+0x988] ;  /* 0x0009880001047983 */ /* 0x000f280000300800 */
[----:B------:R0:W4:Y:S01]  /*3a2b0*/  @!P1 LDG.E.U8 R38, desc[UR18][R40.64] ;  /* 0x0000001228269981 */ /* 0x000122000c1e1100 */
        /* <DEDUP_REMOVED lines=11> */
[----:B---3--:R-:W-:-:S05]  /*3a370*/  IADD3 R0, P3, PT, R5, R0, RZ ;  /* 0x0000000005007210 */ /* 0x008fca0007f7e0ff */
[----:B--2---:R-:W-:Y:S01]  /*3a380*/  IMAD.X R42, R6, 0x1, R42, P3 ;  /* 0x00000001062a7824 */ /* 0x004fe200018e062a */
[----:B------:R-:W-:Y:S03]  /*3a390*/  STL [R1+0x980], R0 ;  /* 0x0009800001007387 */ /* 0x000fe60000100800 */
[----:B------:R-:W-:Y:S01]  /*3a3a0*/  @!P1 IMAD.MOV.U32 R43, RZ, RZ, R42 ;  /* 0x000000ffff2b9224 */ /* 0x000fe200078e002a */
[----:B------:R0:W-:Y:S04]  /*3a3b0*/  STL [R1+0x97c], R42 ;  /* 0x00097c2a01007387 */ /* 0x0001e80000100800 */
[----:B------:R-:W2:Y:S04]  /*3a3c0*/  LDL.LU R80, [R1+0x994] ;  /* 0x0009940001507983 */ /* 0x000ea80000300800 */
[----:B------:R-:W3:Y:S01]  /*3a3d0*/  LDL.LU R47, [R1+0x998] ;  /* 0x00099800012f7983 */ /* 0x000ee20000300800 */
[----:B0-----:R-:W-:-:S05]  /*3a3e0*/  @!P1 IMAD.MOV.U32 R42, RZ, RZ, R0 ;  /* 0x000000ffff2a9224 */ /* 0x001fca00078e0000 */
[----:B------:R0:W2:Y:S01]  /*3a3f0*/  @!P1 LDG.E.U8 R40, desc[UR18][R42.64] ;  /* 0x000000122a289981 */ /* 0x0000a2000c1e1100 */
[----:B----4-:R-:W-:-:S05]  /*3a400*/  IADD3 R4, P3, PT, R5, R4, RZ ;  /* 0x0000000405047210 */ /* 0x010fca0007f7e0ff */
[----:B------:R-:W-:Y:S01]  /*3a410*/  IMAD.X R44, R6, 0x1, R44, P3 ;  /* 0x00000001062c7824 */ /* 0x000fe200018e062c */
[----:B------:R1:W-:Y:S01]  /*3a420*/  STL [R1+0x988], R4 ;  /* 0x0009880401007387 */ /* 0x0003e20000100800 */
[----:B0-----:R-:W-:-:S03]  /*3a430*/  @!P1 IMAD.MOV.U32 R42, RZ, RZ, R4 ;  /* 0x000000ffff2a9224 */ /* 0x001fc600078e0004 */
[----:B------:R0:W-:Y:S04]  /*3a440*/  STL [R1+0x984], R44 ;  /* 0x0009842c01007387 */ /* 0x0001e80000100800 */
[----:B------:R-:W4:Y:S04]  /*3a450*/  LDL.LU R46, [R1+0x99c] ;  /* 0x00099c00012e7983 */ /* 0x000f280000300800 */
[----:B-1----:R-:W4:Y:S01]  /*3a460*/  LDL.LU R4, [R1+0x9a0] ;  /* 0x0009a00001047983 */ /* 0x002f220000300800 */
[----:B------:R-:W-:Y:S02]  /*3a470*/  IMAD.MOV.U32 R0, RZ, RZ, R45 ;  /* 0x000000ffff007224 */ /* 0x000fe400078e002d */
        /* <DEDUP_REMOVED lines=14> */
[----:B---3--:R-:W-:-:S05]  /*3a560*/  IADD3 R47, P3, PT, R5, R47, RZ ;  /* 0x0000002f052f7210 */ /* 0x008fca0007f7e0ff */
[----:B--2---:R-:W-:Y:S01]  /*3a570*/  IMAD.X R80, R6, 0x1, R80, P3 ;  /* 0x0000000106507824 */ /* 0x004fe200018e0650 */
[----:B------:R1:W-:Y:S04]  /*3a580*/  STL [R1+0x998], R47 ;  /* 0x0009982f01007387 */ /* 0x0003e80000100800 */
[----:B------:R2:W-:Y:S04]  /*3a590*/  STL [R1+0x994], R80 ;  /* 0x0009945001007387 */ /* 0x0005e80000100800 */
[----:B------:R-:W3:Y:S01]  /*3a5a0*/  LDL.LU R84, [R1+0x9bc] ;  /* 0x0009bc0001547983 */ /* 0x000ee20000300800 */
[----:B0-----:R-:W-:-:S03]  /*3a5b0*/  @!P1 IMAD.MOV.U32 R44, RZ, RZ, R47 ;  /* 0x000000ffff2c9224 */ /* 0x001fc600078e002f */
[----:B------:R-:W3:Y:S01]  /*3a5c0*/  LDL.LU R82, [R1+0x9c0] ;  /* 0x0009c00001527983 */ /* 0x000ee20000300800 */
[----:B------:R-:W-:-:S05]  /*3a5d0*/  @!P1 IMAD.MOV.U32 R45, RZ, RZ, R80 ;  /* 0x000000ffff2d9224 */ /* 0x000fca00078e0050 */
[----:B------:R0:W3:Y:S01]  /*3a5e0*/  @!P1 LDG.E.U8 R43, desc[UR18][R44.64] ;  /* 0x000000122c2b9981 */ /* 0x0000e2000c1e1100 */
[----:B----4-:R-:W-:-:S05]  /*3a5f0*/  IADD3 R4, P3, PT, R5, R4, RZ ;  /* 0x0000000405047210 */ /* 0x010fca0007f7e0ff */
[----:B------:R-:W-:Y:S01]  /*3a600*/  IMAD.X R46, R6, 0x1, R46, P3 ;  /* 0x00000001062e7824 */ /* 0x000fe200018e062e */
[----:B------:R-:W-:Y:S03]  /*3a610*/  STL [R1+0x9a0], R4 ;  /* 0x0009a00401007387 */ /* 0x000fe60000100800 */
[----:B-1----:R-:W-:Y:S01]  /*3a620*/  @!P1 IMAD.MOV.U32 R47, RZ, RZ, R46 ;  /* 0x000000ffff2f9224 */ /* 0x002fe200078e002e */
[----:B------:R1:W-:Y:S04]  /*3a630*/  STL [R1+0x99c], R46 ;  /* 0x00099c2e01007387 */ /* 0x0003e80000100800 */
[----:B--2---:R-:W2:Y:S01]  /*3a640*/  LDL.LU R80, [R1+0x9c4] ;  /* 0x0009c40001507983 */ /* 0x004ea20000300800 */
[----:B0-----:R-:W-:Y:S01]  /*3a650*/  PRMT R44, RZ, 0x7610, R44 ;  /* 0x00007610ff2c7816 */ /* 0x001fe2000000002c */
[----:B-1----:R-:W-:-:S02]  /*3a660*/  @!P1 IMAD.MOV.U32 R46, RZ, RZ, R4 ;  /* 0x000000ffff2e9224 */ /* 0x002fc400078e0004 */
[----:B------:R-:W4:Y:S04]  /*3a670*/  LDL.LU R4, [R1+0x9c8] ;  /* 0x0009c80001047983 */ /* 0x000f280000300800 */
[----:B------:R0:W2:Y:S01]  /*3a680*/  @!P1 LDG.E.U8 R44, desc[UR18][R46.64] ;  /* 0x000000122e2c9981 */ /* 0x0000a2000c1e1100 */
        /* <DEDUP_REMOVED lines=8> */
[----:B------:R-:W-:-:S02]  /*3a710*/  PRMT R45, RZ, 0x7610, R45 ;  /* 0x00007610ff2d7816 */ /* 0x000fc4000000002d */
[----:B------:R-:W-:-:S04]  /*3a720*/  PRMT R49, RZ, 0x7610, R49 ;  /* 0x00007610ff317816 */ /* 0x000fc80000000031 */
[----:B------:R0:W2:Y:S01]  /*3a730*/  @!P1 LDG.E.U8 R45, desc[UR18][R46.64] ;  /* 0x000000122e2d9981 */ /* 0x0000a2000c1e1100 */
[----:B------:R-:W-:Y:S02]  /*3a740*/  PRMT R51, RZ, 0x7610, R51 ;  /* 0x00007610ff337816 */ /* 0x000fe40000000033 */
[----:B---3--:R-:W-:-:S05]  /*3a750*/  IADD3 R82, P3, PT, R5, R82, RZ ;  /* 0x0000005205527210 */ /* 0x008fca0007f7e0ff */
[----:B------:R-:W-:Y:S01]  /*3a760*/  IMAD.X R84, R6, 0x1, R84, P3 ;  /* 0x0000000106547824 */ /* 0x000fe200018e0654 */
[----:B------:R-:W-:Y:S01]  /*3a770*/  STL [R1+0x9c0], R82 ;  /* 0x0009c05201007387 */ /* 0x000fe20000100800 */
[----:B0-----:R-:W-:Y:S02]  /*3a780*/  @!P1 IMAD.MOV.U32 R46, RZ, RZ, R82 ;  /* 0x000000ffff2e9224 */ /* 0x001fe400078e0052 */
[----:B------:R-:W-:Y:S01]  /*3a790*/  @!P1 IMAD.MOV.U32 R47, RZ, RZ, R84 ;  /* 0x000000ffff2f9224 */ /* 0x000fe200078e0054 */
[----:B------:R0:W-:Y:S04]  /*3a7a0*/  STL [R1+0x9bc], R84 ;  /* 0x0009bc5401007387 */ /* 0x0001e80000100800 */
[----:B------:R1:W3:Y:S04]  /*3a7b0*/  @!P1 LDG.E.U8 R49, desc[UR18][R46.64] ;  /* 0x000000122e319981 */ /* 0x0002e8000c1e1100 */
[----:B0-----:R-:W3:Y:S04]  /*3a7c0*/  LDL.LU R84, [R1+0x9d4] ;  /* 0x0009d40001547983 */ /* 0x001ee80000300800 */
[----:B------:R-:W3:Y:S01]  /*3a7d0*/  LDL.LU R82, [R1+0x9d8] ;  /* 0x0009d80001527983 */ /* 0x000ee20000300800 */
[----:B----4-:R-:W-:-:S05]  /*3a7e0*/  IADD3 R4, P3, PT, R5, R4, RZ ;  /* 0x0000000405047210 */ /* 0x010fca0007f7e0ff */
[----:B--2---:R-:W-:Y:S01]  /*3a7f0*/  IMAD.X R80, R6, 0x1, R80, P3 ;  /* 0x0000000106507824 */ /* 0x004fe200018e0650 */
[----:B------:R-:W-:Y:S01]  /*3a800*/  STL [R1+0x9c8], R4 ;  /* 0x0009c80401007387 */ /* 0x000fe20000100800 */
[----:B-1----:R-:W-:Y:S02]  /*3a810*/  @!P1 IMAD.MOV.U32 R46, RZ, RZ, R4 ;  /* 0x000000ffff2e9224 */ /* 0x002fe400078e0004 */
[----:B------:R-:W-:Y:S01]  /*3a820*/  @!P1 IMAD.MOV.U32 R47, RZ, RZ, R80 ;  /* 0x000000ffff2f9224 */ /* 0x000fe200078e0050 */
[----:B------:R0:W-:Y:S04]  /*3a830*/  STL [R1+0x9c4], R80 ;  /* 0x0009c45001007387 */ /* 0x0001e80000100800 */
[----:B------:R1:W2:Y:S04]  /*3a840*/  @!P1 LDG.E.U8 R51, desc[UR18][R46.64] ;  /* 0x000000122e339981 */ /* 0x0002a8000c1e1100 */
[----:B0-----:R-:W4:Y:S04]  /*3a850*/  LDL.LU R80, [R1+0x9dc] ;  /* 0x0009dc0001507983 */ /* 0x001f280000300800 */
[----:B------:R-:W2:Y:S01]  /*3a860*/  LDL.LU R4, [R1+0x9e0] ;  /* 0x0009e00001047983 */ /* 0x000ea20000300800 */
        /* <DEDUP_REMOVED lines=8> */
[----:B------:R-:W-:-:S02]  /*3a8f0*/  PRMT R53, RZ, 0x7610, R53 ;  /* 0x00007610ff357816 */ /* 0x000fc40000000035 */
[----:B------:R-:W-:-:S04]  /*3a900*/  PRMT R55, RZ, 0x7610, R55 ;  /* 0x00007610ff377816 */ /* 0x000fc80000000037 */
[----:B------:R0:W4:Y:S01]  /*3a910*/  @!P1 LDG.E.U8 R53, desc[UR18][R46.64] ;  /* 0x000000122e359981 */ /* 0x000122000c1e1100 */
        /* <DEDUP_REMOVED lines=10> */
[----:B--2---:R-:W-:-:S05]  /*3a9c0*/  IADD3 R4, P3, PT, R5, R4, RZ ;  /* 0x0000000405047210 */ /* 0x004fca0007f7e0ff */
[----:B----4-:R-:W-:Y:S01]  /*3a9d0*/  IMAD.X R80, R6, 0x1, R80, P3 ;  /* 0x0000000106507824 */ /* 0x010fe200018e0650 */
        /* <DEDUP_REMOVED lines=81> */
[----:B------:R-:W-:Y:S04]  /*3aef0*/  STL [R1+0xa40], R82 ;  /* 0x000a405201007387 */ /* 0x000fe80000100800 */
[----:B------:R1:W-:Y:S04]  /*3af00*/  STL [R1+0xa3c], R84 ;  /* 0x000a3c5401007387 */ /* 0x0003e80000100800 */
[----:B------:R-:W3:Y:S04]  /*3af10*/  LDL.LU R88, [R1+0xa44] ;  /* 0x000a440001587983 */ /* 0x000ee80000300800 */
[----:B------:R-:W3:Y:S01]  /*3af20*/  LDL.LU R86, [R1+0xa48] ;  /* 0x000a480001567983 */ /* 0x000ee20000300800 */
[----:B0-----:R-:W-:-:S02]  /*3af30*/  @!P1 IMAD.MOV.U32 R46, RZ, RZ, R82 ;  /* 0x000000ffff2e9224 */ /* 0x001fc400078e0052 */
[----:B------:R-:W-:-:S05]  /*3af40*/  @!P1 IMAD.MOV.U32 R47, RZ, RZ, R84 ;  /* 0x000000ffff2f9224 */ /* 0x000fca00078e0054 */
[----:B------:R0:W3:Y:S01]  /*3af50*/  @!P1 LDG.E.U8 R73, desc[UR18][R46.64] ;  /* 0x000000122e499981 */ /* 0x0000e2000c1e1100 */
[----:B--2---:R-:W-:-:S05]  /*3af60*/  IADD3 R4, P3, PT, R5, R4, RZ ;  /* 0x0000000405047210 */ /* 0x004fca0007f7e0ff */
[----:B----4-:R-:W-:Y:S01]  /*3af70*/  IMAD.X R80, R6, 0x1, R80, P3 ;  /* 0x0000000106507824 */ /* 0x010fe200018e0650 */
[----:B------:R-:W-:Y:S04]  /*3af80*/  STL [R1+0xa78], R4 ;  /* 0x000a780401007387 */ /* 0x000fe80000100800 */
[----:B------:R2:W-:Y:S04]  /*3af90*/  STL [R1+0xa74], R80 ;  /* 0x000a745001007387 */ /* 0x0005e80000100800 */
[----:B-1----:R-:W4:Y:S04]  /*3afa0*/  LDL.LU R84, [R1+0xa7c] ;  /* 0x000a7c0001547983 */ /* 0x002f280000300800 */
[----:B------:R-:W4:Y:S01]  /*3afb0*/  LDL.LU R82, [R1+0xa80] ;  /* 0x000a800001527983 */ /* 0x000f220000300800 */
[----:B0-----:R-:W-:-:S02]  /*3afc0*/  @!P1 IMAD.MOV.U32 R46, RZ, RZ, R4 ;  /* 0x000000ffff2e9224 */ /* 0x001fc400078e0004 */
[----:B------:R-:W-:Y:S02]  /*3afd0*/  @!P1 IMAD.MOV.U32 R47, RZ, RZ, R80 ;  /* 0x000000ffff2f9224 */ /* 0x000fe400078e0050 */
[----:B--2---:R-:W2:Y:S04]  /*3afe0*/  LDL.LU R80, [R1+0xa14] ;  /* 0x000a140001507983 */ /* 0x004ea80000300800 */
[----:B------:R-:W2:Y:S04]  /*3aff0*/  LDL.LU R4, [R1+0xa18] ;  /* 0x000a180001047983 */ /* 0x000ea80000300800 */
        /* <DEDUP_REMOVED lines=13> */
[----:B------:R-:W-:Y:S02]  /*3b0d0*/  PRMT R83, RZ, 0x7610, R83 ;  /* 0x00007610ff537816 */ /* 0x000fe40000000053 */
[----:B------:R-:W-:Y:S02]  /*3b0e0*/  PRMT R85, RZ, 0x7610, R85 ;  /* 0x00007610ff557816 */ /* 0x000fe40000000055 */
[----:B---3--:R-:W-:-:S05]  /*3b0f0*/  IADD3 R86, P3, PT, R5, R86, RZ ;  /* 0x0000005605567210 */ /* 0x008fca0007f7e0ff */
[----:B------:R-:W-:Y:S02]  /*3b100*/  IMAD.X R88, R6, 0x1, R88, P3 ;  /* 0x0000000106587824 */ /* 0x000fe400018e0658 */
[----:B0-----:R-:W-:Y:S02]  /*3b110*/  @!P1 IMAD.MOV.U32 R46, RZ, RZ, R86 ;  /* 0x000000ffff2e9224 */ /* 0x001fe400078e0056 */
[----:B------:R-:W-:-:S05]  /*3b120*/  @!P1 IMAD.MOV.U32 R47, RZ, RZ, R88 ;  /* 0x000000ffff2f9224 */ /* 0x000fca00078e0058 */
[----:B------:R0:W3:Y:S04]  /*3b130*/  @!P1 LDG.E.U8 R79, desc[UR18][R46.64] ;  /* 0x000000122e4f9981 */ /* 0x0000e8000c1e1100 */
[----:B------:R-:W-:Y:S04]  /*3b140*/  STL [R1+0xa48], R86 ;  /* 0x000a485601007387 */ /* 0x000fe80000100800 */
[----:B------:R-:W-:Y:S01]  /*3b150*/  STL [R1+0xa44], R88 ;  /* 0x000a445801007387 */ /* 0x000fe20000100800 */
[----:B----4-:R-:W-:-:S05]  /*3b160*/  IADD3 R82, P3, PT, R5, R82, RZ ;  /* 0x0000005205527210 */ /* 0x010fca0007f7e0ff */
[C---:B------:R-:W-:Y:S01]  /*3b170*/  IMAD.X R84, R6.reuse, 0x1, R84, P3 ;  /* 0x0000000106547824 */ /* 0x040fe200018e0654 */
[----:B--2---:R-:W-:Y:S01]  /*3b180*/  IADD3 R4, P3, PT, R5, R4, RZ ;  /* 0x0000000405047210 */ /* 0x004fe20007f7e0ff */
[----:B0-----:R-:W-:Y:S02]  /*3b190*/  @!P1 IMAD.MOV.U32 R46, RZ, RZ, R82 ;  /* 0x000000ffff2e9224 */ /* 0x001fe400078e0052 */
[----:B------:R-:W-:Y:S02]  /*3b1a0*/  @!P1 IMAD.MOV.U32 R47, RZ, RZ, R84 ;  /* 0x000000ffff2f9224 */ /* 0x000fe400078e0054 */
[----:B------:R-:W-:Y:S01]  /*3b1b0*/  IMAD.X R80, R6, 0x1, R80, P3 ;  /* 0x0000000106507824 */ /* 0x000fe200018e0650 */
[----:B------:R-:W-:Y:S04]  /*3b1c0*/  STL [R1+0xa80], R82 ;  /* 0x000a805201007387 */ /* 0x000fe80000100800 */
[----:B------:R0:W2:Y:S04]  /*3b1d0*/  @!P1 LDG.E.U8 R81, desc[UR18][R46.64] ;  /* 0x000000122e519981 */ /* 0x0000a8000c1e1100 */
[----:B------:R-:W-:Y:S01]  /*3b1e0*/  STL [R1+0xa7c], R84 ;  /* 0x000a7c5401007387 */ /* 0x000fe20000100800 */
[----:B0-----:R-:W-:-:S02]  /*3b1f0*/  @!P1 IMAD.MOV.U32 R46, RZ, RZ, R4 ;  /* 0x000000ffff2e9224 */ /* 0x001fc400078e0004 */
[----:B------:R-:W-:Y:S01]  /*3b200*/  @!P1 IMAD.MOV.U32 R47, RZ, RZ, R80 ;  /* 0x000000ffff2f9224 */ /* 0x000fe200078e0050 */
[----:B------:R-:W-:Y:S04]  /*3b210*/  STL [R1+0xa18], R4 ;  /* 0x000a180401007387 */ /* 0x000fe80000100800 */
[----:B------:R0:W-:Y:S04]  /*3b220*/  STL [R1+0xa14], R80 ;  /* 0x000a145001007387 */ /* 0x0001e80000100800 */
[----:B------:R1:W4:Y:S01]  /*3b230*/  @!P1 LDG.E.U8 R83, desc[UR18][R46.64] ;  /* 0x000000122e539981 */ /* 0x000322000c1e1100 */
[----:B0-----:R-:W-:Y:S01]  /*3b240*/  IMAD.MOV.U32 R80, RZ, RZ, R0 ;  /* 0x000000ffff507224 */ /* 0x001fe200078e0000 */
[----:B------:R-:W-:-:S05]  /*3b250*/  IADD3 R2, P3, PT, R5, R2, RZ ;  /* 0x0000000205027210 */ /* 0x000fca0007f7e0ff */
[----:B------:R-:W-:Y:S01]  /*3b260*/  IMAD.X R3, R6, 0x1, R3, P3 ;  /* 0x0000000106037824 */ /* 0x000fe200018e0603 */
[----:B------:R0:W-:Y:S01]  /*3b270*/  STL [R1+0xa50], R2 ;  /* 0x000a500201007387 */ /* 0x0001e20000100800 */
[----:B-1----:R-:W-:-:S03]  /*3b280*/  @!P1 IMAD.MOV.U32 R46, RZ, RZ, R2 ;  /* 0x000000ffff2e9224 */ /* 0x002fc600078e0002 */
[----:B------:R1:W-:Y:S01]  /*3b290*/  STL [R1+0xa4c], R3 ;  /* 0x000a4c0301007387 */ /* 0x0003e20000100800 */
[----:B------:R-:W-:-:S03]  /*3b2a0*/  @!P1 IMAD.MOV.U32 R47, RZ, RZ, R3 ;  /* 0x000000ffff2f9224 */ /* 0x000fc600078e0003 */
        /* <DEDUP_REMOVED lines=9> */
[----:B-1----:R-:W2:Y:S04]  /*3b340*/  LDL.LU R3, [R1+0x10] ;  /* 0x0000100001037983 */ /* 0x002ea80000300800 */
[----:B------:R0:W2:Y:S04]  /*3b350*/  @!P1 LDG.E.U8 R85, desc[UR18][R46.64] ;  /* 0x000000122e559981 */ /* 0x0000a8000c1e1100 */
[----:B------:R-:W2:Y:S04]  /*3b360*/  LDL.LU R46, [R1+0x31c] ;  /* 0x00031c00012e7983 */ /* 0x000ea80000300800 */
[----:B------:R-:W0:Y:S01]  /*3b370*/  LDL.LU R47, [R1+0x320] ;  /* 0x00032000012f7983 */ /* 0x000e220000300800 */
[----:B------:R-:W-:-:S02]  /*3b380*/  PRMT R87, RZ, 0x7610, R87 ;  /* 0x00007610ff577816 */ /* 0x000fc40000000057 */
[----:B0-----:R-:W-:-:S05]  /*3b390*/  IADD3 R47, P3, PT, R5, R47, RZ ;  /* 0x0000002f052f7210 */ /* 0x001fca0007f7e0ff */
[----:B--2---:R-:W-:Y:S01]  /*3b3a0*/  IMAD.X R46, R6, 0x1, R46, P3 ;  /* 0x00000001062e7824 */ /* 0x004fe200018e062e */
[----:B------:R0:W-:Y:S04]  /*3b3b0*/  STL [R1+0x320], R47 ;  /* 0x0003202f01007387 */ /* 0x0001e80000100800 */
[----:B------:R1:W-:Y:S01]  /*3b3c0*/  STL [R1+0x31c], R46 ;  /* 0x00031c2e01007387 */ /* 0x0003e20000100800 */
[----:B0-----:R-:W-:-:S04]  /*3b3d0*/  @!P1 LOP3.LUT R47, R47, R46, RZ, 0x3c, !PT ;  /* 0x0000002e2f2f9212 */ /* 0x001fc800078e3cff */
[----:B-1----:R-:W-:-:S04]  /*3b3e0*/  @!P1 LOP3.LUT R46, R47, R46, RZ, 0x3c, !PT ;  /* 0x0000002e2f2e9212 */ /* 0x002fc800078e3cff */
[----:B------:R-:W-:-:S05]  /*3b3f0*/  @!P1 LOP3.LUT R47, R47, R46, RZ, 0x3c, !PT ;  /* 0x0000002e2f2f9212 */ /* 0x000fca00078e3cff */
[----:B------:R0:W2:Y:S04]  /*3b400*/  @!P1 LDG.E.U8 R87, desc[UR18][R46.64] ;  /* 0x000000122e579981 */ /* 0x0000a8000c1e1100 */
[----:B------:R-:W2:Y:S04]  /*3b410*/  LDL.LU R46, [R1+0x304] ;  /* 0x00030400012e7983 */ /* 0x000ea80000300800 */
[----:B------:R-:W0:Y:S01]  /*3b420*/  LDL.LU R47, [R1+0x308] ;  /* 0x00030800012f7983 */ /* 0x000e220000300800 */
[----:B------:R-:W-:Y:S02]  /*3b430*/  PRMT R89, RZ, 0x7610, R89 ;  /* 0x00007610ff597816 */ /* 0x000fe40000000059 */
[----:B------:R-:W-:-:S02]  /*3b440*/  PRMT R91, RZ, 0x7610, R91 ;  /* 0x00007610ff5b7816 */ /* 0x000fc4000000005b */
[----:B0-----:R-:W-:-:S05]  /*3b450*/  IADD3 R47, P3, PT, R5, R47, RZ ;  /* 0x0000002f052f7210 */ /* 0x001fca0007f7e0ff */
[----:B--2---:R-:W-:Y:S01]  /*3b460*/  IMAD.X R46, R6, 0x1, R46, P3 ;  /* 0x00000001062e7824 */ /* 0x004fe200018e062e */
[----:B------:R0:W-:Y:S01]  /*3b470*/  STL [R1+0x308], R47 ;  /* 0x0003082f01007387 */ /* 0x0001e20000100800 */
[----:B------:R-:W-:-:S03]  /*3b480*/  IADD3 R0, P3, PT, R5, R0, RZ ;  /* 0x0000000005007210 */ /* 0x000fc60007f7e0ff */
[----:B------:R1:W-:Y:S01]  /*3b490*/  STL [R1+0x304], R46 ;  /* 0x0003042e01007387 */ /* 0x0003e20000100800 */
[----:B0-----:R-:W-:-:S04]  /*3b4a0*/  @!P1 LOP3.LUT R47, R47, R46, RZ, 0x3c, !PT ;  /* 0x0000002e2f2f9212 */ /* 0x001fc800078e3cff */
[----:B-1----:R-:W-:Y:S01]  /*3b4b0*/  @!P1 LOP3.LUT R46, R47, R46, RZ, 0x3c, !PT ;  /* 0x0000002e2f2e9212 */ /* 0x002fe200078e3cff */
[----:B------:R-:W-:-:S03]  /*3b4c0*/  IMAD.X R2, R6, 0x1, R2, P3 ;  /* 0x0000000106027824 */ /* 0x000fc600018e0602 */
[----:B------:R-:W-:-:S05]  /*3b4d0*/  @!P1 LOP3.LUT R47, R47, R46, RZ, 0x3c, !PT ;  /* 0x0000002e2f2f9212 */ /* 0x000fca00078e3cff */
[----:B------:R0:W2:Y:S04]  /*3b4e0*/  @!P1 LDG.E.U8 R89, desc[UR18][R46.64] ;  /* 0x000000122e599981 */ /* 0x0000a8000c1e1100 */
[----:B------:R1:W-:Y:S01]  /*3b4f0*/  STL [R1+0x318], R0 ;  /* 0x0003180001007387 */ /* 0x0003e20000100800 */
[----:B0-----:R-:W-:Y:S02]  /*3b500*/  @!P1 IMAD.MOV.U32 R46, RZ, RZ, R0 ;  /* 0x000000ffff2e9224 */ /* 0x001fe400078e0000 */
[----:B------:R-:W-:Y:S01]  /*3b510*/  @!P1 IMAD.MOV.U32 R47, RZ, RZ, R2 ;  /* 0x000000ffff2f9224 */ /* 0x000fe200078e0002 */
[----:B------:R0:W-:Y:S04]  /*3b520*/  STL [R1+0x314], R2 ;  /* 0x0003140201007387 */ /* 0x0001e80000100800 */
[----:B------:R0:W2:Y:S04]  /*3b530*/  @!P1 LDG.E.U8 R91, desc[UR18][R46.64] ;  /* 0x000000122e5b9981 */ /* 0x0000a8000c1e1100 */
[----:B------:R-:W2:Y:S04]  /*3b540*/  LDL.LU R46, [R1+0x30c] ;  /* 0x00030c00012e7983 */ /* 0x000ea80000300800 */
[----:B------:R-:W2:Y:S01]  /*3b550*/  LDL.LU R47, [R1+0x310] ;  /* 0x00031000012f7983 */ /* 0x000ea20000300800 */
[----:B-1----:R-:W1:Y:S01]  /*3b560*/  S2R R0, SR_TID.X ;  /* 0x0000000000007919 */ /* 0x002e620000002100 */
[----:B------:R-:W-:-:S02]  /*3b570*/  PRMT R93, RZ, 0x7610, R93 ;  /* 0x00007610ff5d7816 */ /* 0x000fc4000000005d */
[----:B-1----:R-:W-:-:S04]  /*3b580*/  LOP3.LUT R0, R0, 0x7f, RZ, 0xc0, !PT ;  /* 0x0000007f00007812 */ /* 0x002fc800078ec0ff */
[----:B0-----:R-:W-:-:S05]  /*3b590*/  LOP3.LUT R2, R0, 0x20, RZ, 0x3c, !PT ;  /* 0x0000002000027812 */ /* 0x001fca00078e3cff */
[----:B------:R-:W-:Y:S04]  /*3b5a0*/  STS.U8 [R2+UR9+0x9d00], R80 ;  /* 0x009d005002007988 */ /* 0x000fe80008000009 */
[----:B------:R-:W-:Y:S04]  /*3b5b0*/  STS.U8 [R2+UR9+0xa100], R82 ;  /* 0x00a1005202007988 */ /* 0x000fe80008000009 */
[----:B------:R-:W-:Y:S04]  /*3b5c0*/  STS.U8 [R2+UR9+0xa500], R84 ;  /* 0x00a5005402007988 */ /* 0x000fe80008000009 */
[----:B------:R-:W-:Y:S04]  /*3b5d0*/  STS.U8 [R2+UR9+0xa900], R86 ;  /* 0x00a9005602007988 */ /* 0x000fe80008000009 */
[----:B------:R-:W-:Y:S04]  /*3b5e0*/  STS.U8 [R2+UR9+0xad00], R88 ;  /* 0x00ad005802007988 */ /* 0x000fe80008000009 */
[----:B------:R-:W-:Y:S01]  /*3b5f0*/  STS.U8 [R2+UR9+0xb100], R90 ;  /* 0x00b1005a02007988 */ /* 0x000fe20008000009 */
[----:B--2---:R-:W-:-:S05]  /*3b600*/  IADD3 R47, P3, PT, R5, R47, RZ ;  /* 0x0000002f052f7210 */ /* 0x004fca0007f7e0ff */
[----:B------:R-:W-:Y:S01]  /*3b610*/  IMAD.X R46, R6, 0x1, R46, P3 ;  /* 0x00000001062e7824 */ /* 0x000fe200018e062e */
[----:B------:R0:W-:Y:S04]  /*3b620*/  STL [R1+0x310], R47 ;  /* 0x0003102f01007387 */ /* 0x0001e80000100800 */
[----:B------:R1:W-:Y:S01]  /*3b630*/  STL [R1+0x30c], R46 ;  /* 0x00030c2e01007387 */ /* 0x0003e20000100800 */
[----:B0-----:R-:W-:-:S04]  /*3b640*/  @!P1 LOP3.LUT R47, R47, R46, RZ, 0x3c, !PT ;  /* 0x0000002e2f2f9212 */ /* 0x001fc800078e3cff */
[----:B-1----:R-:W-:-:S04]  /*3b650*/  @!P1 LOP3.LUT R46, R47, R46, RZ, 0x3c, !PT ;  /* 0x0000002e2f2e9212 */ /* 0x002fc800078e3cff */
[----:B------:R-:W-:-:S05]  /*3b660*/  @!P1 LOP3.LUT R47, R47, R46, RZ, 0x3c, !PT ;  /* 0x0000002e2f2f9212 */ /* 0x000fca00078e3cff */
[----:B------:R0:W2:Y:S04]  /*3b670*/  @!P1 LDG.E.U8 R93, desc[UR18][R46.64] ;  /* 0x000000122e5d9981 */ /* 0x0000a8000c1e1100 */
[----:B------:R-:W2:Y:S04]  /*3b680*/  LDL.LU R46, [R1+0x58] ;  /* 0x00005800012e7983 */ /* 0x000ea80000300800 */
[----:B------:R-:W3:Y:S04]  /*3b690*/  LDL.LU R47, [R1+0x40] ;  /* 0x00004000012f7983 */ /* 0x000ee80000300800 */
[----:B------:R-:W4:Y:S04]  /*3b6a0*/  LDL.LU R80, [R1+0x1304] ;  /* 0x0013040001507983 */ /* 0x000f280000300800 */
[----:B------:R-:W4:Y:S04]  /*3b6b0*/  LDL.LU R82, [R1+0x1300] ;  /* 0x0013000001527983 */ /* 0x000f280000300800 */
[----:B------:R-:W4:Y:S04]  /*3b6c0*/  LDL.LU R84, [R1+0x12fc] ;  /* 0x0012fc0001547983 */ /* 0x000f280000300800 */
[----:B------:R-:W4:Y:S04]  /*3b6d0*/  LDL.LU R86, [R1+0x12f8] ;  /* 0x0012f80001567983 */ /* 0x000f280000300800 */
[----:B------:R-:W4:Y:S04]  /*3b6e0*/  LDL.LU R88, [R1+0x12f4] ;  /* 0x0012f40001587983 */ /* 0x000f280000300800 */
[----:B------:R-:W4:Y:S04]  /*3b6f0*/  LDL.LU R90, [R1+0x12f0] ;  /* 0x0012f000015a7983 */ /* 0x000f280000300800 */
[----:B------:R1:W-:Y:S04]  /*3b700*/  STS.U8 [R2+UR9+0xb500], R92 ;  /* 0x00b5005c02007988 */ /* 0x0003e80008000009 */
[----:B-1----:R-:W4:Y:S04]  /*3b710*/  LDL.LU R92, [R1+0x12ec] ;  /* 0x0012ec00015c7983 */ /* 0x002f280000300800 */
[----:B--2---:R-:W-:Y:S04]  /*3b720*/  STS.U8 [R2+UR9+0xb900], R46 ;  /* 0x00b9002e02007988 */ /* 0x004fe80008000009 */
[----:B---3--:R-:W-:Y:S04]  /*3b730*/  STS.U8 [R2+UR9+0xbd00], R47 ;  /* 0x00bd002f02007988 */ /* 0x008fe80008000009 */
[----:B------:R1:W-:Y:S04]  /*3b740*/  STS.U8 [R2+UR9+0xc100], R4 ;  /* 0x00c1000402007988 */ /* 0x0003e80008000009 */
[----:B------:R2:W-:Y:S04]  /*3b750*/  STS.U8 [R2+UR9+0xc500], R3 ;  /* 0x00c5000302007988 */ /* 0x0005e80008000009 */
[----:B-1----:R-:W3:Y:S04]  /*3b760*/  LDL.LU R4, [R1+0x18c] ;  /* 0x00018c0001047983 */ /* 0x002ee80000300800 */
[----:B--2---:R-:W2:Y:S04]  /*3b770*/  LDL.LU R3, [R1+0x178] ;  /* 0x0001780001037983 */ /* 0x004ea80000300800 */
[----:B------:R-:W2:Y:S04]  /*3b780*/  LDL.LU R46, [R1+0x24] ;  /* 0x00002400012e7983 */ /* 0x000ea80000300800 */
[----:B------:R-:W2:Y:S04]  /*3b790*/  LDL.LU R47, [R1+0xc] ;  /* 0x00000c00012f7983 */ /* 0x000ea80000300800 */
[----:B----4-:R1:W-:Y:S04]  /*3b7a0*/  STS.U8 [R2+UR9+0xc900], R90 ;  /* 0x00c9005a02007988 */ /* 0x0103e80008000009 */
[----:B------:R4:W-:Y:S04]  /*3b7b0*/  STS.U8 [R2+UR9+0xcd00], R78 ;  /* 0x00cd004e02007988 */ /* 0x0009e80008000009 */
[----:B------:R0:W-:Y:S04]  /*3b7c0*/  STS.U8 [R2+UR9+0xd100], R66 ;  /* 0x00d1004202007988 */ /* 0x0001e80008000009 */
[----:B-1----:R-:W2:Y:S04]  /*3b7d0*/  LDL.LU R90, [R1+0x3c] ;  /* 0x00003c00015a7983 */ /* 0x002ea80000300800 */
[----:B----4-:R-:W4:Y:S04]  /*3b7e0*/  LDL.LU R78, [R1+0x54] ;  /* 0x00005400014e7983 */ /* 0x010f280000300800 */
[----:B0-----:R-:W4:Y:S04]  /*3b7f0*/  LDL.LU R66, [R1+0x6c] ;  /* 0x00006c0001427983 */ /* 0x001f280000300800 */
[----:B------:R0:W-:Y:S04]  /*3b800*/  STS.U8 [R2+UR9+0xd500], R54 ;  /* 0x00d5003602007988 */ /* 0x0001e80008000009 */
[----:B------:R1:W-:Y:S04]  /*3b810*/  STS.U8 [R2+UR9+0xd900], R9 ;  /* 0x00d9000902007988 */ /* 0x0003e80008000009 */
[----:B------:R1:W-:Y:S04]  /*3b820*/  STS.U8 [R2+UR9+0xdd00], R15 ;  /* 0x00dd000f02007988 */ /* 0x0003e80008000009 */
[----:B0-----:R-:W4:Y:S04]  /*3b830*/  LDL.LU R54, [R1+0x84] ;  /* 0x0000840001367983 */ /* 0x001f280000300800 */
[----:B-1----:R-:W4:Y:S04]  /*3b840*/  LDL.LU R9, [R1+0x9c] ;  /* 0x00009c0001097983 */ /* 0x002f280000300800 */
[----:B------:R-:W4:Y:S04]  /*3b850*/  LDL.LU R15, [R1+0xb4] ;  /* 0x0000b400010f7983 */ /* 0x000f280000300800 */
        /* <DEDUP_REMOVED lines=14> */
[----:B0-----:R-:W4:Y:S04]  /*3b940*/  LDL.LU R61, [R1+0x150] ;  /* 0x00015000013d7983 */ /* 0x001f280000300800 */
[----:B-1----:R-:W4:Y:S04]  /*3b950*/  LDL.LU R2, [R1+0x12e8] ;  /* 0x0012e80001027983 */ /* 0x002f280000300800 */
[----:B------:R-:W4:Y:S01]  /*3b960*/  LDL.LU R63, [R1+0x164] ;  /* 0x00016400013f7983 */ /* 0x000f220000300800 */
[----:B------:R-:W-:-:S05]  /*3b970*/  LOP3.LUT R0, R0, 0x30, RZ, 0x3c, !PT ;  /* 0x0000003000007812 */ /* 0x000fca00078e3cff */
[----:B---3--:R0:W-:Y:S04]  /*3b980*/  STS.U8 [R0+UR9+0x8180], R4 ;  /* 0x0081800400007988 */ /* 0x0081e80008000009 */
[----:B--2---:R1:W-:Y:S04]  /*3b990*/  STS.U8 [R0+UR9+0x8580], R3 ;  /* 0x0085800300007988 */ /* 0x0043e80008000009 */
[----:B0-----:R-:W2:Y:S04]  /*3b9a0*/  LDL.LU R4, [R1+0x12e4] ;  /* 0x0012e40001047983 */ /* 0x001ea80000300800 */
[----:B-1----:R-:W3:Y:S04]  /*3b9b0*/  LDL.LU R3, [R1+0x12e0] ;  /* 0x0012e00001037983 */ /* 0x002ee80000300800 */
[----:B----4-:R0:W-:Y:S04]  /*3b9c0*/  STS.U8 [R0+UR9+0x8980], R63 ;  /* 0x0089803f00007988 */ /* 0x0101e80008000009 */
[----:B------:R1:W-:Y:S04]  /*3b9d0*/  STS.U8 [R0+UR9+0x8d80], R61 ;  /* 0x008d803d00007988 */ /* 0x0003e80008000009 */
[----:B------:R4:W-:Y:S04]  /*3b9e0*/  STS.U8 [R0+UR9+0x9180], R59 ;  /* 0x0091803b00007988 */ /* 0x0009e80008000009 */
[----:B0-----:R-:W2:Y:S04]  /*3b9f0*/  LDL.LU R63, [R1+0x174] ;  /* 0x00017400013f7983 */ /* 0x001ea80000300800 */
[----:B-1----:R-:W2:Y:S04]  /*3ba00*/  LDL.LU R61, [R1+0x160] ;  /* 0x00016000013d7983 */ /* 0x002ea80000300800 */
[----:B------:R0:W-:Y:S04]  /*3ba10*/  STS.U8 [R0+UR9+0x9580], R45 ;  /* 0x0095802d00007988 */ /* 0x0001e80008000009 */
[----:B----4-:R-:W4:Y:S04]  /*3ba20*/  LDL.LU R59, [R1+0x14c] ;  /* 0x00014c00013b7983 */ /* 0x010f280000300800 */
        /* <DEDUP_REMOVED lines=28> */
[----:B------:R0:W-:Y:S02]  /*3bbf0*/  STS.U8 [R0+UR9+0xd180], R64 ;  /* 0x00d1804000007988 */ /* 0x0001e40008000009 */
[----:B0-----:R-:W0:Y:S01]  /*3bc00*/  S2R R64, SR_TID.X ;  /* 0x0000000000407919 */ /* 0x001e220000002100 */
[----:B------:R-:W1:Y:S01]  /*3bc10*/  S2R R76, SR_TID.X ;  /* 0x00000000004c7919 */ /* 0x000e620000002100 */
[----:B------:R-:W3:Y:S01]  /*3bc20*/  LDL.LU R0, [R1+0x12dc] ;  /* 0x0012dc0001007983 */ /* 0x000ee20000300800 */
[----:B0-----:R-:W-:-:S04]  /*3bc30*/  LOP3.LUT R64, R64, 0x7f, RZ, 0xc0, !PT ;  /* 0x0000007f40407812 */ /* 0x001fc800078ec0ff */
[----:B------:R-:W-:-:S05]  /*3bc40*/  LOP3.LUT R64, R64, 0x30, RZ, 0x3c, !PT ;  /* 0x0000003040407812 */ /* 0x000fca00078e3cff */
[----:B------:R0:W-:Y:S02]  /*3bc50*/  STS.U8 [R64+UR9+0xd580], R52 ;  /* 0x00d5803440007988 */ /* 0x0001e40008000009 */
[----:B0-----:R-:W0:Y:S01]  /*3bc60*/  S2R R64, SR_TID.X ;  /* 0x0000000000407919 */ /* 0x001e220000002100 */
[----:B-1----:R-:W-:-:S04]  /*3bc70*/  LOP3.LUT R76, R76, 0x7f, RZ, 0xc0, !PT ;  /* 0x0000007f4c4c7812 */ /* 0x002fc800078ec0ff */
[----:B------:R-:W-:-:S05]  /*3bc80*/  LOP3.LUT R52, R76, 0x30, RZ, 0x3c, !PT ;  /* 0x000000304c347812 */ /* 0x000fca00078e3cff */
        /* <DEDUP_REMOVED lines=12> */
[----:B--2---:R-:W-:Y:S04]  /*3bd50*/  STS.U8 [R76+UR9+0x8200], R88 ;  /* 0x008200584c007988 */ /* 0x004fe80008000009 */
[----:B------:R-:W-:Y:S04]  /*3bd60*/  STS.U8 [R76+UR9+0x8600], R63 ;  /* 0x0086003f4c007988 */ /* 0x000fe80008000009 */
[----:B------:R-:W-:Y:S04]  /*3bd70*/  STS.U8 [R76+UR9+0x8a00], R61 ;  /* 0x008a003d4c007988 */ /* 0x000fe80008000009 */
[----:B----4-:R-:W-:Y:S04]  /*3bd80*/  STS.U8 [R76+UR9+0x8e00], R59 ;  /* 0x008e003b4c007988 */ /* 0x010fe80008000009 */
        /* <DEDUP_REMOVED lines=13> */
[----:B---3--:R0:W-:Y:S04]  /*3be60*/  STS.U8 [R76+UR9+0xc600], R3 ;  /* 0x00c600034c007988 */ /* 0x0081e80008000009 */
        /* <DEDUP_REMOVED lines=91> */
[----:B------:R0:W-:Y:S04]  /*3c420*/  STS.U8 [R61+UR9+0x9700], R33 ;  /* 0x009700213d007988 */ /* 0x0001e80008000009 */
        /* <DEDUP_REMOVED lines=8> */
[----:B------:R-:W2:Y:S04]  /*3c4b0*/  LDL.LU R21, [R1+0x118] ;  /* 0x0001180001157983 */ /* 0x000ea80000300800 */
        /* <DEDUP_REMOVED lines=10> */
[----:B------:R-:W2:Y:S04]  /*3c560*/  LDL.LU R90, [R1+0x8c] ;  /* 0x00008c00015a7983 */ /* 0x000ea80000300800 */
[----:B------:R-:W-:Y:S04]  /*3c570*/  STS.U8 [R61+UR9+0xbf00], R63 ;  /* 0x00bf003f3d007988 */ /* 0x000fe80008000009 */
[----:B0-----:R-:W2:Y:S04]  /*3c580*/  LDL.LU R46, [R1+0x74] ;  /* 0x00007400012e7983 */ /* 0x001ea80000300800 */
[----:B------:R0:W-:Y:S04]  /*3c590*/  STS.U8 [R61+UR9+0xc300], R3 ;  /* 0x00c300033d007988 */ /* 0x0001e80008000009 */
[----:B------:R1:W-:Y:S04]  /*3c5a0*/  STS.U8 [R61+UR9+0xc700], R2 ;  /* 0x00c700023d007988 */ /* 0x0003e80008000009 */
[----:B0-----:R-:W2:Y:S04]  /*3c5b0*/  LDL.LU R3, [R1+0x12d0] ;  /* 0x0012d00001037983 */ /* 0x001ea80000300800 */
[----:B-1----:R-:W2:Y:S04]  /*3c5c0*/  LDL.LU R2, [R1+0x12cc] ;  /* 0x0012cc0001027983 */ /* 0x002ea80000300800 */
        /* <DEDUP_REMOVED lines=29> */
[----:B------:R1:W-:Y:S04]  /*3c7a0*/  STS.U8 [R47+UR9+0xbb80], R3 ;  /* 0x00bb80032f007988 */ /* 0x0003e80008000009 */
[----:B------:R2:W-:Y:S04]  /*3c7b0*/  STS.U8 [R47+UR9+0xbf80], R4 ;  /* 0x00bf80042f007988 */ /* 0x0005e80008000009 */
[----:B0-----:R0:W5:Y:S04]  /*3c7c0*/  LDL.LU R2, [R1+0x12c8] ;  /* 0x0012c80001027983 */ /* 0x0011680000300800 */
[----:B-1----:R0:W5:Y:S04]  /*3c7d0*/  LDL.LU R3, [R1+0x12c4] ;  /* 0x0012c40001037983 */ /* 0x0021680000300800 */
[----:B--2---:R0:W5:Y:S04]  /*3c7e0*/  LDL.LU R4, [R1+0x12c0] ;  /* 0x0012c00001047983 */ /* 0x0041680000300800 */
[----:B------:R1:W-:Y:S04]  /*3c7f0*/  STS.U8 [R47+UR9+0xc380], R0 ;  /* 0x00c380002f007988 */ /* 0x0003e80008000009 */
[----:B-1----:R0:W5:Y:S04]  /*3c800*/  LDL.LU R0, [R1+0x12bc] ;  /* 0x0012bc0001007983 */ /* 0x0021680000300800 */
        /* <DEDUP_REMOVED lines=16> */
[----:B-1----:R-:W1:Y:S01]  /*3c910*/  FENCE.VIEW.ASYNC.S ;  /* 0x00000000000073c6 */ /* 0x002e620000000000 */
[----:B------:R-:W-:Y:S01]  /*3c920*/  ULEA UR6, UR11, UR9, 0x3 ;  /* 0x000000090b067291 */ /* 0x000fe2000f8e18ff */
[----:B------:R-:W-:-:S03]  /*3c930*/  UMOV UR4, UR5 ;  /* 0x0000000500047c82 */ /* 0x000fc60008000000 */
[----:B------:R-:W-:Y:S01]  /*3c940*/  UIADD3 UR6, UPT, UPT, UR6, 0x18000, URZ ;  /* 0x0001800006067890 */ /* 0x000fe2000fffe0ff */
[----:B-1----:R-:W-:Y:S06]  /*3c950*/  BAR.SYNC.DEFER_BLOCKING 0x0 ;  /* 0x0000000000007b1d */ /* 0x002fec0000010000 */
[----:B0-----:R-:W-:Y:S05]  /*3c960*/  @P0 BRA `(.L_x_9) ;  /* 0x0000000000480947 */ /* 0x001fea0003800000 */
[----:B------:R-:W-:Y:S01]  /*3c970*/  UMOV UR13, 0x40004040 ;  /* 0x40004040000d7882 */ /* 0x000fe20000000000 */
[----:B------:R-:W-:Y:S01]  /*3c980*/  UMOV UR15, 0x40004040 ;  /* 0x40004040000f7882 */ /* 0x000fe20000000000 */
[----:B------:R-:W-:Y:S01]  /*3c990*/  UMOV UR16, 0x0 ;  /* 0x0000000000107882 */ /* 0x000fe20000000000 */
[----:B------:R-:W-:Y:S01]  /*3c9a0*/  UMOV UR17, 0x8408490 ;  /* 0x0840849000117882 */ /* 0x000fe20000000000 */
[----:B------:R-:W-:Y:S01]  /*3c9b0*/  UMOV UR32, 0x0 ;  /* 0x0000000000207882 */ /* 0x000fe20000000000 */
[----:B------:R-:W-:Y:S01]  /*3c9c0*/  UMOV UR33, 0x8408490 ;  /* 0x0840849000217882 */ /* 0x000fe20000000000 */
[----:B------:R-:W-:Y:S01]  /*3c9d0*/  UMOV UR34, 0x0 ;  /* 0x0000000000227882 */ /* 0x000fe20000000000 */
[----:B------:R-:W-:Y:S01]  /*3c9e0*/  UMOV UR35, 0x8408490 ;  /* 0x0840849000237882 */ /* 0x000fe20000000000 */
[----:B------:R-:W-:Y:S01]  /*3c9f0*/  UMOV UR7, URZ ;  /* 0x000000ff00077c82 */ /* 0x000fe20008000000 */
[----:B------:R0:W-:Y:S01]  /*3ca00*/  UTCQMMA gdesc[UR12], gdesc[UR14], tmem[UR8], tmem[UR16], idesc[UR17], UPT ;  /* 0x00ff100e0c0075ea */ /* 0x0001e2000b800308 */
        /* <DEDUP_REMOVED lines=8> */
.L_x_9:
[----:B------:R-:W2:Y:S04]  /*3ca90*/  LDL R8, [R1+0xdd4] ;  /* 0x000dd40001087983 */ /* 0x000ea80000100800 */
[----:B------:R-:W2:Y:S01]  /*3caa0*/  LDL.LU R7, [R1+0xdcc] ;  /* 0x000dcc0001077983 */ /* 0x000ea20000300800 */
[----:B------:R-:W-:-:S04]  /*3cab0*/  UIADD3 UR11, UPT, UPT, UR11, 0x1, URZ ;  /* 0x000000010b0b7890 */ /* 0x000fc8000fffe0ff */
[----:B------:R-:W-:-:S04]  /*3cac0*/  UISETP.GT.AND UP1, UPT, UR11, 0x1, UPT ;  /* 0x000000010b00788c */ /* 0x000fc8000bf24270 */
[----:B0-----:R-:W-:Y:S02]  /*3cad0*/  USEL UR5, URZ, 0x1, !UP1 ;  /* 0x00000001ff057887 */ /* 0x001fe4000c800000 */
[----:B------:R-:W-:Y:S02]  /*3cae0*/  USEL UR11, UR11, URZ, !UP1 ;  /* 0x000000ff0b0b7287 */ /* 0x000fe4000c800000 */
[----:B------:R-:W-:Y:S01]  /*3caf0*/  ULOP3.LUT UR5, UR4, UR5, URZ, 0x3c, !UPT ;  /* 0x0000000504057292 */ /* 0x000fe2000f8e3cff */
[----:B--2---:R-:W-:Y:S02]  /*3cb00*/  ISETP.NE.U32.AND P1, PT, R7, R8, PT ;  /* 0x000000080700720c */ /* 0x004fe40003f25070 */
[----:B------:R-:W2:Y:S01]  /*3cb10*/  LDL.LU R8, [R1+0xdd0] ;  /* 0x000dd00001087983 */ /* 0x000ea20000300800 */
[----:B------:R-:W-:-:S03]  /*3cb20*/  IMAD.U32 R7, RZ, RZ, UR4 ;  /* 0x00000004ff077e24 */ /* 0x000fc6000f8e00ff */
[----:B--2---:R0:W-:Y:S07]  /*3cb30*/  STL [R1+0xdcc], R8 ;  /* 0x000dcc0801007387 */ /* 0x0041ee0000100800 */
[----:B------:R-:W-:Y:S05]  /*3cb40*/  @P1 BRA `(.L_x_10) ;  /* 0xfffffeac00081947 */ /* 0x000fea000383ffff */
.L_x_7:
[----:B------:R-:W2:Y:S01]  /*3cb50*/  LDL.LU R9, [R1+0xf04] ;  /* 0x000f040001097983 */ /* 0x000ea20000300800 */
[----:B------:R-:W1:Y:S01]  /*3cb60*/  LDCU UR5, c[0x0][0x3b8] ;  /* 0x00007700ff0577ac */ /* 0x000e620008000800 */
[----:B------:R-:W3:Y:S02]  /*3cb70*/  LDC R12, c[0x0][0x3a0] ;  /* 0x0000e800ff0c7b82 */ /* 0x000ee40000000800 */
[----:B------:R-:W4:Y:S01]  /*3cb80*/  LDL.LU R11, [R1+0xdd8] ;  /* 0x000dd800010b7983 */ /* 0x000f220000300800 */
[----:B------:R-:W2:Y:S03]  /*3cb90*/  LDCU.128 UR12, c[0x0][0x390] ;  /* 0x00007200ff0c77ac */ /* 0x000ea60008000c00 */
[----:B------:R-:W4:Y:S01]  /*3cba0*/  LDL.LU R10, [R1+0xf44] ;  /* 0x000f4400010a7983 */ /* 0x000f220000300800 */
[----:B------:R-:W4:Y:S01]  /*3cbb0*/  LDCU UR20, c[0x0][0x39c] ;  /* 0x00007380ff1477ac */ /* 0x000f220008000800 */
[----:B------:R-:W0:Y:S01]  /*3cbc0*/  LDCU UR11, c[0x0][0x39c] ;  /* 0x00007380ff0b77ac */ /* 0x000e220008000800 */
[----:B------:R-:W0:Y:S02]  /*3cbd0*/  LDCU UR7, c[0x0][0x3b4] ;  /* 0x00007680ff0777ac */ /* 0x000e240008000800 */
[----:B01---5:R-:W-:Y:S01]  /*3cbe0*/  IMAD R8, R0, UR5, RZ ;  /* 0x0000000500087c24 */ /* 0x023fe2000f8e02ff */
[----:B------:R-:W0:Y:S03]  /*3cbf0*/  LDCU UR16, c[0x0][0x39c] ;  /* 0x00007380ff1077ac */ /* 0x000e260008000800 */
[----:B------:R-:W-:Y:S01]  /*3cc00*/  VIADD R7, R8, UR5 ;  /* 0x0000000508077c36 */ /* 0x000fe20008000000 */
[----:B------:R-:W1:Y:S01]  /*3cc10*/  LDCU UR17, c[0x0][0x39c] ;  /* 0x00007380ff1177ac */ /* 0x000e620008000800 */
[----:B---3--:R-:W-:-:S02]  /*3cc20*/  VIADD R12, R12, 0x7f ;  /* 0x0000007f0c0c7836 */ /* 0x008fc40000000000 */
[----:B------:R-:W-:-:S03]  /*3cc30*/  VIADD R6, R7, UR5 ;  /* 0x0000000507067c36 */ /* 0x000fc60008000000 */
[----:B------:R-:W-:Y:S01]  /*3cc40*/  ISETP.GE.AND P4, PT, R12, 0x80, PT ;  /* 0x000000800c00780c */ /* 0x000fe20003f86270 */
[----:B------:R-:W-:-:S04]  /*3cc50*/  VIADD R5, R6, UR5 ;  /* 0x0000000506057c36 */ /* 0x000fc80008000000 */
[----:B------:R-:W-:-:S04]  /*3cc60*/  VIADD R4, R5, UR5 ;  /* 0x0000000505047c36 */ /* 0x000fc80008000000 */
[----:B------:R-:W-:-:S04]  /*3cc70*/  VIADD R79, R4, UR5 ;  /* 0x00000005044f7c36 */ /* 0x000fc80008000000 */
[----:B------:R-:W-:-:S04]  /*3cc80*/  VIADD R81, R79, UR5 ;  /* 0x000000054f517c36 */ /* 0x000fc80008000000 */
[----:B------:R-:W-:-:S04]  /*3cc90*/  VIADD R3, R81, UR5 ;  /* 0x0000000551037c36 */ /* 0x000fc80008000000 */
[----:B------:R-:W-:-:S04]  /*3cca0*/  VIADD R88, R3, UR5 ;  /* 0x0000000503587c36 */ /* 0x000fc80008000000 */
[----:B------:R-:W-:-:S04]  /*3ccb0*/  VIADD R91, R88, UR5 ;  /* 0x00000005585b7c36 */ /* 0x000fc80008000000 */
[----:B------:R-:W-:Y:S01]  /*3ccc0*/  VIADD R84, R91, UR5 ;  /* 0x000000055b547c36 */ /* 0x000fe20008000000 */
[C---:B--2---:R-:W-:Y:S01]  /*3ccd0*/  ISETP.GE.AND P1, PT, R9.reuse, UR14, PT ;  /* 0x0000000e09007c0c */ /* 0x044fe2000bf26270 */
[----:B------:R-:W-:Y:S01]  /*3cce0*/  IMAD R9, R9, UR7, RZ ;  /* 0x0000000709097c24 */ /* 0x000fe2000f8e02ff */
[----:B------:R-:W2:Y:S02]  /*3ccf0*/  LDCU UR14, c[0x0][0x39c] ;  /* 0x00007380ff0e77ac */ /* 0x000ea40008000800 */
[----:B----4-:R-:W-:Y:S02]  /*3cd00*/  ISETP.LT.AND P6, PT, R11, UR20, !P1 ;  /* 0x000000140b007c0c */ /* 0x010fe4000cfc1270 */
[----:B------:R-:W-:Y:S02]  /*3cd10*/  IADD3 R2, P0, PT, R9, UR12, RZ ;  /* 0x0000000c09027c10 */ /* 0x000fe4000ff1e0ff */
[----:B------:R-:W-:Y:S02]  /*3cd20*/  ISETP.LT.AND P5, PT, R10, UR11, !P1 ;  /* 0x0000000b0a007c0c */ /* 0x000fe4000cfa1270 */
[----:B------:R-:W-:-:S02]  /*3cd30*/  P2R R10, PR, RZ, 0x40 ;  /* 0x00000040ff0a7803 */ /* 0x000fc40000000000 */
[----:B------:R-:W-:Y:S02]  /*3cd40*/  ISETP.LT.AND P3, PT, R0, UR15, !P1 ;  /* 0x0000000f00007c0c */ /* 0x000fe4000cf61270 */
[----:B------:R-:W-:Y:S01]  /*3cd50*/  LEA.HI.X.SX32 R0, R9, UR13, 0x1, P0 ;  /* 0x0000000d09007c11 */ /* 0x000fe200080f0eff */
[----:B------:R3:W-:Y:S01]  /*3cd60*/  STL [R1+0x350], R10 ;  /* 0x0003500a01007387 */ /* 0x0007e20000100800 */
[----:B01----:R-:W-:Y:S09]  /*3cd70*/  @!P4 BRA `(.L_x_11) ;  /* 0x000000000010c947 */ /* 0x003ff20003800000 */
[----:B------:R-:W-:-:S06]  /*3cd80*/  USHF.L.U32 UR4, UR4, 0x1f, URZ ;  /* 0x0000001f04047899 */ /* 0x000fcc00080006ff */
[----:B------:R-:W-:-:S04]  /*3cd90*/  IMAD.U32 R9, RZ, RZ, UR4 ;  /* 0x00000004ff097e24 */ /* 0x000fc8000f8e00ff */
[----:B------:R-:W0:Y:S02]  /*3cda0*/  SYNCS.PHASECHK.TRANS64.TRYWAIT P0, [UR6], R9 ;  /* 0x00000009ff0075a7 */ /* 0x000e240008001106 */
[----:B0-----:R-:W-:Y:S05]  /*3cdb0*/  @!P0 BRA `(.L_x_12) ;  /* 0x000000a000c48947 */ /* 0x001fea0003800000 */
.L_x_11:
[----:B------:R-:W-:Y:S01]  /*3cdc0*/  BAR.SYNC.DEFER_BLOCKING 0x0 ;  /* 0x0000000000007b1d */ /* 0x000fe20000010000 */
[CC--:B------:R-:W-:Y:S01]  /*3cdd0*/  IADD3 R70, P0, PT, R7.reuse, R2.reuse, RZ ;  /* 0x0000000207467210 */ /* 0x0c0fe20007f1e0ff */
[----:B------:R-:W-:Y:S01]  /*3cde0*/  VIADD R90, R84, UR5 ;  /* 0x00000005545a7c36 */ /* 0x000fe20008000000 */
[----:B------:R-:W-:Y:S02]  /*3cdf0*/  IADD3 R68, P4, PT, R8, R2, RZ ;  /* 0x0000000208447210 */ /* 0x000fe40007f9e0ff */
[----:B------:R-:W-:Y:S01]  /*3ce00*/  LEA.HI.X.SX32 R71, R7, R0, 0x1, P0 ;  /* 0x0000000007477211 */ /* 0x000fe200000f0eff */
[----:B------:R-:W-:Y:S01]  /*3ce10*/  VIADD R87, R90, UR5 ;  /* 0x000000055a577c36 */ /* 0x000fe20008000000 */
[----:B------:R-:W-:Y:S01]  /*3ce20*/  IADD3 R74, P0, PT, R5, R2, RZ ;  /* 0x00000002054a7210 */ /* 0x000fe20007f1e0ff */
[----:B------:R-:W-:Y:S01]  /*3ce30*/  IMAD.MOV.U32 R93, RZ, RZ, R91 ;  /* 0x000000ffff5d7224 */ /* 0x000fe200078e005b */
[-C--:B------:R-:W-:Y:S01]  /*3ce40*/  LEA.HI.X.SX32 R69, R8, R0.reuse, 0x1, P4 ;  /* 0x0000000008457211 */ /* 0x080fe200020f0eff */
[----:B------:R-:W-:Y:S01]  /*3ce50*/  VIADD R82, R87, UR5 ;  /* 0x0000000557527c36 */ /* 0x000fe20008000000 */
[----:B------:R-:W-:Y:S01]  /*3ce60*/  LEA.HI.X.SX32 R75, R5, R0, 0x1, P0 ;  /* 0x00000000054b7211 */ /* 0x000fe200000f0eff */
[----:B------:R-:W0:Y:S01]  /*3ce70*/  LDCU UR4, c[0x0][0x39c] ;  /* 0x00007380ff0477ac */ /* 0x000e220008000800 */
[CC--:B------:R-:W-:Y:S01]  /*3ce80*/  IADD3 R78, P0, PT, R79.reuse, R2.reuse, RZ ;  /* 0x000000024f4e7210 */ /* 0x0c0fe20007f1e0ff */
[----:B------:R-:W-:Y:S01]  /*3ce90*/  STL.64 [R1+0x13a8], R68 ;  /* 0x0013a84401007387 */ /* 0x000fe20000100a00 */
[----:B------:R-:W-:Y:S01]  /*3cea0*/  VIADD R86, R82, UR5 ;  /* 0x0000000552567c36 */ /* 0x000fe20008000000 */
[----:B------:R-:W-:Y:S01]  /*3ceb0*/  IADD3 R72, P4, PT, R6, R2, RZ ;  /* 0x0000000206487210 */ /* 0x000fe20007f9e0ff */
[----:B------:R-:W1:Y:S01]  /*3cec0*/  LDCU UR6, c[0x0][0x39c] ;  /* 0x00007380ff0677ac */ /* 0x000e620008000800 */
[----:B------:R4:W-:Y:S01]  /*3ced0*/  STL.64 [R1+0x13b0], R70 ;  /* 0x0013b04601007387 */ /* 0x0009e20000100a00 */
[-C--:B------:R-:W-:Y:S01]  /*3cee0*/  LEA.HI.X.SX32 R79, R79, R0.reuse, 0x1, P0 ;  /* 0x000000004f4f7211 */ /* 0x080fe200000f0eff */
[----:B------:R-:W-:Y:S01]  /*3cef0*/  VIADD R89, R86, UR5 ;  /* 0x0000000556597c36 */ /* 0x000fe20008000000 */
[----:B------:R-:W-:Y:S01]  /*3cf00*/  LEA.HI.X.SX32 R73, R6, R0, 0x1, P4 ;  /* 0x0000000006497211 */ /* 0x000fe200020f0eff */
[----:B------:R-:W5:Y:S01]  /*3cf10*/  LDCU UR7, c[0x0][0x39c] ;  /* 0x00007380ff0777ac */ /* 0x000f620008000800 */
[C---:B------:R-:W-:Y:S01]  /*3cf20*/  IADD3 R76, P4, PT, R4.reuse, R2, RZ ;  /* 0x00000002044c7210 */ /* 0x040fe20007f9e0ff */
[----:B------:R-:W3:Y:S02]  /*3cf30*/  @!P2 SYNCS.CCTL.IV [UR9+0x18000] ;  /* 0x01800000ff00a9b1 */ /* 0x000ee40008000009 */
[----:B---3--:R-:W-:Y:S01]  /*3cf40*/  BAR.SYNC.DEFER_BLOCKING 0x0 ;  /* 0x0000000000007b1d */ /* 0x008fe20000010000 */
[----:B------:R-:W-:Y:S01]  /*3cf50*/  VIADD R83, R89, UR5 ;  /* 0x0000000559537c36 */ /* 0x000fe20008000000 */
[----:B------:R-:W-:-:S02]  /*3cf60*/  LEA.HI.X.SX32 R77, R4, R0, 0x1, P4 ;  /* 0x00000000044d7211 */ /* 0x000fc400020f0eff */
[----:B----4-:R-:W-:Y:S01]  /*3cf70*/  IADD3 R70, P0, PT, R3, R2, RZ ;  /* 0x0000000203467210 */ /* 0x010fe20007f1e0ff */
[----:B------:R-:W-:Y:S01]  /*3cf80*/  VIADD R85, R83, UR5 ;  /* 0x0000000553557c36 */ /* 0x000fe20008000000 */
[----:B------:R-:W3:Y:S02]  /*3cf90*/  LDTM.x64 R4, tmem[UR10] ;  /* 0x0000000a000479ee */ /* 0x000ee40008340000 */
[----:B------:R-:W-:Y:S01]  /*3cfa0*/  LEA.HI.X.SX32 R71, R3, R0, 0x1, P0 ;  /* 0x0000000003477211 */ /* 0x000fe200000f0eff */
[----:B------:R-:W-:-:S04]  /*3cfb0*/  VIADD R92, R85, UR5 ;  /* 0x00000005555c7c36 */ /* 0x000fc80008000000 */
[----:B------:R4:W-:Y:S01]  /*3cfc0*/  STL.64 [R1+0x200], R70 ;  /* 0x0002004601007387 */ /* 0x0009e20000100a00 */
[----:B------:R-:W-:Y:S01]  /*3cfd0*/  VIADD R3, R92, UR5 ;  /* 0x000000055c037c36 */ /* 0x000fe20008000000 */
[----:B------:R-:W2:Y:S01]  /*3cfe0*/  @!P2 SYNCS.CCTL.IV [UR9+0x18008] ;  /* 0x01800800ff00a9b1 */ /* 0x000ea20008000009 */
[-C--:B------:R-:W-:Y:S01]  /*3cff0*/  IADD3 R80, P2, PT, R81, R2.reuse, RZ ;  /* 0x0000000251507210 */ /* 0x080fe20007f5e0ff */
[----:B------:R-:W0:Y:S01]  /*3d000*/  LDCU UR9, c[0x0][0x39c] ;  /* 0x00007380ff0977ac */ /* 0x000e220008000800 */
[----:B----4-:R-:W-:Y:S02]  /*3d010*/  IADD3 R70, P0, PT, R91, R2, RZ ;  /* 0x000000025b467210 */ /* 0x010fe40007f1e0ff */
[----:B------:R-:W-:Y:S02]  /*3d020*/  LEA.HI.X.SX32 R81, R81, R0, 0x1, P2 ;  /* 0x0000000051517211 */ /* 0x000fe400010f0eff */
[----:B------:R-:W-:Y:S02]  /*3d030*/  IADD3 R68, P2, PT, R88, R2, RZ ;  /* 0x0000000258447210 */ /* 0x000fe40007f5e0ff */
[----:B------:R-:W-:-:S02]  /*3d040*/  LEA.HI.X.SX32 R71, R91, R0, 0x1, P0 ;  /* 0x000000005b477211 */ /* 0x000fc400000f0eff */
[----:B------:R-:W-:Y:S01]  /*3d050*/  LEA.HI.X.SX32 R69, R88, R0, 0x1, P2 ;  /* 0x0000000058457211 */ /* 0x000fe200010f0eff */
[----:B------:R-:W-:-:S04]  /*3d060*/  VIADD R88, R3, UR5 ;  /* 0x0000000503587c36 */ /* 0x000fc80008000000 */
[----:B------:R4:W-:Y:S04]  /*3d070*/  STL.64 [R1+0x208], R68 ;  /* 0x0002084401007387 */ /* 0x0009e80000100a00 */
[----:B------:R0:W-:Y:S01]  /*3d080*/  STL.64 [R1+0x280], R70 ;  /* 0x0002804601007387 */ /* 0x0001e20000100a00 */
[----:B----4-:R-:W-:-:S04]  /*3d090*/  IADD3 R68, P2, PT, R84, R2, RZ ;  /* 0x0000000254447210 */ /* 0x010fc80007f5e0ff */
[----:B------:R-:W-:Y:S01]  /*3d0a0*/  LEA.HI.X.SX32 R69, R84, R0, 0x1, P2 ;  /* 0x0000000054457211 */ /* 0x000fe200010f0eff */
[----:B------:R-:W-:Y:S01]  /*3d0b0*/  VIADD R84, R88, UR5 ;  /* 0x0000000558547c36 */ /* 0x000fe20008000000 */
[----:B0-----:R-:W-:-:S03]  /*3d0c0*/  IADD3 R70, P0, PT, R90, R2, RZ ;  /* 0x000000025a467210 */ /* 0x001fc60007f1e0ff */
[----:B------:R0:W-:Y:S01]  /*3d0d0*/  STL.64 [R1+0x2a0], R68 ;  /* 0x0002a04401007387 */ /* 0x0001e20000100a00 */
[----:B------:R-:W-:-:S05]  /*3d0e0*/  LEA.HI.X.SX32 R71, R90, R0, 0x1, P0 ;  /* 0x000000005a477211 */ /* 0x000fca00000f0eff */
[----:B------:R4:W-:Y:S01]  /*3d0f0*/  STL.64 [R1+0x2c0], R70 ;  /* 0x0002c04601007387 */ /* 0x0009e20000100a00 */
[----:B0-----:R-:W-:-:S04]  /*3d100*/  IADD3 R68, P2, PT, R87, R2, RZ ;  /* 0x0000000257447210 */ /* 0x001fc80007f5e0ff */
[----:B------:R-:W-:Y:S01]  /*3d110*/  LEA.HI.X.SX32 R69, R87, R0, 0x1, P2 ;  /* 0x0000000057457211 */ /* 0x000fe200010f0eff */
[----:B------:R-:W-:Y:S01]  /*3d120*/  VIADD R87, R84, UR5 ;  /* 0x0000000554577c36 */ /* 0x000fe20008000000 */
[----:B----4-:R-:W-:-:S03]  /*3d130*/  IADD3 R70, P0, PT, R82, R2, RZ ;  /* 0x0000000252467210 */ /* 0x010fc60007f1e0ff */
[----:B------:R0:W-:Y:S01]  /*3d140*/  STL.64 [R1+0x2d0], R68 ;  /* 0x0002d04401007387 */ /* 0x0001e20000100a00 */
[----:B------:R-:W-:Y:S01]  /*3d150*/  LEA.HI.X.SX32 R71, R82, R0, 0x1, P0 ;  /* 0x0000000052477211 */ /* 0x000fe200000f0eff */
[----:B------:R-:W-:-:S04]  /*3d160*/  VIADD R82, R87, UR5 ;  /* 0x0000000557527c36 */ /* 0x000fc80008000000 */
[----:B------:R4:W-:Y:S01]  /*3d170*/  STL.64 [R1+0x2f0], R70 ;  /* 0x0002f04601007387 */ /* 0x0009e20000100a00 */
[----:B0-----:R-:W-:-:S04]  /*3d180*/  IADD3 R68, P2, PT, R86, R2, RZ ;  /* 0x0000000256447210 */ /* 0x001fc80007f5e0ff */
[----:B------:R-:W-:Y:S01]  /*3d190*/  LEA.HI.X.SX32 R69, R86, R0, 0x1, P2 ;  /* 0x0000000056457211 */ /* 0x000fe200010f0eff */
[----:B------:R-:W-:Y:S01]  /*3d1a0*/  VIADD R86, R82, UR5 ;  /* 0x0000000552567c36 */ /* 0x000fe20008000000 */
[----:B----4-:R-:W-:-:S03]  /*3d1b0*/  IADD3 R70, P0, PT, R89, R2, RZ ;  /* 0x0000000259467210 */ /* 0x010fc60007f1e0ff */
[----:B------:R0:W-:Y:S01]  /*3d1c0*/  STL.64 [R1+0x310], R68 ;  /* 0x0003104401007387 */ /* 0x0001e20000100a00 */
[----:B------:R-:W-:-:S05]  /*3d1d0*/  LEA.HI.X.SX32 R71, R89, R0, 0x1, P0 ;  /* 0x0000000059477211 */ /* 0x000fca00000f0eff */
[----:B------:R4:W-:Y:S01]  /*3d1e0*/  STL.64 [R1+0x330], R70 ;  /* 0x0003304601007387 */ /* 0x0009e20000100a00 */
[----:B0-----:R-:W-:-:S04]  /*3d1f0*/  IADD3 R68, P2, PT, R83, R2, RZ ;  /* 0x0000000253447210 */ /* 0x001fc80007f5e0ff */
[----:B------:R-:W-:Y:S02]  /*3d200*/  LEA.HI.X.SX32 R69, R83, R0, 0x1, P2 ;  /* 0x0000000053457211 */ /* 0x000fe400010f0eff */
[----:B----4-:R-:W-:-:S03]  /*3d210*/  IADD3 R70, P0, PT, R85, R2, RZ ;  /* 0x0000000255467210 */ /* 0x010fc60007f1e0ff */
[----:B------:R0:W-:Y:S01]  /*3d220*/  STL.64 [R1+0x340], R68 ;  /* 0x0003404401007387 */ /* 0x0001e20000100a00 */
[----:B------:R-:W-:Y:S02]  /*3d230*/  LEA.HI.X.SX32 R71, R85, R0, 0x1, P0 ;  /* 0x0000000055477211 */ /* 0x000fe400000f0eff */
[----:B------:R-:W-:-:S03]  /*3d240*/  IADD3 R90, P0, PT, R3, R2, RZ ;  /* 0x00000002035a7210 */ /* 0x000fc60007f1e0ff */
[----:B------:R4:W-:Y:S01]  /*3d250*/  STL.64 [R1+0x348], R70 ;  /* 0x0003484601007387 */ /* 0x0009e20000100a00 */
[----:B0-----:R-:W-:-:S04]  /*3d260*/  IADD3 R68, P2, PT, R92, R2, RZ ;  /* 0x000000025c447210 */ /* 0x001fc80007f5e0ff */
[-C--:B------:R-:W-:Y:S01]  /*3d270*/  LEA.HI.X.SX32 R69, R92, R0.reuse, 0x1, P2 ;  /* 0x000000005c457211 */ /* 0x080fe200010f0eff */
[----:B----4-:R-:W4:Y:S01]  /*3d280*/  LDL.LU.64 R70, [R1+0x13b0] ;  /* 0x0013b00001467983 */ /* 0x010f220000300a00 */
[----:B------:R-:W-:Y:S02]  /*3d290*/  IMAD.MOV.U32 R92, RZ, RZ, R90 ;  /* 0x000000ffff5c7224 */ /* 0x000fe400078e005a */
[----:B------:R-:W-:Y:S01]  /*3d2a0*/  VIADD R83, R86, UR5 ;  /* 0x0000000556537c36 */ /* 0x000fe20008000000 */
[----:B------:R0:W-:Y:S01]  /*3d2b0*/  STL.64 [R1+0x338], R68 ;  /* 0x0003384401007387 */ /* 0x0001e20000100a00 */
[----:B------:R-:W-:Y:S02]  /*3d2c0*/  LEA.HI.X.SX32 R93, R3, R0, 0x1, P0 ;  /* 0x00000000035d7211 */ /* 0x000fe400000f0eff */
[----:B------:R-:W-:Y:S01]  /*3d2d0*/  IADD3 R92, P0, PT, R84, R2, RZ ;  /* 0x00000002545c7210 */ /* 0x000fe20007f1e0ff */
[----:B0-----:R-:W2:Y:S01]  /*3d2e0*/  LDL.LU.64 R68, [R1+0x13a8] ;  /* 0x0013a80001447983 */ /* 0x001ea20000300a00 */
[----:B------:R-:W-:-:S03]  /*3d2f0*/  VIADD R85, R83, UR5 ;  /* 0x0000000553557c36 */ /* 0x000fc60008000000 */
[----:B------:R0:W-:Y:S01]  /*3d300*/  STL [R1+0x328], R90 ;  /* 0x0003285a01007387 */ /* 0x0001e20000100800 */
[----:B------:R-:W-:-:S03]  /*3d310*/  VIADD R3, R85, UR5 ;  /* 0x0000000555037c36 */ /* 0x000fc60008000000 */
[----:B------:R1:W-:Y:S01]  /*3d320*/  STL [R1+0x32c], R93 ;  /* 0x00032c5d01007387 */ /* 0x0003e20000100800 */
[----:B0-----:R-:W-:-:S04]  /*3d330*/  IADD3 R90, P2, PT, R88, R2, RZ ;  /* 0x00000002585a7210 */ /* 0x001fc80007f5e0ff */
[-C--:B------:R-:W-:Y:S02]  /*3d340*/  LEA.HI.X.SX32 R91, R88, R0.reuse, 0x1, P2 ;  /* 0x00000000585b7211 */ /* 0x080fe400010f0eff */
[----:B-1----:R-:W-:Y:S01]  /*3d350*/  LEA.HI.X.SX32 R93, R84, R0, 0x1, P0 ;  /* 0x00000000545d7211 */ /* 0x002fe200000f0eff */
[----:B------:R-:W-:Y:S01]  /*3d360*/  VIADD R84, R3, UR5 ;  /* 0x0000000503547c36 */ /* 0x000fe20008000000 */
[C---:B------:R-:W-:Y:S01]  /*3d370*/  IADD3 R88, P0, PT, R82.reuse, R2, RZ ;  /* 0x0000000252587210 */ /* 0x040fe20007f1e0ff */
[----:B------:R0:W-:Y:S03]  /*3d380*/  STL.64 [R1+0x320], R90 ;  /* 0x0003205a01007387 */ /* 0x0001e60000100a00 */
[----:B------:R-:W-:Y:S01]  /*3d390*/  LEA.HI.X.SX32 R89, R82, R0, 0x1, P0 ;  /* 0x0000000052597211 */ /* 0x000fe200000f0eff */
[----:B------:R-:W-:Y:S01]  /*3d3a0*/  STL.64 [R1+0x318], R92 ;  /* 0x0003185c01007387 */ /* 0x000fe20000100a00 */
[----:B------:R-:W-:Y:S01]  /*3d3b0*/  VIADD R82, R84, UR5 ;  /* 0x0000000554527c36 */ /* 0x000fe20008000000 */
[----:B0-----:R-:W-:-:S04]  /*3d3c0*/  IADD3 R90, P2, PT, R87, R2, RZ ;  /* 0x00000002575a7210 */ /* 0x001fc80007f5e0ff */
[----:B------:R-:W-:-:S05]  /*3d3d0*/  LEA.HI.X.SX32 R91, R87, R0, 0x1, P2 ;  /* 0x00000000575b7211 */ /* 0x000fca00010f0eff */
[----:B------:R0:W-:Y:S04]  /*3d3e0*/  STL.64 [R1+0x308], R90 ;  /* 0x0003085a01007387 */ /* 0x0001e80000100a00 */
[----:B------:R1:W-:Y:S01]  /*3d3f0*/  STL.64 [R1+0x300], R88 ;  /* 0x0003005801007387 */ /* 0x0003e20000100a00 */
[CC--:B0-----:R-:W-:Y:S02]  /*3d400*/  IADD3 R90, P2, PT, R86.reuse, R2.reuse, RZ ;  /* 0x00000002565a7210 */ /* 0x0c1fe40007f5e0ff */
[C---:B-1----:R-:W-:Y:S02]  /*3d410*/  IADD3 R88, P0, PT, R83.reuse, R2, RZ ;  /* 0x0000000253587210 */ /* 0x042fe40007f1e0ff */
[-C--:B------:R-:W-:Y:S01]  /*3d420*/  LEA.HI.X.SX32 R91, R86, R0.reuse, 0x1, P2 ;  /* 0x00000000565b7211 */ /* 0x080fe200010f0eff */
[----:B------:R-:W-:Y:S01]  /*3d430*/  VIADD R86, R82, UR5 ;  /* 0x0000000552567c36 */ /* 0x000fe20008000000 */
[----:B------:R-:W-:-:S03]  /*3d440*/  LEA.HI.X.SX32 R89, R83, R0, 0x1, P0 ;  /* 0x0000000053597211 */ /* 0x000fc600000f0eff */
[----:B------:R0:W-:Y:S01]  /*3d450*/  STL.64 [R1+0x2f8], R90 ;  /* 0x0002f85a01007387 */ /* 0x0001e20000100a00 */
[----:B------:R-:W-:-:S03]  /*3d460*/  VIADD R83, R86, UR5 ;  /* 0x0000000556537c36 */ /* 0x000fc60008000000 */
[----:B------:R1:W-:Y:S01]  /*3d470*/  STL.64 [R1+0x2e8], R88 ;  /* 0x0002e85801007387 */ /* 0x0003e20000100a00 */
[-C--:B0-----:R-:W-:Y:S02]  /*3d480*/  IADD3 R90, P2, PT, R85, R2.reuse, RZ ;  /* 0x00000002555a7210 */ /* 0x081fe40007f5e0ff */
[----:B-1----:R-:W-:Y:S02]  /*3d490*/  IADD3 R88, P0, PT, R3, R2, RZ ;  /* 0x0000000203587210 */ /* 0x002fe40007f1e0ff */
[-C--:B------:R-:W-:Y:S02]  /*3d4a0*/  LEA.HI.X.SX32 R91, R85, R0.reuse, 0x1, P2 ;  /* 0x00000000555b7211 */ /* 0x080fe400010f0eff */
[----:B------:R-:W-:Y:S02]  /*3d4b0*/  LEA.HI.X.SX32 R89, R3, R0, 0x1, P0 ;  /* 0x0000000003597211 */ /* 0x000fe400000f0eff */
[-C--:B------:R-:W-:Y:S01]  /*3d4c0*/  IADD3 R92, P2, PT, R84, R2.reuse, RZ ;  /* 0x00000002545c7210 */ /* 0x080fe20007f5e0ff */
[----:B------:R-:W-:Y:S04]  /*3d4d0*/  STL.64 [R1+0x2e0], R90 ;  /* 0x0002e05a01007387 */ /* 0x000fe80000100a00 */
[----:B------:R0:W-:Y:S04]  /*3d4e0*/  STL.64 [R1+0x2d8], R88 ;  /* 0x0002d85801007387 */ /* 0x0001e80000100a00 */
[----:B0-----:R-:W2:Y:S04]  /*3d4f0*/  LDL.LU R89, [R1+0xf50] ;  /* 0x000f500001597983 */ /* 0x001ea80000300800 */
[----:B------:R-:W4:Y:S04]  /*3d500*/  LDL.LU R88, [R1+0xf4c] ;  /* 0x000f4c0001587983 */ /* 0x000f280000300800 */
[----:B------:R-:W5:Y:S01]  /*3d510*/  LDL.LU R85, [R1+0xf48] ;  /* 0x000f480001557983 */ /* 0x000f620000300800 */
[----:B------:R-:W-:Y:S01]  /*3d520*/  IADD3 R90, P0, PT, R82, R2, RZ ;  /* 0x00000002525a7210 */ /* 0x000fe20007f1e0ff */
[----:B------:R-:W-:Y:S01]  /*3d530*/  VIADD R3, R83, UR5 ;  /* 0x0000000553037c36 */ /* 0x000fe20008000000 */
[----:B------:R-:W-:-:S02]  /*3d540*/  LEA.HI.X.SX32 R93, R84, R0, 0x1, P2 ;  /* 0x00000000545d7211 */ /* 0x000fc400010f0eff */
[----:B------:R-:W-:Y:S01]  /*3d550*/  LEA.HI.X.SX32 R91, R82, R0, 0x1, P0 ;  /* 0x00000000525b7211 */ /* 0x000fe200000f0eff */
[----:B------:R-:W-:Y:S02]  /*3d560*/  VIADD R82, R3, UR5 ;  /* 0x0000000503527c36 */ /* 0x000fe40008000000 */
[----:B------:R0:W-:Y:S02]  /*3d570*/  STL.64 [R1+0x2c8], R92 ;  /* 0x0002c85c01007387 */ /* 0x0001e40000100a00 */
[----:B------:R-:W-:Y:S02]  /*3d580*/  VIADD R84, R82, UR5 ;  /* 0x0000000552547c36 */ /* 0x000fe40008000000 */
[----:B------:R1:W-:Y:S01]  /*3d590*/  STL.64 [R1+0x2b8], R90 ;  /* 0x0002b85a01007387 */ /* 0x0003e20000100a00 */
[-C--:B0-----:R-:W-:Y:S02]  /*3d5a0*/  IADD3 R92, P2, PT, R86, R2.reuse, RZ ;  /* 0x00000002565c7210 */ /* 0x081fe40007f5e0ff */
[----:B-1----:R-:W-:-:S02]  /*3d5b0*/  IADD3 R90, P0, PT, R83, R2, RZ ;  /* 0x00000002535a7210 */ /* 0x002fc40007f1e0ff */
[-C--:B------:R-:W-:Y:S02]  /*3d5c0*/  LEA.HI.X.SX32 R93, R86, R0.reuse, 0x1, P2 ;  /* 0x00000000565d7211 */ /* 0x080fe400010f0eff */
[----:B------:R-:W-:Y:S02]  /*3d5d0*/  LEA.HI.X.SX32 R91, R83, R0, 0x1, P0 ;  /* 0x00000000535b7211 */ /* 0x000fe400000f0eff */
[C---:B------:R-:W-:Y:S01]  /*3d5e0*/  IADD3 R86, P4, PT, R84.reuse, R2, RZ ;  /* 0x0000000254567210 */ /* 0x040fe20007f9e0ff */
[----:B------:R0:W-:Y:S01]  /*3d5f0*/  STL.64 [R1+0x2b0], R92 ;  /* 0x0002b05c01007387 */ /* 0x0001e20000100a00 */
[----:B---3--:R-:W-:Y:S02]  /*3d600*/  F2FP.SATFINITE.E5M2.F32.PACK_AB_MERGE_C R83, R7, R6, RZ ;  /* 0x000000060753723e */ /* 0x008fe400048060ff */
[----:B------:R-:W-:Y:S01]  /*3d610*/  LEA.HI.X.SX32 R87, R84, R0, 0x1, P4 ;  /* 0x0000000054577211 */ /* 0x000fe200020f0eff */
[----:B------:R1:W-:Y:S01]  /*3d620*/  STL.64 [R1+0x2a8], R90 ;  /* 0x0002a85a01007387 */ /* 0x0003e20000100a00 */
[----:B0-----:R-:W-:-:S02]  /*3d630*/  IADD3 R92, P2, PT, R3, R2, RZ ;  /* 0x00000002035c7210 */ /* 0x001fc40007f5e0ff */
[C---:B-1----:R-:W-:Y:S02]  /*3d640*/  IADD3 R90, P0, PT, R82.reuse, R2, RZ ;  /* 0x00000002525a7210 */ /* 0x042fe40007f1e0ff */
[-C--:B------:R-:W-:Y:S02]  /*3d650*/  LEA.HI.X.SX32 R93, R3, R0.reuse, 0x1, P2 ;  /* 0x00000000035d7211 */ /* 0x080fe400010f0eff */
[----:B------:R-:W-:Y:S02]  /*3d660*/  LEA.HI.X.SX32 R91, R82, R0, 0x1, P0 ;  /* 0x00000000525b7211 */ /* 0x000fe400000f0eff */
[----:B------:R-:W-:Y:S01]  /*3d670*/  F2FP.SATFINITE.E5M2.F32.PACK_AB_MERGE_C R3, R15, R14, RZ ;  /* 0x0000000e0f03723e */ /* 0x000fe200048060ff */
[----:B------:R-:W-:Y:S01]  /*3d680*/  STL.64 [R1+0x298], R92 ;  /* 0x0002985c01007387 */ /* 0x000fe20000100a00 */
[----:B------:R-:W-:Y:S02]  /*3d690*/  F2FP.SATFINITE.E5M2.F32.PACK_AB_MERGE_C R82, R5, R4, RZ ;  /* 0x000000040552723e */ /* 0x000fe400048060ff */
[----:B------:R-:W-:Y:S01]  /*3d6a0*/  F2FP.SATFINITE.E5M2.F32.PACK_AB_MERGE_C R5, R17, R16, RZ ;  /* 0x000000101105723e */ /* 0x000fe200048060ff */
[----:B------:R-:W-:Y:S01]  /*3d6b0*/  STL.64 [R1+0x290], R90 ;  /* 0x0002905a01007387 */ /* 0x000fe20000100a00 */
[----:B------:R-:W-:-:S03]  /*3d6c0*/  F2FP.SATFINITE.E5M2.F32.PACK_AB_MERGE_C R4, R19, R18, RZ ;  /* 0x000000121304723e */ /* 0x000fc600048060ff */
[----:B------:R0:W-:Y:S04]  /*3d6d0*/  STL.64 [R1+0x288], R86 ;  /* 0x0002885601007387 */ /* 0x0001e80000100a00 */
[----:B------:R1:W-:Y:S04]  /*3d6e0*/  STL [R1+0x354], R3 ;  /* 0x0003540301007387 */ /* 0x0003e80000100800 */
[----:B------:R3:W-:Y:S04]  /*3d6f0*/  STL [R1+0x358], R5 ;  /* 0x0003580501007387 */ /* 0x0007e80000100800 */
[----:B------:R3:W-:Y:S01]  /*3d700*/  STL [R1+0x35c], R4 ;  /* 0x00035c0401007387 */ /* 0x0007e20000100800 */
[----:B0-----:R-:W-:-:S02]  /*3d710*/  F2FP.SATFINITE.E5M2.F32.PACK_AB_MERGE_C R86, R11, R10, RZ ;  /* 0x0000000a0b56723e */ /* 0x001fc400048060ff */
[----:B-1----:R-:W-:Y:S02]  /*3d720*/  F2FP.SATFINITE.E5M2.F32.PACK_AB_MERGE_C R3, R21, R20, RZ ;  /* 0x000000141503723e */ /* 0x002fe400048060ff */
[----:B------:R-:W-:Y:S02]  /*3d730*/  F2FP.SATFINITE.E5M2.F32.PACK_AB_MERGE_C R87, R13, R12, RZ ;  /* 0x0000000c0d57723e */ /* 0x000fe400048060ff */
[----:B---3--:R-:W-:Y:S01]  /*3d740*/  F2FP.SATFINITE.E5M2.F32.PACK_AB_MERGE_C R5, R23, R22, RZ ;  /* 0x000000161705723e */ /* 0x008fe200048060ff */
[----:B------:R0:W-:Y:S01]  /*3d750*/  STL [R1+0x360], R3 ;  /* 0x0003600301007387 */ /* 0x0001e20000100800 */
[----:B------:R-:W-:-:S03]  /*3d760*/  F2FP.SATFINITE.E5M2.F32.PACK_AB_MERGE_C R4, R25, R24, RZ ;  /* 0x000000181904723e */ /* 0x000fc600048060ff */
[----:B------:R1:W-:Y:S04]  /*3d770*/  STL [R1+0x364], R5 ;  /* 0x0003640501007387 */ /* 0x0003e80000100800 */
[----:B------:R3:W-:Y:S01]  /*3d780*/  STL [R1+0x368], R4 ;  /* 0x0003680401007387 */ /* 0x0007e20000100800 */
[----:B0-----:R-:W-:Y:S02]  /*3d790*/  F2FP.SATFINITE.E5M2.F32.PACK_AB_MERGE_C R3, R27, R26, RZ ;  /* 0x0000001a1b03723e */ /* 0x001fe400048060ff */
[----:B-1----:R-:W-:-:S03]  /*3d7a0*/  F2FP.SATFINITE.E5M2.F32.PACK_AB_MERGE_C R5, R29, R28, RZ ;  /* 0x0000001c1d05723e */ /* 0x002fc600048060ff */
[----:B------:R0:W-:Y:S01]  /*3d7b0*/  STL [R1+0x36c], R3 ;  /* 0x00036c0301007387 */ /* 0x0001e20000100800 */
[----:B---3--:R-:W-:-:S03]  /*3d7c0*/  F2FP.SATFINITE.E5M2.F32.PACK_AB_MERGE_C R4, R31, R30, RZ ;  /* 0x0000001e1f04723e */ /* 0x008fc600048060ff */
        /* <DEDUP_REMOVED lines=18> */
[----:B------:R1:W-:Y:S01]  /*3d8f0*/  STL [R1+0x394], R5 ;  /* 0x0003940501007387 */ /* 0x0003e20000100800 */
[----:B0-----:R-:W-:Y:S02]  /*3d900*/  F2FP.SATFINITE.E5M2.F32.PACK_AB_MERGE_C R3, R49, R48, RZ ;  /* 0x000000303103723e */ /* 0x001fe400048060ff */
[----:B-1----:R-:W-:-:S03]  /*3d910*/  F2FP.SATFINITE.E5M2.F32.PACK_AB_MERGE_C R5, R53, R52, RZ ;  /* 0x000000343505723e */ /* 0x002fc600048060ff */
[----:B------:R0:W-:Y:S04]  /*3d920*/  STL [R1+0x398], R3 ;  /* 0x0003980301007387 */ /* 0x0001e80000100800 */
[----:B------:R1:W-:Y:S04]  /*3d930*/  STL [R1+0x39c], R4 ;  /* 0x00039c0401007387 */ /* 0x0003e80000100800 */
[----:B------:R3:W-:Y:S01]  /*3d940*/  STL [R1+0x3a0], R5 ;  /* 0x0003a00501007387 */ /* 0x0007e20000100800 */
[----:B0-----:R-:W-:Y:S02]  /*3d950*/  F2FP.SATFINITE.E5M2.F32.PACK_AB_MERGE_C R3, R55, R54, RZ ;  /* 0x000000363703723e */ /* 0x001fe400048060ff */
[----:B-1----:R-:W-:-:S03]  /*3d960*/  F2FP.SATFINITE.E5M2.F32.PACK_AB_MERGE_C R4, R57, R56, RZ ;  /* 0x000000383904723e */ /* 0x002fc600048060ff */
[----:B------:R0:W-:Y:S01]  /*3d970*/  STL [R1+0x3a4], R3 ;  /* 0x0003a40301007387 */ /* 0x0001e20000100800 */
[----:B---3--:R-:W-:-:S03]  /*3d980*/  F2FP.SATFINITE.E5M2.F32.PACK_AB_MERGE_C R5, R59, R58, RZ ;  /* 0x0000003a3b05723e */ /* 0x008fc600048060ff */
[----:B------:R1:W-:Y:S04]  /*3d990*/  STL [R1+0x3a8], R4 ;  /* 0x0003a80401007387 */ /* 0x0003e80000100800 */
[----:B------:R-:W-:Y:S01]  /*3d9a0*/  STL [R1+0x3ac], R5 ;  /* 0x0003ac0501007387 */ /* 0x000fe20000100800 */
[----:B0-----:R-:W-:Y:S02]  /*3d9b0*/  F2FP.SATFINITE.E5M2.F32.PACK_AB_MERGE_C R3, R61, R60, RZ ;  /* 0x0000003c3d03723e */ /* 0x001fe400048060ff */
[----:B-1----:R-:W-:-:S03]  /*3d9c0*/  F2FP.SATFINITE.E5M2.F32.PACK_AB_MERGE_C R4, R63, R62, RZ ;  /* 0x0000003e3f04723e */ /* 0x002fc600048060ff */
[----:B------:R0:W-:Y:S04]  /*3d9d0*/  STL [R1+0x3b0], R3 ;  /* 0x0003b00301007387 */ /* 0x0001e80000100800 */
[----:B------:R1:W-:Y:S01]  /*3d9e0*/  STL [R1+0x3b4], R4 ;  /* 0x0003b40401007387 */ /* 0x0003e20000100800 */
[----:B0-----:R-:W-:Y:S02]  /*3d9f0*/  F2FP.SATFINITE.E5M2.F32.PACK_AB_MERGE_C R3, R67, R66, RZ ;  /* 0x000000424303723e */ /* 0x001fe400048060ff */
[----:B--2---:R-:W-:Y:S02]  /*3da00*/  ISETP.LT.AND P2, PT, R89, UR16, !P1 ;  /* 0x0000001059007c0c */ /* 0x004fe4000cf41270 */
[----:B----4-:R-:W-:Y:S02]  /*3da10*/  ISETP.LT.AND P0, PT, R88, UR17, !P1 ;  /* 0x0000001158007c0c */ /* 0x010fe4000cf01270 */
[----:B------:R-:W-:-:S02]  /*3da20*/  F2FP.SATFINITE.E5M2.F32.PACK_AB_MERGE_C R88, R65, R64, RZ ;  /* 0x000000404158723e */ /* 0x000fc400048060ff */
[----:B-----5:R-:W-:Y:S02]  /*3da30*/  ISETP.LT.AND P4, PT, R85, UR14, !P1 ;  /* 0x0000000e55007c0c */ /* 0x020fe4000cf81270 */
[----:B------:R-:W-:Y:S01]  /*3da40*/  F2FP.SATFINITE.E5M2.F32.PACK_AB_MERGE_C R85, R9, R8, RZ ;  /* 0x000000080955723e */ /* 0x000fe200048060ff */
[----:B------:R-:W-:Y:S01]  /*3da50*/  STL [R1+0x3bc], R88 ;  /* 0x0003bc5801007387 */ /* 0x000fe20000100800 */
[----:B-1----:R-:W0:Y:S03]  /*3da60*/  LDTM.x64 R4, tmem[UR10+0x40] ;  /* 0x0000400a000479ee */ /* 0x002e260008340000 */
[----:B0-----:R-:W-:Y:S04]  /*3da70*/  STL.64 [R1+0x100], R4 ;  /* 0x0001000401007387 */ /* 0x001fe80000100a00 */
[----:B------:R0:W-:Y:S04]  /*3da80*/  STL [R1+0x3b8], R3 ;  /* 0x0003b80301007387 */ /* 0x0001e80000100800 */
[----:B------:R-:W-:Y:S04]  /*3da90*/  STL.64 [R1+0x108], R6 ;  /* 0x0001080601007387 */ /* 0x000fe80000100a00 */
        /* <DEDUP_REMOVED lines=29> */
[----:B------:R1:W-:Y:S04]  /*3dc70*/  STL.64 [R1+0x1f8], R66 ;  /* 0x0001f84201007387 */ /* 0x0003e80000100a00 */
[----:B0-----:R-:W2:Y:S04]  /*3dc80*/  LDL.LU R3, [R1+0xe0c] ;  /* 0x000e0c0001037983 */ /* 0x001ea80000300800 */
[----:B------:R-:W3:Y:S01]  /*3dc90*/  LDL.LU R89, [R1+0xf54] ;  /* 0x000f540001597983 */ /* 0x000ee20000300800 */
[----:B-1----:R-:W0:Y:S03]  /*3dca0*/  LDTM.x64 R4, tmem[UR10+0x80] ;  /* 0x0000800a000479ee */ /* 0x002e260008340000 */
[----:B0-----:R-:W-:Y:S04]  /*3dcb0*/  STL.64 [R1], R4 ;  /* 0x0000000401007387 */ /* 0x001fe80000100a00 */
        /* <DEDUP_REMOVED lines=31> */
[----:B------:R-:W4:Y:S01]  /*3deb0*/  LDL.LU R88, [R1+0xf58] ;  /* 0x000f580001587983 */ /* 0x000f220000300800 */
[----:B0-----:R-:W0:Y:S01]  /*3dec0*/  LDTM.x64 R4, tmem[UR10+0xc0] ;  /* 0x0000c00a000479ee */ /* 0x001e220008340000 */
[----:B------:R-:W-:Y:S01]  /*3ded0*/  NOP ;  /* 0x0000000000007918 */ /* 0x000fe20000000000 */
[----:B------:R-:W1:Y:S01]  /*3dee0*/  LDCU UR10, c[0x0][0x39c] ;  /* 0x00007380ff0a77ac */ /* 0x000e620008000800 */
[----:B0-----:R0:W-:Y:S04]  /*3def0*/  STL.64 [R1+0x13a0], R14 ;  /* 0x0013a00e01007387 */ /* 0x0011e80000100a00 */
[----:B------:R5:W-:Y:S04]  /*3df00*/  STL.64 [R1+0x1398], R16 ;  /* 0x0013981001007387 */ /* 0x000be80000100a00 */
[----:B------:R-:W-:Y:S04]  /*3df10*/  STL.64 [R1+0x1390], R18 ;  /* 0x0013901201007387 */ /* 0x000fe80000100a00 */
[----:B------:R-:W-:Y:S04]  /*3df20*/  STL.64 [R1+0x1388], R20 ;  /* 0x0013881401007387 */ /* 0x000fe80000100a00 */
[----:B------:R-:W-:Y:S04]  /*3df30*/  STL [R1+0x1380], R23 ;  /* 0x0013801701007387 */ /* 0x000fe80000100800 */
[----:B------:R-:W-:Y:S04]  /*3df40*/  STL.64 [R1+0x1378], R24 ;  /* 0x0013781801007387 */ /* 0x000fe80000100a00 */
[----:B------:R-:W-:Y:S04]  /*3df50*/  STL.64 [R1+0x1370], R26 ;  /* 0x0013701a01007387 */ /* 0x000fe80000100a00 */
[----:B------:R-:W-:Y:S04]  /*3df60*/  STL.64 [R1+0x1368], R28 ;  /* 0x0013681c01007387 */ /* 0x000fe80000100a00 */
[----:B------:R-:W-:Y:S04]  /*3df70*/  STL [R1+0x1360], R44 ;  /* 0x0013602c01007387 */ /* 0x000fe80000100800 */
[----:B------:R-:W-:Y:S04]  /*3df80*/  STL.64 [R1+0x1358], R30 ;  /* 0x0013581e01007387 */ /* 0x000fe80000100a00 */
[----:B------:R-:W-:Y:S04]  /*3df90*/  STL.64 [R1+0x1350], R32 ;  /* 0x0013502001007387 */ /* 0x000fe80000100a00 */
[----:B------:R-:W-:Y:S04]  /*3dfa0*/  STL.64 [R1+0x1348], R34 ;  /* 0x0013482201007387 */ /* 0x000fe80000100a00 */
[----:B------:R-:W-:Y:S04]  /*3dfb0*/  STL.64 [R1+0x1340], R36 ;  /* 0x0013402401007387 */ /* 0x000fe80000100a00 */
[----:B------:R-:W-:Y:S04]  /*3dfc0*/  STL.64 [R1+0x1338], R38 ;  /* 0x0013382601007387 */ /* 0x000fe80000100a00 */
[----:B------:R-:W-:Y:S04]  /*3dfd0*/  STL.64 [R1+0x1330], R40 ;  /* 0x0013302801007387 */ /* 0x000fe80000100a00 */
[----:B------:R-:W-:Y:S04]  /*3dfe0*/  STL.64 [R1+0x1328], R42 ;  /* 0x0013282a01007387 */ /* 0x000fe80000100a00 */
[----:B------:R-:W-:Y:S04]  /*3dff0*/  STL [R1+0x1320], R45 ;  /* 0x0013202d01007387 */ /* 0x000fe80000100800 */
[----:B------:R-:W-:Y:S04]  /*3e000*/  STL.64 [R1+0x1318], R46 ;  /* 0x0013182e01007387 */ /* 0x000fe80000100a00 */
[----:B------:R-:W-:Y:S04]  /*3e010*/  STL.64 [R1+0x1310], R48 ;  /* 0x0013103001007387 */ /* 0x000fe80000100a00 */
[----:B------:R-:W-:Y:S04]  /*3e020*/  STL [R1+0x1308], R54 ;  /* 0x0013083601007387 */ /* 0x000fe80000100800 */
[----:B------:R-:W-:Y:S04]  /*3e030*/  STL.64 [R1+0x1300], R50 ;  /* 0x0013003201007387 */ /* 0x000fe80000100a00 */
[----:B------:R-:W-:Y:S04]  /*3e040*/  STL.64 [R1+0x12f8], R52 ;  /* 0x0012f83401007387 */ /* 0x000fe80000100a00 */
[----:B------:R-:W-:Y:S04]  /*3e050*/  STL [R1+0x12f4], R55 ;  /* 0x0012f43701007387 */ /* 0x000fe80000100800 */
[----:B------:R-:W-:Y:S04]  /*3e060*/  STL [R1+0x12f0], R58 ;  /* 0x0012f03a01007387 */ /* 0x000fe80000100800 */
[----:B------:R-:W-:Y:S04]  /*3e070*/  STL.64 [R1+0x12e8], R56 ;  /* 0x0012e83801007387 */ /* 0x000fe80000100a00 */
[----:B------:R-:W-:Y:S04]  /*3e080*/  STL [R1+0x12e0], R59 ;  /* 0x0012e03b01007387 */ /* 0x000fe80000100800 */
[----:B------:R-:W-:Y:S04]  /*3e090*/  STL.64 [R1+0x12d8], R60 ;  /* 0x0012d83c01007387 */ /* 0x000fe80000100a00 */
[----:B------:R-:W-:Y:S04]  /*3e0a0*/  STL [R1+0x12d4], R62 ;  /* 0x0012d43e01007387 */ /* 0x000fe80000100800 */
[----:B------:R-:W-:Y:S04]  /*3e0b0*/  STL [R1+0x12d0], R63 ;  /* 0x0012d03f01007387 */ /* 0x000fe80000100800 */
[----:B------:R-:W-:Y:S04]  /*3e0c0*/  STL.64 [R1+0x12c8], R64 ;  /* 0x0012c84001007387 */ /* 0x000fe80000100a00 */
[----:B------:R-:W-:Y:S04]  /*3e0d0*/  STL [R1+0x12c0], R66 ;  /* 0x0012c04201007387 */ /* 0x000fe80000100800 */
[----:B------:R-:W-:Y:S04]  /*3e0e0*/  STL [R1+0x12bc], R67 ;  /* 0x0012bc4301007387 */ /* 0x000fe80000100800 */
[----:B0-----:R-:W4:Y:S04]  /*3e0f0*/  LDL.LU R14, [R1+0xf5c] ;  /* 0x000f5c00010e7983 */ /* 0x001f280000300800 */
[----:B------:R-:W4:Y:S04]  /*3e100*/  LDL.LU R15, [R1+0xf60] ;  /* 0x000f6000010f7983 */ /* 0x000f280000300800 */
[----:B------:R0:W-:Y:S01]  /*3e110*/  @P3 STG.E.U8 desc[UR18][R68.64], R82 ;  /* 0x0000005244003986 */ /* 0x0001e2000c101112 */
[----:B--2---:R-:W-:Y:S01]  /*3e120*/  ISETP.LT.AND P3, PT, R3, UR4, !P1 ;  /* 0x0000000403007c0c */ /* 0x004fe2000cf61270 */
[----:B------:R-:W3:Y:S02]  /*3e130*/  LDCU UR4, c[0x0][0x39c] ;  /* 0x00007380ff0477ac */ /* 0x000ee40008000800 */
[----:B-----5:R-:W2:Y:S01]  /*3e140*/  LDL.LU R16, [R1+0xf64] ;  /* 0x000f640001107983 */ /* 0x020ea20000300800 */
[----:B0-----:R-:W-:-:S04]  /*3e150*/  PRMT R68, R82, 0x9910, RZ ;  /* 0x0000991052447816 */ /* 0x001fc800000000ff */
[----:B------:R-:W-:-:S05]  /*3e160*/  SHF.R.S32.HI R68, RZ, 0x8, R68 ;  /* 0x00000008ff447819 */ /* 0x000fca0000011444 */
[----:B------:R0:W-:Y:S01]  /*3e170*/  @P5 STG.E.U8 desc[UR18][R70.64], R68 ;  /* 0x0000004446005986 */ /* 0x0001e2000c101112 */
[----:B---3--:R-:W-:Y:S01]  /*3e180*/  ISETP.LT.AND P5, PT, R89, UR4, !P1 ;  /* 0x0000000459007c0c */ /* 0x008fe2000cfa1270 */
[----:B------:R-:W4:Y:S02]  /*3e190*/  LDCU UR4, c[0x0][0x39c] ;  /* 0x00007380ff0477ac */ /* 0x000f240008000800 */
[----:B------:R-:W-:Y:S01]  /*3e1a0*/  @P2 STG.E.U8 desc[UR18][R72.64], R83 ;  /* 0x0000005348002986 */ /* 0x000fe2000c101112 */
[----:B0-----:R-:W-:-:S04]  /*3e1b0*/  PRMT R68, R83, 0x9910, RZ ;  /* 0x0000991053447816 */ /* 0x001fc800000000ff */
[----:B------:R-:W-:-:S05]  /*3e1c0*/  SHF.R.S32.HI R68, RZ, 0x8, R68 ;  /* 0x00000008ff447819 */ /* 0x000fca0000011444 */
[----:B------:R0:W-:Y:S01]  /*3e1d0*/  @P0 STG.E.U8 desc[UR18][R74.64], R68 ;  /* 0x000000444a000986 */ /* 0x0001e2000c101112 */
[----:B----4-:R-:W-:Y:S01]  /*3e1e0*/  ISETP.LT.AND P2, PT, R88, UR4, !P1 ;  /* 0x0000000458007c0c */ /* 0x010fe2000cf41270 */
[----:B------:R-:W3:Y:S02]  /*3e1f0*/  LDCU UR4, c[0x0][0x39c] ;  /* 0x00007380ff0477ac */ /* 0x000ee40008000800 */
[----:B---3--:R-:W-:Y:S01]  /*3e200*/  ISETP.LT.AND P0, PT, R14, UR4, !P1 ;  /* 0x000000040e007c0c */ /* 0x008fe2000cf01270 */
[----:B------:R-:W3:Y:S01]  /*3e210*/  LDCU UR4, c[0x0][0x39c] ;  /* 0x00007380ff0477ac */ /* 0x000ee20008000800 */
[----:B------:R-:W4:Y:S04]  /*3e220*/  LDL.LU R14, [R1+0xf68] ;  /* 0x000f6800010e7983 */ /* 0x000f280000300800 */
[----:B------:R-:W-:Y:S04]  /*3e230*/  @P4 STG.E.U8 desc[UR18][R76.64], R85 ;  /* 0x000000554c004986 */ /* 0x000fe8000c101112 */
[----:B------:R-:W5:Y:S01]  /*3e240*/  LDL.LU.64 R88, [R1+0x200] ;  /* 0x0002000001587983 */ /* 0x000f620000300a00 */
[----:B---3--:R-:W-:Y:S01]  /*3e250*/  ISETP.LT.AND P4, PT, R15, UR4, !P1 ;  /* 0x000000040f007c0c */ /* 0x008fe2000cf81270 */
[----:B------:R-:W2:Y:S02]  /*3e260*/  LDCU UR4, c[0x0][0x39c] ;  /* 0x00007380ff0477ac */ /* 0x000ea40008000800 */
[----:B------:R-:W3:Y:S01]  /*3e270*/  LDL.LU R15, [R1+0xf6c] ;  /* 0x000f6c00010f7983 */ /* 0x000ee20000300800 */
[----:B0-----:R-:W-:-:S03]  /*3e280*/  PRMT R68, R85, 0x9910, RZ ;  /* 0x0000991055447816 */ /* 0x001fc600000000ff */
[----:B------:R-:W3:Y:S01]  /*3e290*/  LDL.LU.64 R92, [R1+0x208] ;  /* 0x00020800015c7983 */ /* 0x000ee20000300a00 */
[----:B------:R-:W-:-:S03]  /*3e2a0*/  SHF.R.S32.HI R68, RZ, 0x8, R68 ;  /* 0x00000008ff447819 */ /* 0x000fc60000011444 */
[----:B------:R-:W3:Y:S04]  /*3e2b0*/  LDL.LU R17, [R1+0xf70] ;  /* 0x000f700001117983 */ /* 0x000ee80000300800 */
[----:B------:R0:W-:Y:S04]  /*3e2c0*/  @P3 STG.E.U8 desc[UR18][R78.64], R68 ;  /* 0x000000444e003986 */ /* 0x0001e8000c101112 */
[----:B------:R-:W3:Y:S01]  /*3e2d0*/  LDL.LU.64 R90, [R1+0x280] ;  /* 0x00028000015a7983 */ /* 0x000ee20000300a00 */
[----:B--2---:R-:W-:Y:S01]  /*3e2e0*/  ISETP.LT.AND P3, PT, R16, UR4, !P1 ;  /* 0x0000000410007c0c */ /* 0x004fe2000cf61270 */
[----:B------:R-:W4:Y:S02]  /*3e2f0*/  LDCU UR4, c[0x0][0x39c] ;  /* 0x00007380ff0477ac */ /* 0x000f240008000800 */
[----:B------:R-:W-:Y:S01]  /*3e300*/  @P5 STG.E.U8 desc[UR18][R80.64], R86 ;  /* 0x0000005650005986 */ /* 0x000fe2000c101112 */
[----:B0-----:R-:W-:-:S04]  /*3e310*/  PRMT R68, R86, 0x9910, RZ ;  /* 0x0000991056447816 */ /* 0x001fc800000000ff */
[----:B------:R-:W-:Y:S02]  /*3e320*/  SHF.R.S32.HI R68, RZ, 0x8, R68 ;  /* 0x00000008ff447819 */ /* 0x000fe40000011444 */
[----:B----4-:R-:W-:Y:S01]  /*3e330*/  ISETP.LT.AND P5, PT, R14, UR4, !P1 ;  /* 0x000000040e007c0c */ /* 0x010fe2000cfa1270 */
[----:B------:R-:W3:Y:S01]  /*3e340*/  LDCU UR4, c[0x0][0x39c] ;  /* 0x00007380ff0477ac */ /* 0x000ee20008000800 */
[----:B------:R-:W2:Y:S04]  /*3e350*/  LDL.LU R14, [R1+0xf74] ;  /* 0x000f7400010e7983 */ /* 0x000ea80000300800 */
[----:B-----5:R0:W-:Y:S01]  /*3e360*/  @P2 STG.E.U8 desc[UR18][R88.64], R68 ;  /* 0x0000004458002986 */ /* 0x0201e2000c101112 */
[----:B---3--:R-:W-:-:S03]  /*3e370*/  ISETP.LT.AND P2, PT, R15, UR4, !P1 ;  /* 0x000000040f007c0c */ /* 0x008fc6000cf41270 */
[----:B0-----:R-:W3:Y:S01]  /*3e380*/  LDL.LU.64 R88, [R1+0x2a0] ;  /* 0x0002a00001587983 */ /* 0x001ee20000300a00 */
[----:B------:R-:W0:Y:S03]  /*3e390*/  LDCU UR4, c[0x0][0x39c] ;  /* 0x00007380ff0477ac */ /* 0x000e260008000800 */
[----:B------:R-:W4:Y:S04]  /*3e3a0*/  LDL.LU R16, [R1+0xf78] ;  /* 0x000f780001107983 */ /* 0x000f280000300800 */
[----:B------:R-:W3:Y:S04]  /*3e3b0*/  LDL.LU R15, [R1+0x354] ;  /* 0x00035400010f7983 */ /* 0x000ee80000300800 */
[----:B------:R-:W-:Y:S04]  /*3e3c0*/  @P0 STG.E.U8 desc[UR18][R92.64], R87 ;  /* 0x000000575c000986 */ /* 0x000fe8000c101112 */
[----:B------:R-:W5:Y:S01]  /*3e3d0*/  LDL.LU.64 R18, [R1+0x2c0] ;  /* 0x0002c00001127983 */ /* 0x000f620000300a00 */
[----:B0-----:R-:W-:Y:S01]  /*3e3e0*/  ISETP.LT.AND P0, PT, R17, UR4, !P1 ;  /* 0x0000000411007c0c */ /* 0x001fe2000cf01270 */
[----:B------:R-:W2:Y:S02]  /*3e3f0*/  LDCU UR4, c[0x0][0x39c] ;  /* 0x00007380ff0477ac */ /* 0x000ea40008000800 */
[----:B------:R-:W5:Y:S01]  /*3e400*/  LDL.LU R17, [R1+0xf7c] ;  /* 0x000f7c0001117983 */ /* 0x000f620000300800 */
[----:B------:R-:W-:-:S03]  /*3e410*/  PRMT R68, R87, 0x9910, RZ ;  /* 0x0000991057447816 */ /* 0x000fc600000000ff */
[----:B------:R-:W5:Y:S01]  /*3e420*/  LDL.LU.64 R24, [R1+0x2d0] ;  /* 0x0002d00001187983 */ /* 0x000f620000300a00 */
[----:B------:R-:W-:-:S03]  /*3e430*/  SHF.R.S32.HI R68, RZ, 0x8, R68 ;  /* 0x00000008ff447819 */ /* 0x000fc60000011444 */
[----:B------:R-:W5:Y:S04]  /*3e440*/  LDL.LU R23, [R1+0xf80] ;  /* 0x000f800001177983 */ /* 0x000f680000300800 */
[----:B------:R0:W-:Y:S01]  /*3e450*/  @P4 STG.E.U8 desc[UR18][R90.64], R68 ;  /* 0x000000445a004986 */ /* 0x0001e2000c101112 */
[----:B--2---:R-:W-:Y:S01]  /*3e460*/  ISETP.LT.AND P4, PT, R14, UR4, !P1 ;  /* 0x000000040e007c0c */ /* 0x004fe2000cf81270 */
[----:B------:R-:W4:Y:S02]  /*3e470*/  LDCU UR4, c[0x0][0x39c] ;  /* 0x00007380ff0477ac */ /* 0x000f240008000800 */
[----:B------:R-:W2:Y:S04]  /*3e480*/  LDL.LU R14, [R1+0x358] ;  /* 0x00035800010e7983 */ /* 0x000ea80000300800 */
[----:B------:R-:W2:Y:S04]  /*3e490*/  LDL.LU.64 R20, [R1+0x2f0] ;  /* 0x0002f00001147983 */ /* 0x000ea80000300a00 */
[----:B---3--:R3:W-:Y:S01]  /*3e4a0*/  @P3 STG.E.U8 desc[UR18][R88.64], R15 ;  /* 0x0000000f58003986 */ /* 0x0087e2000c101112 */
[----:B----4-:R-:W-:Y:S01]  /*3e4b0*/  ISETP.LT.AND P3, PT, R16, UR4, !P1 ;  /* 0x0000000410007c0c */ /* 0x010fe2000cf61270 */
[----:B------:R-:W4:Y:S02]  /*3e4c0*/  LDCU UR4, c[0x0][0x39c] ;  /* 0x00007380ff0477ac */ /* 0x000f240008000800 */
[----:B------:R-:W2:Y:S01]  /*3e4d0*/  LDL.LU R16, [R1+0xf88] ;  /* 0x000f880001107983 */ /* 0x000ea20000300800 */
[----:B0-----:R-:W-:-:S04]  /*3e4e0*/  PRMT R68, R15, 0x9910, RZ ;  /* 0x000099100f447816 */ /* 0x001fc800000000ff */
[----:B------:R-:W-:Y:S01]  /*3e4f0*/  SHF.R.S32.HI R68, RZ, 0x8, R68 ;  /* 0x00000008ff447819 */ /* 0x000fe20000011444 */
[----:B---3--:R-:W3:Y:S04]  /*3e500*/  LDL.LU R15, [R1+0x35c] ;  /* 0x00035c00010f7983 */ /* 0x008ee80000300800 */
[----:B-----5:R0:W-:Y:S01]  /*3e510*/  @P5 STG.E.U8 desc[UR18][R18.64], R68 ;  /* 0x0000004412005986 */ /* 0x0201e2000c101112 */
[----:B----4-:R-:W-:Y:S01]  /*3e520*/  ISETP.LT.AND P5, PT, R17, UR4, !P1 ;  /* 0x0000000411007c0c */ /* 0x010fe2000cfa1270 */
[----:B------:R-:W4:Y:S02]  /*3e530*/  LDCU UR4, c[0x0][0x39c] ;  /* 0x00007380ff0477ac */ /* 0x000f240008000800 */
[----:B0-----:R-:W5:Y:S04]  /*3e540*/  LDL.LU.64 R18, [R1+0x310] ;  /* 0x0003100001127983 */ /* 0x001f680000300a00 */
[----:B------:R-:W5:Y:S04]  /*3e550*/  LDL.LU R17, [R1+0xf8c] ;  /* 0x000f8c0001117983 */ /* 0x000f680000300800 */
[----:B------:R-:W5:Y:S04]  /*3e560*/  LDL.LU.64 R26, [R1+0x330] ;  /* 0x00033000011a7983 */ /* 0x000f680000300a00 */
[----:B--2---:R0:W-:Y:S01]  /*3e570*/  @P2 STG.E.U8 desc[UR18][R24.64], R14 ;  /* 0x0000000e18002986 */ /* 0x0041e2000c101112 */
[----:B------:R-:W-:-:S03]  /*3e580*/  PRMT R68, R14, 0x9910, RZ ;  /* 0x000099100e447816 */ /* 0x000fc600000000ff */
[----:B0-----:R-:W2:Y:S01]  /*3e590*/  LDL.LU R14, [R1+0xf90] ;  /* 0x000f9000010e7983 */ /* 0x001ea20000300800 */
[----:B----4-:R-:W-:Y:S01]  /*3e5a0*/  ISETP.LT.AND P2, PT, R23, UR4, !P1 ;  /* 0x0000000417007c0c */ /* 0x010fe2000cf41270 */
[----:B------:R-:W0:Y:S01]  /*3e5b0*/  LDCU UR4, c[0x0][0x39c] ;  /* 0x00007380ff0477ac */ /* 0x000e220008000800 */
[----:B------:R-:W-:Y:S01]  /*3e5c0*/  SHF.R.S32.HI R68, RZ, 0x8, R68 ;  /* 0x00000008ff447819 */ /* 0x000fe20000011444 */
[----:B------:R-:W4:Y:S04]  /*3e5d0*/  LDL.LU.64 R24, [R1+0x340] ;  /* 0x0003400001187983 */ /* 0x000f280000300a00 */
[----:B------:R0:W-:Y:S02]  /*3e5e0*/  @P0 STG.E.U8 desc[UR18][R20.64], R68 ;  /* 0x0000004414000986 */ /* 0x0001e4000c101112 */
[----:B0-----:R-:W-:-:S02]  /*3e5f0*/  ISETP.LT.AND P0, PT, R16, UR4, !P1 ;  /* 0x0000000410007c0c */ /* 0x001fc4000cf01270 */
[----:B------:R-:W4:Y:S01]  /*3e600*/  LDL.LU R21, [R1+0x360] ;  /* 0x0003600001157983 */ /* 0x000f220000300800 */
[----:B------:R-:W0:Y:S03]  /*3e610*/  LDCU UR4, c[0x0][0x39c] ;  /* 0x00007380ff0477ac */ /* 0x000e260008000800 */
[----:B------:R-:W4:Y:S04]  /*3e620*/  LDL.LU R16, [R1+0xf94] ;  /* 0x000f940001107983 */ /* 0x000f280000300800 */
[----:B------:R-:W4:Y:S01]  /*3e630*/  LDL.LU R20, [R1+0x350] ;  /* 0x0003500001147983 */ /* 0x000f220000300800 */
[----:B------:R-:W-:Y:S01]  /*3e640*/  VIADD R3, R84, UR5 ;  /* 0x0000000554037c36 */ /* 0x000fe20008000000 */
[----:B---3--:R-:W-:-:S02]  /*3e650*/  PRMT R68, R15, 0x9910, RZ ;  /* 0x000099100f447816 */ /* 0x008fc400000000ff */
[----:B------:R-:W3:Y:S04]  /*3e660*/  LDL.LU.64 R54, [R1+0x348] ;  /* 0x0003480001367983 */ /* 0x000ee80000300a00 */
[----:B-----5:R5:W-:Y:S01]  /*3e670*/  @P4 STG.E.U8 desc[UR18][R18.64], R15 ;  /* 0x0000000f12004986 */ /* 0x020be2000c101112 */
[----:B0-----:R-:W-:Y:S01]  /*3e680*/  ISETP.LT.AND P4, PT, R17, UR4, !P1 ;  /* 0x0000000411007c0c */ /* 0x001fe2000cf81270 */
[----:B------:R-:W2:Y:S01]  /*3e690*/  LDCU UR4, c[0x0][0x39c] ;  /* 0x00007380ff0477ac */ /* 0x000ea20008000800 */
[C---:B------:R-:W-:Y:S01]  /*3e6a0*/  IADD3 R28, P6, PT, R3.reuse, R2, RZ ;  /* 0x00000002031c7210 */ /* 0x040fe20007fde0ff */
[----:B------:R-:W3:Y:S01]  /*3e6b0*/  LDL.LU R17, [R1+0x364] ;  /* 0x0003640001117983 */ /* 0x000ee20000300800 */
[----:B------:R-:W-:Y:S02]  /*3e6c0*/  SHF.R.S32.HI R68, RZ, 0x8, R68 ;  /* 0x00000008ff447819 */ /* 0x000fe40000011444 */
[C---:B------:R-:W-:Y:S01]  /*3e6d0*/  LEA.HI.X.SX32 R29, R3.reuse, R0, 0x1, P6 ;  /* 0x00000000031d7211 */ /* 0x040fe200030f0eff */
[----:B------:R-:W-:Y:S01]  /*3e6e0*/  VIADD R3, R3, UR5 ;  /* 0x0000000503037c36 */ /* 0x000fe20008000000 */
[----:B-----5:R-:W5:Y:S04]  /*3e6f0*/  LDL.LU.64 R18, [R1+0x338] ;  /* 0x0003380001127983 */ /* 0x020f680000300a00 */
[----:B------:R0:W-:Y:S01]  /*3e700*/  @P3 STG.E.U8 desc[UR18][R26.64], R68 ;  /* 0x000000441a003986 */ /* 0x0001e2000c101112 */
[----:B------:R-:W-:-:S03]  /*3e710*/  IADD3 R30, P6, PT, R3, R2, RZ ;  /* 0x00000002031e7210 */ /* 0x000fc60007fde0ff */
[----:B------:R-:W3:Y:S04]  /*3e720*/  LDL.LU.64 R44, [R1+0x328] ;  /* 0x00032800012c7983 */ /* 0x000ee80000300a00 */
[----:B------:R-:W3:Y:S01]  /*3e730*/  LDL.LU R15, [R1+0x368] ;  /* 0x00036800010f7983 */ /* 0x000ee20000300800 */
[C---:B------:R-:W-:Y:S01]  /*3e740*/  LEA.HI.X.SX32 R31, R3.reuse, R0, 0x1, P6 ;  /* 0x00000000031f7211 */ /* 0x040fe200030f0eff */
[----:B------:R-:W-:-:S05]  /*3e750*/  VIADD R3, R3, UR5 ;  /* 0x0000000503037c36 */ /* 0x000fca0008000000 */
[----:B------:R-:W-:-:S04]  /*3e760*/  IADD3 R32, P6, PT, R3, R2, RZ ;  /* 0x0000000203207210 */ /* 0x000fc80007fde0ff */
        /* <DEDUP_REMOVED lines=31> */
[----:B------:R-:W-:Y:S01]  /*3e960*/  VIADD R3, R3, UR5 ;  /* 0x0000000503037c36 */ /* 0x000fe20008000000 */
[----:B--2---:R-:W-:Y:S01]  /*3e970*/  ISETP.LT.AND P3, PT, R14, UR4, !P1 ;  /* 0x000000040e007c0c */ /* 0x004fe2000cf61270 */
[----:B------:R-:W2:Y:S01]  /*3e980*/  LDCU UR4, c[0x0][0x39c] ;  /* 0x00007380ff0477ac */ /* 0x000ea20008000800 */
[----:B------:R-:W5:Y:S02]  /*3e990*/  LDL.LU R14, [R1+0xf9c] ;  /* 0x000f9c00010e7983 */ /* 0x000f640000300800 */
[C---:B------:R-:W-:Y:S02]  /*3e9a0*/  IADD3 R56, P6, PT, R3.reuse, R2, RZ ;  /* 0x0000000203387210 */ /* 0x040fe40007fde0ff */
[----:B0-----:R-:W5:Y:S02]  /*3e9b0*/  LDL.LU.64 R26, [R1+0x320] ;  /* 0x00032000011a7983 */ /* 0x001f640000300a00 */
        /* <DEDUP_REMOVED lines=26> */
[----:B----4-:R0:W-:Y:S04]  /*3eb60*/  @P5 STG.E.U8 desc[UR18][R24.64], R21 ;  /* 0x0000001518005986 */ /* 0x0101e8000c101112 */
[C---:B------:R-:W-:Y:S02]  /*3eb70*/  IADD3 R80, P6, PT, R3.reuse, R2, RZ ;  /* 0x0000000203507210 */ /* 0x040fe40007fde0ff */
[----:B--2---:R-:W-:Y:S01]  /*3eb80*/  ISETP.LT.AND P5, PT, R16, UR4, !P1 ;  /* 0x0000000410007c0c */ /* 0x004fe2000cfa1270 */
[----:B------:R-:W5:Y:S01]  /*3eb90*/  LDCU UR4, c[0x0][0x39c] ;  /* 0x00007380ff0477ac */ /* 0x000f620008000800 */
[C---:B------:R-:W-:Y:S01]  /*3eba0*/  LEA.HI.X.SX32 R81, R3.reuse, R0, 0x1, P6 ;  /* 0x0000000003517211 */ /* 0x040fe200030f0eff */
[----:B------:R-:W-:Y:S01]  /*3ebb0*/  VIADD R3, R3, UR5 ;  /* 0x0000000503037c36 */ /* 0x000fe20008000000 */
[----:B------:R-:W2:Y:S04]  /*3ebc0*/  LDL.LU R16, [R1+0xf98] ;  /* 0x000f980001107983 */ /* 0x000ea80000300800 */
[C---:B------:R-:W-:Y:S01]  /*3ebd0*/  IADD3 R78, P6, PT, R3.reuse, R2, RZ ;  /* 0x00000002034e7210 */ /* 0x040fe20007fde0ff */
[----:B------:R-:W4:Y:S03]  /*3ebe0*/  LDL.LU.64 R58, [R1+0x318] ;  /* 0x00031800013a7983 */ /* 0x000f260000300a00 */
        /* <DEDUP_REMOVED lines=15> */
[----:B------:R-:W-:Y:S02]  /*3ece0*/  LEA.HI.X.SX32 R69, R3, R0, 0x1, P6 ;  /* 0x0000000003457211 */ /* 0x000fe400030f0eff */
[----:B------:R-:W-:Y:S02]  /*3ecf0*/  ISETP.NE.AND P6, PT, R20, RZ, PT ;  /* 0x000000ff1400720c */ /* 0x000fe40003fc5270 */
[----:B------:R-:W-:Y:S02]  /*3ed00*/  PRMT R20, R21, 0x9910, RZ ;  /* 0x0000991015147816 */ /* 0x000fe400000000ff */
[----:B0-----:R-:W4:Y:S02]  /*3ed10*/  LDL.LU R21, [R1+0x36c] ;  /* 0x00036c0001157983 */ /* 0x001f240000300800 */
[----:B------:R-:W-:Y:S02]  /*3ed20*/  SHF.R.S32.HI R23, RZ, 0x8, R20 ;  /* 0x00000008ff177819 */ /* 0x000fe40000011414 */
[----:B------:R-:W4:Y:S04]  /*3ed30*/  LDL.LU R20, [R1+0xfa4] ;  /* 0x000fa40001147983 */ /* 0x000f280000300800 */
[----:B---3--:R0:W-:Y:S04]  /*3ed40*/  @P2 STG.E.U8 desc[UR18][R54.64], R23 ;  /* 0x0000001736002986 */ /* 0x0081e8000c101112 */
[----:B------:R-:W3:Y:S01]  /*3ed50*/  LDL.LU.64 R24, [R1+0x308] ;  /* 0x0003080001187983 */ /* 0x000ee20000300a00 */
[----:B-----5:R-:W-:Y:S01]  /*3ed60*/  ISETP.LT.AND P2, PT, R14, UR4, !P1 ;  /* 0x000000040e007c0c */ /* 0x020fe2000cf41270 */
[----:B------:R-:W2:Y:S02]  /*3ed70*/  LDCU UR4, c[0x0][0x39c] ;  /* 0x00007380ff0477ac */ /* 0x000ea40008000800 */
[----:B------:R-:W5:Y:S04]  /*3ed80*/  LDL.LU R14, [R1+0xfa0] ;  /* 0x000fa000010e7983 */ /* 0x000f680000300800 */
[----:B------:R1:W-:Y:S04]  /*3ed90*/  @P0 STG.E.U8 desc[UR18][R18.64], R17 ;  /* 0x0000001112000986 */ /* 0x0003e8000c101112 */
[----:B0-----:R-:W3:Y:S01]  /*3eda0*/  LDL.LU.64 R54, [R1+0x300] ;  /* 0x0003000001367983 */ /* 0x001ee20000300a00 */
[----:B--2---:R-:W-:Y:S01]  /*3edb0*/  ISETP.LT.AND P0, PT, R16, UR4, !P1 ;  /* 0x0000000410007c0c */ /* 0x004fe2000cf01270 */
[----:B------:R-:W4:Y:S01]  /*3edc0*/  LDCU UR4, c[0x0][0x39c] ;  /* 0x00007380ff0477ac */ /* 0x000f220008000800 */
[----:B------:R-:W-:-:S02]  /*3edd0*/  PRMT R16, R17, 0x9910, RZ ;  /* 0x0000991011107816 */ /* 0x000fc400000000ff */
[----:B-1----:R-:W2:Y:S02]  /*3ede0*/  LDL.LU R17, [R1+0x370] ;  /* 0x0003700001117983 */ /* 0x002ea40000300800 */
[----:B------:R-:W-:Y:S02]  /*3edf0*/  SHF.R.S32.HI R23, RZ, 0x8, R16 ;  /* 0x00000008ff177819 */ /* 0x000fe40000011410 */
[----:B------:R-:W2:Y:S04]  /*3ee00*/  LDL.LU R16, [R1+0xfac] ;  /* 0x000fac0001107983 */ /* 0x000ea80000300800 */
[----:B------:R0:W-:Y:S04]  /*3ee10*/  @P4 STG.E.U8 desc[UR18][R44.64], R23 ;  /* 0x000000172c004986 */ /* 0x0001e8000c101112 */
[----:B------:R-:W2:Y:S04]  /*3ee20*/  LDL.LU.64 R18, [R1+0x2f8] ;  /* 0x0002f80001127983 */ /* 0x000ea80000300a00 */
[----:B0-----:R-:W2:Y:S04]  /*3ee30*/  LDL.LU R23, [R1+0xfa8] ;  /* 0x000fa80001177983 */ /* 0x001ea80000300800 */
[----:B------:R0:W-:Y:S01]  /*3ee40*/  @P3 STG.E.U8 desc[UR18][R26.64], R15 ;  /* 0x0000000f1a003986 */ /* 0x0001e2000c101112 */
[----:B----4-:R-:W-:Y:S01]  /*3ee50*/  ISETP.LT.AND P4, PT, R20, UR4, !P1 ;  /* 0x0000000414007c0c */ /* 0x010fe2000cf81270 */
[----:B------:R-:W5:Y:S01]  /*3ee60*/  LDCU UR4, c[0x0][0x39c] ;  /* 0x00007380ff0477ac */ /* 0x000f620008000800 */
[----:B------:R-:W-:-:S05]  /*3ee70*/  PRMT R20, R15, 0x9910, RZ ;  /* 0x000099100f147816 */ /* 0x000fca00000000ff */
[----:B0-----:R-:W-:Y:S01]  /*3ee80*/  IMAD.MOV.U32 R26, RZ, RZ, R20 ;  /* 0x000000ffff1a7224 */ /* 0x001fe200078e0014 */
[----:B-----5:R-:W-:Y:S01]  /*3ee90*/  ISETP.LT.AND P3, PT, R14, UR4, !P1 ;  /* 0x000000040e007c0c */ /* 0x020fe2000cf61270 */
[----:B------:R-:W2:Y:S01]  /*3eea0*/  LDCU UR4, c[0x0][0x39c] ;  /* 0x00007380ff0477ac */ /* 0x000ea20008000800 */
[----:B------:R-:W4:Y:S04]  /*3eeb0*/  LDL.LU.64 R14, [R1+0x2e8] ;  /* 0x0002e800010e7983 */ /* 0x000f280000300a00 */
[----:B------:R-:W5:Y:S04]  /*3eec0*/  LDL.LU R44, [R1+0x374] ;  /* 0x00037400012c7983 */ /* 0x000f680000300800 */
[----:B------:R-:W4:Y:S01]  /*3eed0*/  LDL.LU R20, [R1+0xfb4] ;  /* 0x000fb40001147983 */ /* 0x000f220000300800 */
[----:B------:R-:W-:-:S03]  /*3eee0*/  SHF.R.S32.HI R26, RZ, 0x8, R26 ;  /* 0x00000008ff1a7819 */ /* 0x000fc6000001141a */
[----:B------:R-:W5:Y:S04]  /*3eef0*/  LDL.LU.64 R62, [R1+0x2e0] ;  /* 0x0002e000013e7983 */ /* 0x000f680000300a00 */
[----:B------:R-:W-:Y:S04]  /*3ef00*/  @P5 STG.E.U8 desc[UR18][R58.64], R26 ;  /* 0x0000001a3a005986 */ /* 0x000fe8000c101112 */
[----:B---3--:R0:W-:Y:S02]  /*3ef10*/  @P2 STG.E.U8 desc[UR18][R24.64], R21 ;  /* 0x0000001518002986 */ /* 0x0081e4000c101112 */
[----:B0-----:R-:W-:-:S04]  /*3ef20*/  PRMT R21, R21, 0x9910, RZ ;  /* 0x0000991015157816 */ /* 0x001fc800000000ff */
[----:B------:R-:W-:Y:S02]  /*3ef30*/  SHF.R.S32.HI R26, RZ, 0x8, R21 ;  /* 0x00000008ff1a7819 */ /* 0x000fe40000011415 */
[----:B--2---:R-:W-:Y:S01]  /*3ef40*/  ISETP.LT.AND P5, PT, R16, UR4, !P1 ;  /* 0x0000000410007c0c */ /* 0x004fe2000cfa1270 */
[----:B------:R-:W0:Y:S01]  /*3ef50*/  LDCU UR4, c[0x0][0x39c] ;  /* 0x00007380ff0477ac */ /* 0x000e220008000800 */
[----:B------:R-:W2:Y:S04]  /*3ef60*/  LDL.LU R16, [R1+0xfb0] ;  /* 0x000fb00001107983 */ /* 0x000ea80000300800 */
[----:B------:R-:W3:Y:S01]  /*3ef70*/  LDL.LU.64 R58, [R1+0x2d8] ;  /* 0x0002d800013a7983 */ /* 0x000ee20000300a00 */
[----:B0-----:R-:W-:Y:S01]  /*3ef80*/  ISETP.LT.AND P2, PT, R23, UR4, !P1 ;  /* 0x0000000417007c0c */ /* 0x001fe2000cf41270 */
[----:B------:R-:W4:Y:S02]  /*3ef90*/  LDCU UR4, c[0x0][0x39c] ;  /* 0x00007380ff0477ac */ /* 0x000f240008000800 */
[----:B------:R-:W3:Y:S04]  /*3efa0*/  LDL.LU R23, [R1+0x378] ;  /* 0x0003780001177983 */ /* 0x000ee80000300800 */
[----:B------:R-:W3:Y:S04]  /*3efb0*/  LDL.LU R21, [R1+0xfbc] ;  /* 0x000fbc0001157983 */ /* 0x000ee80000300800 */
[----:B------:R-:W-:Y:S04]  /*3efc0*/  @P0 STG.E.U8 desc[UR18][R54.64], R26 ;  /* 0x0000001a36000986 */ /* 0x000fe8000c101112 */
[----:B------:R-:W3:Y:S01]  /*3efd0*/  LDL.LU.64 R24, [R1+0x2c8] ;  /* 0x0002c80001187983 */ /* 0x000ee20000300a00 */
[----:B----4-:R-:W-:Y:S01]  /*3efe0*/  ISETP.LT.AND P0, PT, R20, UR4, !P1 ;  /* 0x0000000414007c0c */ /* 0x010fe2000cf01270 */
[----:B------:R-:W2:Y:S02]  /*3eff0*/  LDCU UR4, c[0x0][0x39c] ;  /* 0x00007380ff0477ac */ /* 0x000ea40008000800 */
[----:B------:R-:W4:Y:S04]  /*3f000*/  LDL.LU R20, [R1+0xfb8] ;  /* 0x000fb80001147983 */ /* 0x000f280000300800 */
[----:B------:R0:W-:Y:S01]  /*3f010*/  @P4 STG.E.U8 desc[UR18][R18.64], R17 ;  /* 0x0000001112004986 */ /* 0x0001e2000c101112 */
[----:B--2---:R-:W-:Y:S01]  /*3f020*/  ISETP.LT.AND P4, PT, R16, UR4, !P1 ;  /* 0x0000000410007c0c */ /* 0x004fe2000cf81270 */
[----:B------:R-:W3:Y:S01]  /*3f030*/  LDCU UR4, c[0x0][0x39c] ;  /* 0x00007380ff0477ac */ /* 0x000ee20008000800 */
[----:B------:R-:W-:-:S05]  /*3f040*/  PRMT R16, R17, 0x9910, RZ ;  /* 0x0000991011107816 */ /* 0x000fca00000000ff */
[----:B0-----:R-:W-:Y:S02]  /*3f050*/  IMAD.MOV.U32 R18, RZ, RZ, R16 ;  /* 0x000000ffff127224 */ /* 0x001fe400078e0010 */
[----:B------:R-:W2:Y:S04]  /*3f060*/  LDL.LU.64 R16, [R1+0x2b8] ;  /* 0x0002b80001107983 */ /* 0x000ea80000300a00 */
[----:B------:R-:W2:Y:S04]  /*3f070*/  LDL.LU R54, [R1+0x37c] ;  /* 0x00037c0001367983 */ /* 0x000ea80000300800 */
[----:B------:R-:W2:Y:S01]  /*3f080*/  LDL.LU R27, [R1+0xfd4] ;  /* 0x000fd400011b7983 */ /* 0x000ea20000300800 */
[----:B------:R-:W-:-:S03]  /*3f090*/  SHF.R.S32.HI R26, RZ, 0x8, R18 ;  /* 0x00000008ff1a7819 */ /* 0x000fc60000011412 */
[----:B------:R-:W2:Y:S04]  /*3f0a0*/  LDL.LU.64 R18, [R1+0x2b0] ;  /* 0x0002b00001127983 */ /* 0x000ea80000300a00 */
[----:B------:R0:W-:Y:S04]  /*3f0b0*/  @P3 STG.E.U8 desc[UR18][R14.64], R26 ;  /* 0x0000001a0e003986 */ /* 0x0001e8000c101112 */
[----:B0-----:R-:W2:Y:S04]  /*3f0c0*/  LDL.LU.64 R14, [R1+0x13a0] ;  /* 0x0013a000010e7983 */ /* 0x001ea80000300a00 */
[----:B------:R-:W2:Y:S01]  /*3f0d0*/  LDL.LU R26, [R1+0xfd0] ;  /* 0x000fd000011a7983 */ /* 0x000ea20000300800 */
[----:B---3--:R-:W-:Y:S01]  /*3f0e0*/  ISETP.LT.AND P3, PT, R21, UR4, !P1 ;  /* 0x0000000415007c0c */ /* 0x008fe2000cf61270 */
[----:B------:R-:W4:Y:S02]  /*3f0f0*/  LDCU UR4, c[0x0][0x39c] ;  /* 0x00007380ff0477ac */ /* 0x000f240008000800 */
[----:B-----5:R0:W-:Y:S02]  /*3f100*/  @P5 STG.E.U8 desc[UR18][R62.64], R44 ;  /* 0x0000002c3e005986 */ /* 0x0201e4000c101112 */
[----:B0-----:R-:W-:-:S04]  /*3f110*/  PRMT R44, R44, 0x9910, RZ ;  /* 0x000099102c2c7816 */ /* 0x001fc800000000ff */
[----:B------:R-:W-:-:S05]  /*3f120*/  SHF.R.S32.HI R44, RZ, 0x8, R44 ;  /* 0x00000008ff2c7819 */ /* 0x000fca000001142c */
[----:B------:R0:W-:Y:S01]  /*3f130*/  @P2 STG.E.U8 desc[UR18][R58.64], R44 ;  /* 0x0000002c3a002986 */ /* 0x0001e2000c101112 */
[----:B----4-:R-:W-:Y:S01]  /*3f140*/  ISETP.LT.AND P5, PT, R20, UR4, !P1 ;  /* 0x0000000414007c0c */ /* 0x010fe2000cfa1270 */
[----:B------:R-:W2:Y:S02]  /*3f150*/  LDCU UR4, c[0x0][0x39c] ;  /* 0x00007380ff0477ac */ /* 0x000ea40008000800 */
[----:B------:R-:W3:Y:S04]  /*3f160*/  LDL.LU.64 R20, [R1+0x2a8] ;  /* 0x0002a80001147983 */ /* 0x000ee80000300a00 */
[----:B------:R-:W4:Y:S04]  /*3f170*/  LDL.LU R45, [R1+0x380] ;  /* 0x00038000012d7983 */ /* 0x000f280000300800 */
[----:B------:R-:W4:Y:S04]  /*3f180*/  LDL.LU.64 R62, [R1+0x298] ;  /* 0x00029800013e7983 */ /* 0x000f280000300a00 */
[----:B------:R-:W5:Y:S04]  /*3f190*/  LDL.LU R55, [R1+0x1024] ;  /* 0x0010240001377983 */ /* 0x000f680000300800 */
[----:B0-----:R-:W3:Y:S01]  /*3f1a0*/  LDL.LU R58, [R1+0xfe4] ;  /* 0x000fe400013a7983 */ /* 0x001ee20000300800 */
[----:B------:R-:W-:-:S03]  /*3f1b0*/  PRMT R59, R23, 0x9910, RZ ;  /* 0x00009910173b7816 */ /* 0x000fc600000000ff */
[----:B------:R0:W-:Y:S04]  /*3f1c0*/  @P0 STG.E.U8 desc[UR18][R24.64], R23 ;  /* 0x0000001718000986 */ /* 0x0001e8000c101112 */
[----:B0-----:R-:W4:Y:S04]  /*3f1d0*/  LDL.LU.64 R24, [R1+0x290] ;  /* 0x0002900001187983 */ /* 0x001f280000300a00 */
[----:B------:R-:W4:Y:S01]  /*3f1e0*/  LDL.LU R44, [R1+0x384] ;  /* 0x00038400012c7983 */ /* 0x000f220000300800 */
[----:B------:R-:W-:Y:S02]  /*3f1f0*/  SHF.R.S32.HI R59, RZ, 0x8, R59 ;  /* 0x00000008ff3b7819 */ /* 0x000fe4000001143b */
[----:B--2---:R-:W-:Y:S01]  /*3f200*/  ISETP.LT.AND P2, PT, R27, UR4, !P1 ;  /* 0x000000041b007c0c */ /* 0x004fe2000cf41270 */
[----:B------:R-:W0:Y:S02]  /*3f210*/  LDCU UR4, c[0x0][0x39c] ;  /* 0x00007380ff0477ac */ /* 0x000e240008000800 */
[----:B------:R1:W-:Y:S01]  /*3f220*/  @P4 STG.E.U8 desc[UR18][R16.64], R59 ;  /* 0x0000003b10004986 */ /* 0x0003e2000c101112 */
[----:B0-----:R-:W-:Y:S01]  /*3f230*/  ISETP.LT.AND P0, PT, R26, UR4, !P1 ;  /* 0x000000041a007c0c */ /* 0x001fe2000cf01270 */
[----:B------:R-:W5:Y:S02]  /*3f240*/  LDCU UR4, c[0x0][0x39c] ;  /* 0x00007380ff0477ac */ /* 0x000f640008000800 */
[----:B------:R-:W2:Y:S04]  /*3f250*/  LDL.LU.64 R26, [R1+0x288] ;  /* 0x00028800011a7983 */ /* 0x000ea80000300a00 */
[----:B------:R-:W2:Y:S04]  /*3f260*/  LDL.LU R23, [R1+0x1074] ;  /* 0x0010740001177983 */ /* 0x000ea80000300800 */
[----:B-1----:R-:W2:Y:S04]  /*3f270*/  LDL.LU.64 R16, [R1+0x1398] ;  /* 0x0013980001107983 */ /* 0x002ea80000300a00 */
[----:B------:R-:W2:Y:S04]  /*3f280*/  LDL.LU R59, [R1+0x1048] ;  /* 0x00104800013b7983 */ /* 0x000ea80000300800 */
[----:B------:R0:W-:Y:S04]  /*3f290*/  @P3 STG.E.U8 desc[UR18][R18.64], R54 ;  /* 0x0000003612003986 */ /* 0x0001e8000c101112 */
[----:B0-----:R-:W2:Y:S01]  /*3f2a0*/  LDL.LU.64 R18, [R1+0x1390] ;  /* 0x0013900001127983 */ /* 0x001ea20000300a00 */
[----:B------:R-:W-:-:S04]  /*3f2b0*/  PRMT R54, R54, 0x9910, RZ ;  /* 0x0000991036367816 */ /* 0x000fc800000000ff */
[----:B------:R-:W-:Y:S02]  /*3f2c0*/  SHF.R.S32.HI R54, RZ, 0x8, R54 ;  /* 0x00000008ff367819 */ /* 0x000fe40000011436 */
[----:B-----5:R-:W-:Y:S01]  /*3f2d0*/  ISETP.LT.AND P4, PT, R55, UR4, !P1 ;  /* 0x0000000437007c0c */ /* 0x020fe2000cf81270 */
[----:B------:R-:W3:Y:S01]  /*3f2e0*/  LDCU UR4, c[0x0][0x39c] ;  /* 0x00007380ff0477ac */ /* 0x000ee20008000800 */
[----:B------:R-:W5:Y:S01]  /*3f2f0*/  LDL.LU R55, [R1+0x388] ;  /* 0x0003880001377983 */ /* 0x000f620000300800 */
[----:B---3--:R-:W-:-:S03]  /*3f300*/  ISETP.LT.AND P3, PT, R58, UR4, !P1 ;  /* 0x000000043a007c0c */ /* 0x008fc6000cf61270 */
[----:B------:R0:W-:Y:S01]  /*3f310*/  @P5 STG.E.U8 desc[UR18][R20.64], R54 ;  /* 0x0000003614005986 */ /* 0x0001e2000c101112 */
[----:B------:R-:W2:Y:S03]  /*3f320*/  LDCU UR4, c[0x0][0x39c] ;  /* 0x00007380ff0477ac */ /* 0x000ea60008000800 */
[----:B------:R-:W3:Y:S04]  /*3f330*/  LDL.LU R58, [R1+0x108c] ;  /* 0x00108c00013a7983 */ /* 0x000ee80000300800 */
[----:B0-----:R-:W5:Y:S04]  /*3f340*/  LDL.LU.64 R20, [R1+0x1388] ;  /* 0x0013880001147983 */ /* 0x001f680000300a00 */
[----:B------:R-:W5:Y:S04]  /*3f350*/  LDL.LU R54, [R1+0x1084] ;  /* 0x0010840001367983 */ /* 0x000f680000300800 */
[----:B----4-:R0:W-:Y:S02]  /*3f360*/  @P2 STG.E.U8 desc[UR18][R62.64], R45 ;  /* 0x0000002d3e002986 */ /* 0x0101e4000c101112 */
[----:B0-----:R-:W-:-:S04]  /*3f370*/  PRMT R45, R45, 0x9910, RZ ;  /* 0x000099102d2d7816 */ /* 0x001fc800000000ff */
[----:B------:R-:W-:Y:S02]  /*3f380*/  SHF.R.S32.HI R63, RZ, 0x8, R45 ;  /* 0x00000008ff3f7819 */ /* 0x000fe4000001142d */
[----:B--2---:R-:W-:Y:S01]  /*3f390*/  ISETP.LT.AND P5, PT, R23, UR4, !P1 ;  /* 0x0000000417007c0c */ /* 0x004fe2000cfa1270 */
[----:B------:R-:W0:Y:S01]  /*3f3a0*/  LDCU UR4, c[0x0][0x39c] ;  /* 0x00007380ff0477ac */ /* 0x000e220008000800 */
[----:B------:R-:W2:Y:S04]  /*3f3b0*/  LDL.LU R23, [R1+0x1380] ;  /* 0x0013800001177983 */ /* 0x000ea80000300800 */
[----:B------:R-:W4:Y:S01]  /*3f3c0*/  LDL.LU R62, [R1+0x38c] ;  /* 0x00038c00013e7983 */ /* 0x000f220000300800 */
[----:B0-----:R-:W-:Y:S01]  /*3f3d0*/  ISETP.LT.AND P2, PT, R59, UR4, !P1 ;  /* 0x000000043b007c0c */ /* 0x001fe2000cf41270 */
[----:B------:R-:W3:Y:S02]  /*3f3e0*/  LDCU UR4, c[0x0][0x39c] ;  /* 0x00007380ff0477ac */ /* 0x000ee40008000800 */
[----:B------:R-:W2:Y:S04]  /*3f3f0*/  LDL.LU R59, [R1+0x10e0] ;  /* 0x0010e000013b7983 */ /* 0x000ea80000300800 */
[----:B------:R-:W4:Y:S04]  /*3f400*/  LDL.LU R45, [R1+0x10d8] ;  /* 0x0010d800012d7983 */ /* 0x000f280000300800 */
[----:B------:R0:W-:Y:S04]  /*3f410*/  @P0 STG.E.U8 desc[UR18][R24.64], R63 ;  /* 0x0000003f18000986 */ /* 0x0001e8000c101112 */
[----:B------:R1:W-:Y:S04]  /*3f420*/  @P4 STG.E.U8 desc[UR18][R26.64], R44 ;  /* 0x0000002c1a004986 */ /* 0x0003e8000c101112 */
[----:B0-----:R-:W4:Y:S04]  /*3f430*/  LDL.LU.64 R24, [R1+0x1378] ;  /* 0x0013780001187983 */ /* 0x001f280000300a00 */
[----:B-1----:R-:W4:Y:S01]  /*3f440*/  LDL.LU.64 R26, [R1+0x1370] ;  /* 0x00137000011a7983 */ /* 0x002f220000300a00 */
[----:B---3--:R-:W-:Y:S01]  /*3f450*/  ISETP.LT.AND P0, PT, R58, UR4, !P1 ;  /* 0x000000043a007c0c */ /* 0x008fe2000cf01270 */
[----:B------:R-:W5:Y:S02]  /*3f460*/  LDCU UR4, c[0x0][0x39c] ;  /* 0x00007380ff0477ac */ /* 0x000f640008000800 */
[----:B------:R-:W3:Y:S04]  /*3f470*/  LDL.LU R58, [R1+0x390] ;  /* 0x00039000013a7983 */ /* 0x000ee80000300800 */
[----:B------:R-:W3:Y:S01]  /*3f480*/  LDL.LU R63, [R1+0x1128] ;  /* 0x00112800013f7983 */ /* 0x000ee20000300800 */
[----:B-----5:R-:W-:Y:S01]  /*3f490*/  ISETP.LT.AND P4, PT, R54, UR4, !P1 ;  /* 0x0000000436007c0c */ /* 0x020fe2000cf81270 */
[----:B------:R-:W2:Y:S02]  /*3f4a0*/  LDCU UR4, c[0x0][0x39c] ;  /* 0x00007380ff0477ac */ /* 0x000ea40008000800 */
[----:B------:R-:W5:Y:S01]  /*3f4b0*/  LDL.LU R54, [R1+0x1124] ;  /* 0x0011240001367983 */ /* 0x000f620000300800 */
[----:B------:R-:W-:-:S04]  /*3f4c0*/  PRMT R44, R44, 0x9910, RZ ;  /* 0x000099102c2c7816 */ /* 0x000fc800000000ff */
[----:B------:R-:W-:-:S05]  /*3f4d0*/  SHF.R.S32.HI R44, RZ, 0x8, R44 ;  /* 0x00000008ff2c7819 */ /* 0x000fca000001142c */
[----:B------:R0:W-:Y:S04]  /*3f4e0*/  @P3 STG.E.U8 desc[UR18][R28.64], R44 ;  /* 0x0000002c1c003986 */ /* 0x0001e8000c101112 */
[----:B------:R1:W-:Y:S04]  /*3f4f0*/  @P5 STG.E.U8 desc[UR18][R30.64], R55 ;  /* 0x000000371e005986 */ /* 0x0003e8000c101112 */
[----:B0-----:R-:W5:Y:S04]  /*3f500*/  LDL.LU.64 R28, [R1+0x1368] ;  /* 0x00136800011c7983 */ /* 0x001f680000300a00 */
[----:B------:R-:W5:Y:S04]  /*3f510*/  LDL.LU R44, [R1+0x1360] ;  /* 0x00136000012c7983 */ /* 0x000f680000300800 */
[----:B-1----:R-:W5:Y:S01]  /*3f520*/  LDL.LU.64 R30, [R1+0x1358] ;  /* 0x00135800011e7983 */ /* 0x002f620000300a00 */
[----:B--2---:R-:W-:Y:S01]  /*3f530*/  ISETP.LT.AND P3, PT, R59, UR4, !P1 ;  /* 0x000000043b007c0c */ /* 0x004fe2000cf61270 */
[----:B------:R-:W4:Y:S01]  /*3f540*/  LDCU UR4, c[0x0][0x39c] ;  /* 0x00007380ff0477ac */ /* 0x000f220008000800 */
[----:B------:R-:W-:-:S02]  /*3f550*/  PRMT R59, R55, 0x9910, RZ ;  /* 0x00009910373b7816 */ /* 0x000fc400000000ff */
[----:B----4-:R-:W-:Y:S01]  /*3f560*/  ISETP.LT.AND P5, PT, R45, UR4, !P1 ;  /* 0x000000042d007c0c */ /* 0x010fe2000cfa1270 */
[----:B------:R-:W3:Y:S01]  /*3f570*/  LDCU UR4, c[0x0][0x39c] ;  /* 0x00007380ff0477ac */ /* 0x000ee20008000800 */
[----:B------:R-:W2:Y:S04]  /*3f580*/  LDL.LU R45, [R1+0x394] ;  /* 0x00039400012d7983 */ /* 0x000ea80000300800 */
[----:B------:R-:W4:Y:S01]  /*3f590*/  LDL.LU R55, [R1+0x1104] ;  /* 0x0011040001377983 */ /* 0x000f220000300800 */
[----:B------:R-:W-:-:S05]  /*3f5a0*/  SHF.R.S32.HI R59, RZ, 0x8, R59 ;  /* 0x00000008ff3b7819 */ /* 0x000fca000001143b */
[----:B------:R0:W-:Y:S04]  /*3f5b0*/  @P2 STG.E.U8 desc[UR18][R32.64], R59 ;  /* 0x0000003b20002986 */ /* 0x0001e8000c101112 */
[----:B0-----:R-:W2:Y:S04]  /*3f5c0*/  LDL.LU.64 R32, [R1+0x1350] ;  /* 0x0013500001207983 */ /* 0x001ea80000300a00 */
[----:B------:R-:W2:Y:S04]  /*3f5d0*/  LDL.LU R59, [R1+0x1100] ;  /* 0x00110000013b7983 */ /* 0x000ea80000300800 */
[----:B------:R0:W-:Y:S04]  /*3f5e0*/  @P0 STG.E.U8 desc[UR18][R34.64], R62 ;  /* 0x0000003e22000986 */ /* 0x0001e8000c101112 */
[----:B0-----:R-:W2:Y:S01]  /*3f5f0*/  LDL.LU.64 R34, [R1+0x1348] ;  /* 0x0013480001227983 */ /* 0x001ea20000300a00 */
[----:B---3--:R-:W-:Y:S01]  /*3f600*/  ISETP.LT.AND P2, PT, R63, UR4, !P1 ;  /* 0x000000043f007c0c */ /* 0x008fe2000cf41270 */
[----:B------:R-:W5:Y:S01]  /*3f610*/  LDCU UR4, c[0x0][0x39c] ;  /* 0x00007380ff0477ac */ /* 0x000f620008000800 */
[----:B------:R-:W-:-:S02]  /*3f620*/  PRMT R63, R62, 0x9910, RZ ;  /* 0x000099103e3f7816 */ /* 0x000fc400000000ff */
[----:B-----5:R-:W-:Y:S01]  /*3f630*/  ISETP.LT.AND P0, PT, R54, UR4, !P1 ;  /* 0x0000000436007c0c */ /* 0x020fe2000cf01270 */
[----:B------:R-:W4:Y:S01]  /*3f640*/  LDCU UR4, c[0x0][0x39c] ;  /* 0x00007380ff0477ac */ /* 0x000f220008000800 */
[----:B------:R-:W3:Y:S04]  /*3f650*/  LDL.LU R54, [R1+0x398] ;  /* 0x0003980001367983 */ /* 0x000ee80000300800 */
[----:B------:R-:W5:Y:S01]  /*3f660*/  LDL.LU R62, [R1+0x10d4] ;  /* 0x0010d400013e7983 */ /* 0x000f620000300800 */
[----:B------:R-:W-:-:S05]  /*3f670*/  SHF.R.S32.HI R63, RZ, 0x8, R63 ;  /* 0x00000008ff3f7819 */ /* 0x000fca000001143f */
[----:B------:R0:W-:Y:S04]  /*3f680*/  @P4 STG.E.U8 desc[UR18][R36.64], R63 ;  /* 0x0000003f24004986 */ /* 0x0001e8000c101112 */
[----:B0-----:R-:W3:Y:S04]  /*3f690*/  LDL.LU.64 R36, [R1+0x1340] ;  /* 0x0013400001247983 */ /* 0x001ee80000300a00 */
[----:B------:R-:W3:Y:S04]  /*3f6a0*/  LDL.LU R63, [R1+0x10d0] ;  /* 0x0010d000013f7983 */ /* 0x000ee80000300800 */
[----:B------:R0:W-:Y:S04]  /*3f6b0*/  @P3 STG.E.U8 desc[UR18][R38.64], R58 ;  /* 0x0000003a26003986 */ /* 0x0001e8000c101112 */
[----:B0-----:R-:W3:Y:S01]  /*3f6c0*/  LDL.LU.64 R38, [R1+0x1338] ;  /* 0x0013380001267983 */ /* 0x001ee20000300a00 */
[----:B------:R-:W-:-:S04]  /*3f6d0*/  PRMT R58, R58, 0x9910, RZ ;  /* 0x000099103a3a7816 */ /* 0x000fc800000000ff */
[----:B------:R-:W-:-:S05]  /*3f6e0*/  SHF.R.S32.HI R58, RZ, 0x8, R58 ;  /* 0x00000008ff3a7819 */ /* 0x000fca000001143a */
[----:B------:R0:W-:Y:S01]  /*3f6f0*/  @P5 STG.E.U8 desc[UR18][R40.64], R58 ;  /* 0x0000003a28005986 */ /* 0x0001e2000c101112 */
[----:B----4-:R-:W-:Y:S01]  /*3f700*/  ISETP.LT.AND P4, PT, R55, UR4, !P1 ;  /* 0x0000000437007c0c */ /* 0x010fe2000cf81270 */
[----:B------:R-:W2:Y:S02]  /*3f710*/  LDCU UR4, c[0x0][0x39c] ;  /* 0x00007380ff0477ac */ /* 0x000ea40008000800 */
[----:B------:R-:W4:Y:S01]  /*3f720*/  LDL.LU R55, [R1+0x39c] ;  /* 0x00039c0001377983 */ /* 0x000f220000300800 */
[----:B--2---:R-:W-:Y:S01]  /*3f730*/  ISETP.LT.AND P3, PT, R59, UR4, !P1 ;  /* 0x000000043b007c0c */ /* 0x004fe2000cf61270 */
[----:B------:R-:W5:Y:S02]  /*3f740*/  LDCU UR4, c[0x0][0x39c] ;  /* 0x00007380ff0477ac */ /* 0x000f640008000800 */
[----:B------:R-:W2:Y:S04]  /*3f750*/  LDL.LU R59, [R1+0x10f0] ;  /* 0x0010f000013b7983 */ /* 0x000ea80000300800 */
[----:B0-----:R-:W4:Y:S04]  /*3f760*/  LDL.LU.64 R40, [R1+0x1330] ;  /* 0x0013300001287983 */ /* 0x001f280000300a00 */
[----:B------:R-:W4:Y:S04]  /*3f770*/  LDL.LU R58, [R1+0x10b8] ;  /* 0x0010b800013a7983 */ /* 0x000f280000300800 */
[----:B------:R0:W-:Y:S01]  /*3f780*/  @P2 STG.E.U8 desc[UR18][R66.64], R45 ;  /* 0x0000002d42002986 */ /* 0x0001e2000c101112 */
[----:B-----5:R-:W-:Y:S01]  /*3f790*/  ISETP.LT.AND P5, PT, R62, UR4, !P1 ;  /* 0x000000043e007c0c */ /* 0x020fe2000cfa1270 */
[----:B------:R-:W3:Y:S02]  /*3f7a0*/  LDCU UR4, c[0x0][0x39c] ;  /* 0x00007380ff0477ac */ /* 0x000ee40008000800 */
[----:B------:R-:W5:Y:S01]  /*3f7b0*/  LDL.LU R62, [R1+0x3a0] ;  /* 0x0003a000013e7983 */ /* 0x000f620000300800 */
[----:B---3--:R-:W-:Y:S01]  /*3f7c0*/  ISETP.LT.AND P2, PT, R63, UR4, !P1 ;  /* 0x000000043f007c0c */ /* 0x008fe2000cf41270 */
[----:B------:R-:W2:Y:S02]  /*3f7d0*/  LDCU UR4, c[0x0][0x39c] ;  /* 0x00007380ff0477ac */ /* 0x000ea40008000800 */
[----:B------:R-:W3:Y:S04]  /*3f7e0*/  LDL.LU R63, [R1+0x10c0] ;  /* 0x0010c000013f7983 */ /* 0x000ee80000300800 */
[----:B0-----:R-:W5:Y:S01]  /*3f7f0*/  LDL.LU R67, [R1+0x1080] ;  /* 0x0010800001437983 */ /* 0x001f620000300800 */
[----:B------:R-:W-:-:S03]  /*3f800*/  PRMT R45, R45, 0x9910, RZ ;  /* 0x000099102d2d7816 */ /* 0x000fc600000000ff */
[----:B------:R-:W5:Y:S01]  /*3f810*/  LDL.LU R66, [R1+0x3a4] ;  /* 0x0003a40001427983 */ /* 0x000f620000300800 */
[----:B------:R-:W-:-:S05]  /*3f820*/  SHF.R.S32.HI R45, RZ, 0x8, R45 ;  /* 0x00000008ff2d7819 */ /* 0x000fca000001142d */
[----:B------:R0:W-:Y:S04]  /*3f830*/  @P0 STG.E.U8 desc[UR18][R42.64], R45 ;  /* 0x0000002d2a000986 */ /* 0x0001e8000c101112 */
[----:B------:R1:W-:Y:S04]  /*3f840*/  @P4 STG.E.U8 desc[UR18][R46.64], R54 ;  /* 0x000000362e004986 */ /* 0x0003e8000c101112 */
[----:B0-----:R-:W5:Y:S04]  /*3f850*/  LDL.LU.64 R42, [R1+0x1328] ;  /* 0x00132800012a7983 */ /* 0x001f680000300a00 */
[----:B------:R-:W5:Y:S04]  /*3f860*/  LDL.LU R45, [R1+0x1320] ;  /* 0x00132000012d7983 */ /* 0x000f680000300800 */
[----:B-1----:R-:W5:Y:S01]  /*3f870*/  LDL.LU.64 R46, [R1+0x1318] ;  /* 0x00131800012e7983 */ /* 0x002f620000300a00 */
[----:B------:R-:W-:-:S04]  /*3f880*/  PRMT R54, R54, 0x9910, RZ ;  /* 0x0000991036367816 */ /* 0x000fc800000000ff */
[----:B------:R-:W-:-:S05]  /*3f890*/  SHF.R.S32.HI R54, RZ, 0x8, R54 ;  /* 0x00000008ff367819 */ /* 0x000fca0000011436 */
[----:B------:R0:W-:Y:S01]  /*3f8a0*/  @P3 STG.E.U8 desc[UR18][R48.64], R54 ;  /* 0x0000003630003986 */ /* 0x0001e2000c101112 */
[----:B--2---:R-:W-:Y:S01]  /*3f8b0*/  ISETP.LT.AND P0, PT, R59, UR4, !P1 ;  /* 0x000000043b007c0c */ /* 0x004fe2000cf01270 */
[----:B------:R-:W4:Y:S02]  /*3f8c0*/  LDCU UR4, c[0x0][0x39c] ;  /* 0x00007380ff0477ac */ /* 0x000f240008000800 */
[----:B----4-:R-:W-:Y:S01]  /*3f8d0*/  ISETP.LT.AND P4, PT, R58, UR4, !P1 ;  /* 0x000000043a007c0c */ /* 0x010fe2000cf81270 */
[----:B------:R-:W3:Y:S01]  /*3f8e0*/  LDCU UR4, c[0x0][0x39c] ;  /* 0x00007380ff0477ac */ /* 0x000ee20008000800 */
[----:B------:R-:W2:Y:S04]  /*3f8f0*/  LDL.LU R58, [R1+0x1098] ;  /* 0x00109800013a7983 */ /* 0x000ea80000300800 */
[----:B------:R-:W4:Y:S04]  /*3f900*/  LDL.LU R59, [R1+0x1094] ;  /* 0x00109400013b7983 */ /* 0x000f280000300800 */
[----:B0-----:R-:W4:Y:S04]  /*3f910*/  LDL.LU.64 R48, [R1+0x1310] ;  /* 0x0013100001307983 */ /* 0x001f280000300a00 */
[----:B------:R-:W4:Y:S04]  /*3f920*/  LDL.LU R54, [R1+0x1308] ;  /* 0x0013080001367983 */ /* 0x000f280000300800 */
[----:B------:R0:W-:Y:S04]  /*3f930*/  @P5 STG.E.U8 desc[UR18][R50.64], R55 ;  /* 0x0000003732005986 */ /* 0x0001e8000c101112 */
[----:B0-----:R-:W4:Y:S01]  /*3f940*/  LDL.LU.64 R50, [R1+0x1300] ;  /* 0x0013000001327983 */ /* 0x001f220000300a00 */
[----:B---3--:R-:W-:Y:S01]  /*3f950*/  ISETP.LT.AND P3, PT, R63, UR4, !P1 ;  /* 0x000000043f007c0c */ /* 0x008fe2000cf61270 */
[----:B------:R-:W5:Y:S02]  /*3f960*/  LDCU UR4, c[0x0][0x39c] ;  /* 0x00007380ff0477ac */ /* 0x000f640008000800 */
        /* <DEDUP_REMOVED lines=8> */
[----:B0-----:R-:W5:Y:S01]  /*3f9f0*/  LDL.LU.64 R52, [R1+0x12f8] ;  /* 0x0012f80001347983 */ /* 0x001f620000300a00 */
[----:B-1----:R-:W-:-:S03]  /*3fa00*/  PRMT R62, R62, 0x9910, RZ ;  /* 0x000099103e3e7816 */ /* 0x002fc600000000ff */
[----:B------:R-:W5:Y:S01]  /*3fa10*/  LDL.LU R55, [R1+0x12f4] ;  /* 0x0012f40001377983 */ /* 0x000f620000300800 */
[----:B------:R-:W-:-:S05]  /*3fa20*/  SHF.R.S32.HI R62, RZ, 0x8, R62 ;  /* 0x00000008ff3e7819 */ /* 0x000fca000001143e */
[----:B------:R-:W-:Y:S04]  /*3fa30*/  @P4 STG.E.U8 desc[UR18][R60.64], R62 ;  /* 0x0000003e3c004986 */ /* 0x000fe8000c101112 */
[----:B------:R0:W-:Y:S02]  /*3fa40*/  @P3 STG.E.U8 desc[UR18][R64.64], R66 ;  /* 0x0000004240003986 */ /* 0x0001e4000c101112 */
[----:B0-----:R-:W-:-:S04]  /*3fa50*/  PRMT R66, R66, 0x9910, RZ ;  /* 0x0000991042427816 */ /* 0x001fc800000000ff */
[----:B------:R-:W-:Y:S02]  /*3fa60*/  SHF.R.S32.HI R66, RZ, 0x8, R66 ;  /* 0x00000008ff427819 */ /* 0x000fe40000011442 */
[----:B--2---:R-:W-:Y:S01]  /*3fa70*/  ISETP.LT.AND P2, PT, R58, UR4, !P1 ;  /* 0x000000043a007c0c */ /* 0x004fe2000cf41270 */
[----:B------:R-:W4:Y:S01]  /*3fa80*/  LDCU UR4, c[0x0][0x39c] ;  /* 0x00007380ff0477ac */ /* 0x000f220008000800 */
[----:B------:R-:W2:Y:S04]  /*3fa90*/  LDL.LU R58, [R1+0x12f0] ;  /* 0x0012f000013a7983 */ /* 0x000ea80000300800 */
[----:B------:R-:W2:Y:S01]  /*3faa0*/  LDL.LU.64 R56, [R1+0x12e8] ;  /* 0x0012e80001387983 */ /* 0x000ea20000300a00 */
[----:B----4-:R-:W-:Y:S01]  /*3fab0*/  ISETP.LT.AND P0, PT, R59, UR4, !P1 ;  /* 0x000000043b007c0c */ /* 0x010fe2000cf01270 */
[----:B------:R-:W3:Y:S02]  /*3fac0*/  LDCU UR4, c[0x0][0x39c] ;  /* 0x00007380ff0477ac */ /* 0x000ee40008000800 */
[----:B------:R-:W4:Y:S04]  /*3fad0*/  LDL.LU R59, [R1+0x12e0] ;  /* 0x0012e000013b7983 */ /* 0x000f280000300800 */
[----:B------:R-:W2:Y:S04]  /*3fae0*/  LDL.LU.64 R60, [R1+0x12d8] ;  /* 0x0012d800013c7983 */ /* 0x000ea80000300a00 */
[----:B------:R-:W2:Y:S04]  /*3faf0*/  LDL.LU R62, [R1+0x12d4] ;  /* 0x0012d400013e7983 */ /* 0x000ea80000300800 */
[----:B------:R0:W-:Y:S01]  /*3fb00*/  @P5 STG.E.U8 desc[UR18][R92.64], R66 ;  /* 0x000000425c005986 */ /* 0x0001e2000c101112 */
[----:B---3--:R-:W-:Y:S01]  /*3fb10*/  ISETP.LT.AND P4, PT, R63, UR4, !P1 ;  /* 0x000000043f007c0c */ /* 0x008fe2000cf81270 */
[----:B------:R-:W5:Y:S02]  /*3fb20*/  LDCU UR4, c[0x0][0x39c] ;  /* 0x00007380ff0477ac */ /* 0x000f640008000800 */
[----:B------:R-:W3:Y:S04]  /*3fb30*/  LDL.LU R63, [R1+0x12d0] ;  /* 0x0012d000013f7983 */ /* 0x000ee80000300800 */
[----:B------:R-:W2:Y:S01]  /*3fb40*/  LDL.LU.64 R64, [R1+0x12c8] ;  /* 0x0012c80001407983 */ /* 0x000ea20000300a00 */
[----:B-----5:R-:W-:Y:S01]  /*3fb50*/  ISETP.LT.AND P3, PT, R67, UR4, !P1 ;  /* 0x0000000443007c0c */ /* 0x020fe2000cf61270 */
[----:B------:R-:W1:Y:S02]  /*3fb60*/  LDCU UR4, c[0x0][0x39c] ;  /* 0x00007380ff0477ac */ /* 0x000e640008000800 */
[----:B------:R-:W5:Y:S04]  /*3fb70*/  LDL.LU R67, [R1+0x1054] ;  /* 0x0010540001437983 */ /* 0x000f680000300800 */
[----:B0-----:R-:W2:Y:S04]  /*3fb80*/  LDL.LU R66, [R1+0x12c0] ;  /* 0x0012c00001427983 */ /* 0x001ea80000300800 */
[----:B------:R-:W1:Y:S04]  /*3fb90*/  LDL.LU R92, [R1+0x1044] ;  /* 0x00104400015c7983 */ /* 0x000e680000300800 */
[----:B------:R-:W2:Y:S01]  /*3fba0*/  LDL.LU R93, [R1+0x3a8] ;  /* 0x0003a800015d7983 */ /* 0x000ea20000300800 */
[----:B-1----:R-:W-:Y:S01]  /*3fbb0*/  ISETP.LT.AND P5, PT, R92, UR4, !P1 ;  /* 0x000000045c007c0c */ /* 0x002fe2000cfa1270 */
[----:B------:R-:W0:Y:S02]  /*3fbc0*/  LDCU UR4, c[0x0][0x39c] ;  /* 0x00007380ff0477ac */ /* 0x000e240008000800 */
[----:B------:R-:W3:Y:S04]  /*3fbd0*/  LDL.LU R92, [R1+0x100c] ;  /* 0x00100c00015c7983 */ /* 0x000ee80000300800 */
[----:B--2---:R1:W-:Y:S04]  /*3fbe0*/  @P2 STG.E.U8 desc[UR18][R90.64], R93 ;  /* 0x0000005d5a002986 */ /* 0x0043e8000c101112 */
[----:B-1----:R-:W0:Y:S01]  /*3fbf0*/  LDL.LU R91, [R1+0x103c] ;  /* 0x00103c00015b7983 */ /* 0x002e220000300800 */
[----:B------:R-:W-:-:S04]  /*3fc00*/  PRMT R90, R93, 0x9910, RZ ;  /* 0x000099105d5a7816 */ /* 0x000fc800000000ff */
[----:B------:R-:W-:-:S05]  /*3fc10*/  SHF.R.S32.HI R90, RZ, 0x8, R90 ;  /* 0x00000008ff5a7819 */ /* 0x000fca000001145a */
[----:B------:R1:W-:Y:S01]  /*3fc20*/  @P0 STG.E.U8 desc[UR18][R88.64], R90 ;  /* 0x0000005a58000986 */ /* 0x0003e2000c101112 */
[----:B0-----:R-:W-:Y:S01]  /*3fc30*/  ISETP.LT.AND P2, PT, R91, UR4, !P1 ;  /* 0x000000045b007c0c */ /* 0x001fe2000cf41270 */
[----:B------:R-:W5:Y:S02]  /*3fc40*/  LDCU UR4, c[0x0][0x39c] ;  /* 0x00007380ff0477ac */ /* 0x000f640008000800 */
[----:B------:R-:W2:Y:S04]  /*3fc50*/  LDL.LU R91, [R1+0x3b4] ;  /* 0x0003b400015b7983 */ /* 0x000ea80000300800 */
[----:B------:R-:W2:Y:S04]  /*3fc60*/  LDL.LU R93, [R1+0x1014] ;  /* 0x00101400015d7983 */ /* 0x000ea80000300800 */
[----:B-1----:R-:W2:Y:S04]  /*3fc70*/  LDL.LU R90, [R1+0x3ac] ;  /* 0x0003ac00015a7983 */ /* 0x002ea80000300800 */
[----:B------:R-:W4:Y:S04]  /*3fc80*/  LDL.LU R88, [R1+0xfe0] ;  /* 0x000fe00001587983 */ /* 0x000f280000300800 */
[----:B------:R-:W4:Y:S01]  /*3fc90*/  LDL.LU R89, [R1+0x3b0] ;  /* 0x0003b00001597983 */ /* 0x000f220000300800 */
[----:B-----5:R-:W-:Y:S01]  /*3fca0*/  ISETP.LT.AND P0, PT, R67, UR4, !P1 ;  /* 0x0000000443007c0c */ /* 0x020fe2000cf01270 */
[----:B------:R-:W3:Y:S02]  /*3fcb0*/  LDCU UR4, c[0x0][0x39c] ;  /* 0x00007380ff0477ac */ /* 0x000ee40008000800 */
[----:B------:R-:W5:Y:S04]  /*3fcc0*/  LDL.LU R67, [R1+0x12bc] ;  /* 0x0012bc0001437983 */ /* 0x000f680000300800 */
[----:B--2---:R0:W-:Y:S01]  /*3fcd0*/  @P4 STG.E.U8 desc[UR18][R86.64], R90 ;  /* 0x0000005a56004986 */ /* 0x0041e2000c101112 */
[----:B---3--:R-:W-:Y:S01]  /*3fce0*/  ISETP.LT.AND P4, PT, R92, UR4, !P1 ;  /* 0x000000045c007c0c */ /* 0x008fe2000cf81270 */
[----:B------:R-:W1:Y:S02]  /*3fcf0*/  LDCU UR4, c[0x0][0x39c] ;  /* 0x00007380ff0477ac */ /* 0x000e640008000800 */
[----:B------:R-:W2:Y:S04]  /*3fd00*/  LDL.LU R92, [R1+0x3bc] ;  /* 0x0003bc00015c7983 */ /* 0x000ea80000300800 */
[----:B0-----:R-:W3:Y:S01]  /*3fd10*/  LDL.LU R87, [R1+0xffc] ;  /* 0x000ffc0001577983 */ /* 0x001ee20000300800 */
[----:B------:R-:W-:-:S04]  /*3fd20*/  PRMT R86, R90, 0x9910, RZ ;  /* 0x000099105a567816 */ /* 0x000fc800000000ff */
[----:B------:R-:W-:-:S05]  /*3fd30*/  SHF.R.S32.HI R86, RZ, 0x8, R86 ;  /* 0x00000008ff567819 */ /* 0x000fca0000011456 */
[----:B------:R0:W-:Y:S04]  /*3fd40*/  @P3 STG.E.U8 desc[UR18][R84.64], R86 ;  /* 0x0000005654003986 */ /* 0x0001e8000c101112 */
[----:B0-----:R-:W5:Y:S01]  /*3fd50*/  LDL.LU R85, [R1+0xff8] ;  /* 0x000ff80001557983 */ /* 0x001f620000300800 */
[----:B-1----:R-:W-:Y:S01]  /*3fd60*/  ISETP.LT.AND P3, PT, R93, UR4, !P1 ;  /* 0x000000045d007c0c */ /* 0x002fe2000cf61270 */
[----:B------:R-:W0:Y:S02]  /*3fd70*/  LDCU UR4, c[0x0][0x39c] ;  /* 0x00007380ff0477ac */ /* 0x000e240008000800 */
[----:B----4-:R1:W-:Y:S04]  /*3fd80*/  @P5 STG.E.U8 desc[UR18][R82.64], R89 ;  /* 0x0000005952005986 */ /* 0x0103e8000c101112 */
[----:B------:R-:W4:Y:S01]  /*3fd90*/  LDL.LU R93, [R1+0x3b8] ;  /* 0x0003b800015d7983 */ /* 0x000f220000300800 */
[----:B0-----:R-:W-:Y:S01]  /*3fda0*/  ISETP.LT.AND P5, PT, R88, UR4, !P1 ;  /* 0x0000000458007c0c */ /* 0x001fe2000cfa1270 */
[----:B------:R-:W3:Y:S01]  /*3fdb0*/  LDCU UR4, c[0x0][0x39c] ;  /* 0x00007380ff0477ac */ /* 0x000ee20008000800 */
[----:B-1----:R-:W-:-:S02]  /*3fdc0*/  PRMT R82, R89, 0x9910, RZ ;  /* 0x0000991059527816 */ /* 0x002fc400000000ff */
[----:B------:R-:W4:Y:S02]  /*3fdd0*/  LDL.LU R89, [R1+0xfd8] ;  /* 0x000fd80001597983 */ /* 0x000f240000300800 */
[----:B------:R-:W-:Y:S02]  /*3fde0*/  SHF.R.S32.HI R82, RZ, 0x8, R82 ;  /* 0x00000008ff527819 */ /* 0x000fe40000011452 */
[----:B------:R-:W4:Y:S04]  /*3fdf0*/  LDL.LU R86, [R1+0xfdc] ;  /* 0x000fdc0001567983 */ /* 0x000f280000300800 */
[----:B------:R-:W-:Y:S04]  /*3fe00*/  @P2 STG.E.U8 desc[UR18][R80.64], R82 ;  /* 0x0000005250002986 */ /* 0x000fe8000c101112 */
[----:B------:R-:W4:Y:S04]  /*3fe10*/  LDL.LU R84, [R1+0xfc4] ;  /* 0x000fc40001547983 */ /* 0x000f280000300800 */
[----:B------:R0:W-:Y:S04]  /*3fe20*/  @P0 STG.E.U8 desc[UR18][R78.64], R91 ;  /* 0x0000005b4e000986 */ /* 0x0001e8000c101112 */
[----:B------:R-:W4:Y:S01]  /*3fe30*/  LDL.LU R83, [R1+0xfc0] ;  /* 0x000fc00001537983 */ /* 0x000f220000300800 */
[----:B0-----:R-:W-:-:S04]  /*3fe40*/  PRMT R78, R91, 0x9910, RZ ;  /* 0x000099105b4e7816 */ /* 0x001fc800000000ff */
[----:B------:R-:W-:-:S05]  /*3fe50*/  SHF.R.S32.HI R78, RZ, 0x8, R78 ;  /* 0x00000008ff4e7819 */ /* 0x000fca000001144e */
[----:B------:R0:W-:Y:S01]  /*3fe60*/  @P4 STG.E.U8 desc[UR18][R76.64], R78 ;  /* 0x0000004e4c004986 */ /* 0x0001e2000c101112 */
[----:B---3--:R-:W-:Y:S01]  /*3fe70*/  ISETP.LT.AND P2, PT, R87, UR4, !P1 ;  /* 0x0000000457007c0c */ /* 0x008fe2000cf41270 */
[----:B------:R-:W5:Y:S01]  /*3fe80*/  LDCU UR4, c[0x0][0x39c] ;  /* 0x00007380ff0477ac */ /* 0x000f620008000800 */
[----:B--2---:R-:W-:-:S04]  /*3fe90*/  PRMT R79, R92, 0x9910, RZ ;  /* 0x000099105c4f7816 */ /* 0x004fc800000000ff */
[----:B0-----:R-:W-:Y:S02]  /*3fea0*/  SHF.R.S32.HI R76, RZ, 0x8, R79 ;  /* 0x00000008ff4c7819 */ /* 0x001fe4000001144f */
[----:B-----5:R-:W-:Y:S01]  /*3feb0*/  ISETP.LT.AND P0, PT, R85, UR4, !P1 ;  /* 0x0000000455007c0c */ /* 0x020fe2000cf01270 */
[----:B------:R-:W-:Y:S01]  /*3fec0*/  @P3 STG.E.U8 desc[UR18][R74.64], R92 ;  /* 0x0000005c4a003986 */ /* 0x000fe2000c101112 */
[----:B------:R-:W0:Y:S03]  /*3fed0*/  LDCU UR4, c[0x0][0x39c] ;  /* 0x00007380ff0477ac */ /* 0x000e260008000800 */
[----:B------:R-:W2:Y:S04]  /*3fee0*/  LDL.LU R85, [R1+0x100] ;  /* 0x0001000001557983 */ /* 0x000ea80000300800 */
[----:B------:R-:W2:Y:S04]  /*3fef0*/  LDL.LU R87, [R1+0x104] ;  /* 0x0001040001577983 */ /* 0x000ea80000300800 */
[----:B------:R-:W3:Y:S04]  /*3ff00*/  LDL.LU R90, [R1+0x108] ;  /* 0x00010800015a7983 */ /* 0x000ee80000300800 */
[----:B------:R-:W3:Y:S04]  /*3ff10*/  LDL.LU R88, [R1+0x10c] ;  /* 0x00010c0001587983 */ /* 0x000ee80000300800 */
[----:B------:R-:W5:Y:S04]  /*3ff20*/  LDL.LU R79, [R1+0x1020] ;  /* 0x00102000014f7983 */ /* 0x000f680000300800 */
[----:B------:R1:W-:Y:S04]  /*3ff30*/  @P5 STG.E.U8 desc[UR18][R72.64], R76 ;  /* 0x0000004c48005986 */ /* 0x0003e8000c101112 */
[----:B------:R-:W3:Y:S04]  /*3ff40*/  LDL.LU R77, [R1+0xff0] ;  /* 0x000ff000014d7983 */ /* 0x000ee80000300800 */
[----:B-1----:R-:W5:Y:S04]  /*3ff50*/  LDL.LU R76, [R1+0xff4] ;  /* 0x000ff400014c7983 */ /* 0x002f680000300800 */
[----:B------:R-:W5:Y:S01]  /*3ff60*/  LDL.LU R75, [R1+0xfcc] ;  /* 0x000fcc00014b7983 */ /* 0x000f620000300800 */
[----:B----4-:R-:W-:-:S05]  /*3ff70*/  PRMT R74, R93, 0x9910, RZ ;  /* 0x000099105d4a7816 */ /* 0x010fca00000000ff */
[----:B------:R-:W-:Y:S01]  /*3ff80*/  IMAD.MOV.U32 R72, RZ, RZ, R74 ;  /* 0x000000ffff487224 */ /* 0x000fe200078e004a */
[----:B------:R1:W-:Y:S01]  /*3ff90*/  @P2 STG.E.U8 desc[UR18][R70.64], R93 ;  /* 0x0000005d46002986 */ /* 0x0003e2000c101112 */
[----:B0-----:R-:W-:Y:S01]  /*3ffa0*/  ISETP.LT.AND P4, PT, R89, UR4, !P1 ;  /* 0x0000000459007c0c */ /* 0x001fe2000cf81270 */
[----:B------:R-:W0:Y:S01]  /*3ffb0*/  LDCU UR4, c[0x0][0x39c] ;  /* 0x00007380ff0477ac */ /* 0x000e220008000800 */
[----:B------:R-:W-:Y:S01]  /*3ffc0*/  ISETP.LT.AND P3, PT, R86, UR6, !P1 ;  /* 0x0000000656007c0c */ /* 0x000fe2000cf61270 */
[----:B------:R-:W4:Y:S01]  /*3ffd0*/  LDL.LU R89, [R1+0x110] ;  /* 0x0001100001597983 */ /* 0x000f220000300800 */
[----:B------:R-:W-:Y:S01]  /*3ffe0*/  ISETP.LT.AND P5, PT, R84, UR7, !P1 ;  /* 0x0000000754007c0c */ /* 0x000fe2000cfa1270 */
[----:B------:R-:W3:Y:S02]  /*3fff0*/  LDCU UR6, c[0x0][0x39c] ;  /* 0x00007380ff0677ac */ /* 0x000ee40008000800 */
[----:B------:R-:W4:Y:S01]  /*40000*/  LDL.LU R91, [R1+0x114] ;  /* 0x00011400015b7983 */ /* 0x000f220000300800 */
[----:B------:R-:W5:Y:S01]  /*40010*/  LDCU UR7, c[0x0][0x39c] ;  /* 0x00007380ff0777ac */ /* 0x000f620008000800 */
[----:B-1----:R-:W-:Y:S01]  /*40020*/  SHF.R.S32.HI R70, RZ, 0x8, R72 ;  /* 0x00000008ff467819 */ /* 0x002fe20000011448 */
[----:B------:R-:W-:Y:S01]  /*40030*/  VIADD R71, R3, UR5 ;  /* 0x0000000503477c36 */ /* 0x000fe20008000000 */
[----:B------:R-:W4:Y:S04]  /*40040*/  LDL.LU R78, [R1+0xfc8] ;  /* 0x000fc800014e7983 */ /* 0x000f280000300800 */
[----:B------:R1:W-:Y:S01]  /*40050*/  @P0 STG.E.U8 desc[UR18][R68.64], R70 ;  /* 0x0000004644000986 */ /* 0x0003e2000c101112 */
[----:B------:R-:W-:Y:S01]  /*40060*/  VIADD R3, R71, UR5 ;  /* 0x0000000547037c36 */ /* 0x000fe20008000000 */
[----:B------:R-:W-:Y:S01]  /*40070*/  ISETP.LT.AND P2, PT, R83, UR9, !P1 ;  /* 0x0000000953007c0c */ /* 0x000fe2000cf41270 */
[----:B------:R-:W0:Y:S01]  /*40080*/  LDCU UR9, c[0x0][0x39c] ;  /* 0x00007380ff0977ac */ /* 0x000e220008000800 */
[----:B------:R-:W4:Y:S04]  /*40090*/  LDL.LU R92, [R1+0x118] ;  /* 0x00011800015c7983 */ /* 0x000f280000300800 */
[----:B------:R-:W4:Y:S01]  /*400a0*/  LDL.LU R93, [R1+0x11c] ;  /* 0x00011c00015d7983 */ /* 0x000f220000300800 */
[----:B-1----:R-:W-:-:S04]  /*400b0*/  IADD3 R70, P0, PT, R71, R2, RZ ;  /* 0x0000000247467210 */ /* 0x002fc80007f1e0ff */
[----:B------:R-:W-:Y:S02]  /*400c0*/  LEA.HI.X.SX32 R71, R71, R0, 0x1, P0 ;  /* 0x0000000047477211 */ /* 0x000fe400000f0eff */
[----:B------:R-:W-:-:S04]  /*400d0*/  IADD3 R68, P0, PT, R3, R2, RZ ;  /* 0x0000000203447210 */ /* 0x000fc80007f1e0ff */
[----:B------:R-:W-:Y:S02]  /*400e0*/  LEA.HI.X.SX32 R69, R3, R0, 0x1, P0 ;  /* 0x0000000003457211 */ /* 0x000fe400000f0eff */
[----:B--2---:R-:W-:-:S04]  /*400f0*/  F2FP.SATFINITE.E5M2.F32.PACK_AB_MERGE_C R74, R87, R85, RZ ;  /* 0x00000055574a723e */ /* 0x004fc800048060ff */
[----:B------:R-:W-:Y:S01]  /*40100*/  PRMT R72, R74, 0x9910, RZ ;  /* 0x000099104a487816 */ /* 0x000fe200000000ff */
[----:B------:R1:W-:Y:S03]  /*40110*/  @P4 STG.E.U8 desc[UR18][R70.64], R74 ;  /* 0x0000004a46004986 */ /* 0x0003e6000c101112 */
[----:B------:R-:W-:Y:S01]  /*40120*/  SHF.R.S32.HI R72, RZ, 0x8, R72 ;  /* 0x00000008ff487819 */ /* 0x000fe20000011448 */
[----:B-1----:R-:W-:-:S04]  /*40130*/  VIADD R71, R3, UR5 ;  /* 0x0000000503477c36 */ /* 0x002fc80008000000 */
[----:B------:R-:W-:Y:S01]  /*40140*/  VIADD R3, R71, UR5 ;  /* 0x0000000547037c36 */ /* 0x000fe20008000000 */
[----:B------:R1:W-:Y:S01]  /*40150*/  @P3 STG.E.U8 desc[UR18][R68.64], R72 ;  /* 0x0000004844003986 */ /* 0x0003e2000c101112 */
[----:B---3--:R-:W-:Y:S01]  /*40160*/  ISETP.LT.AND P3, PT, R77, UR6, !P1 ;  /* 0x000000064d007c0c */ /* 0x008fe2000cf61270 */
[----:B------:R-:W2:Y:S01]  /*40170*/  LDCU UR6, c[0x0][0x39c] ;  /* 0x00007380ff0677ac */ /* 0x000ea20008000800 */
[----:B------:R-:W-:Y:S01]  /*40180*/  F2FP.SATFINITE.E5M2.F32.PACK_AB_MERGE_C R73, R88, R90, RZ ;  /* 0x0000005a5849723e */ /* 0x000fe200048060ff */
[----:B------:R-:W3:Y:S01]  /*40190*/  LDL.LU R77, [R1+0x1008] ;  /* 0x00100800014d7983 */ /* 0x000ee20000300800 */
[----:B-1----:R-:W-:-:S04]  /*401a0*/  IADD3 R68, P4, PT, R3, R2, RZ ;  /* 0x0000000203447210 */ /* 0x002fc80007f9e0ff */
[----:B------:R-:W-:Y:S02]  /*401b0*/  LEA.HI.X.SX32 R69, R3, R0, 0x1, P4 ;  /* 0x0000000003457211 */ /* 0x000fe400020f0eff */
[----:B-----5:R-:W-:Y:S02]  /*401c0*/  ISETP.LT.AND P4, PT, R76, UR7, !P1 ;  /* 0x000000074c007c0c */ /* 0x020fe4000cf81270 */
[----:B------:R-:W-:Y:S01]  /*401d0*/  IADD3 R70, P0, PT, R71, R2, RZ ;  /* 0x0000000247467210 */ /* 0x000fe20007f1e0ff */
[----:B------:R-:W2:Y:S01]  /*401e0*/  LDL.LU R76, [R1+0xfec] ;  /* 0x000fec00014c7983 */ /* 0x000ea20000300800 */
[----:B------:R-:W-:Y:S01]  /*401f0*/  PRMT R72, R73, 0x9910, RZ ;  /* 0x0000991049487816 */ /* 0x000fe200000000ff */
[----:B------:R-:W-:Y:S01]  /*40200*/  VIADD R3, R3, UR5 ;  /* 0x0000000503037c36 */ /* 0x000fe20008000000 */
[----:B------:R-:W-:Y:S01]  /*40210*/  LEA.HI.X.SX32 R71, R71, R0, 0x1, P0 ;  /* 0x0000000047477211 */ /* 0x000fe200000f0eff */
[----:B------:R-:W1:Y:S01]  /*40220*/  LDCU UR7, c[0x0][0x39c] ;  /* 0x00007380ff0777ac */ /* 0x000e620008000800 */
[----:B------:R-:W-:-:S03]  /*40230*/  SHF.R.S32.HI R72, RZ, 0x8, R72 ;  /* 0x00000008ff487819 */ /* 0x000fc60000011448 */
[----:B------:R-:W-:Y:S04]  /*40240*/  @P5 STG.E.U8 desc[UR18][R70.64], R73 ;  /* 0x0000004946005986 */ /* 0x000fe8000c101112 */
[----:B------:R5:W-:Y:S01]  /*40250*/  @P2 STG.E.U8 desc[UR18][R68.64], R72 ;  /* 0x0000004844002986 */ /* 0x000be2000c101112 */
[----:B0-----:R-:W-:Y:S01]  /*40260*/  ISETP.LT.AND P2, PT, R75, UR9, !P1 ;  /* 0x000000094b007c0c */ /* 0x001fe2000cf41270 */
[----:B------:R-:W0:Y:S02]  /*40270*/  LDCU UR9, c[0x0][0x39c] ;  /* 0x00007380ff0977ac */ /* 0x000e240008000800 */
[----:B------:R-:W1:Y:S01]  /*40280*/  LDL.LU R75, [R1+0xfe8] ;  /* 0x000fe800014b7983 */ /* 0x000e620000300800 */
[----:B------:R-:W-:Y:S01]  /*40290*/  ISETP.LT.AND P0, PT, R79, UR4, !P1 ;  /* 0x000000044f007c0c */ /* 0x000fe2000cf01270 */
[----:B------:R-:W3:Y:S02]  /*402a0*/  LDCU UR4, c[0x0][0x39c] ;  /* 0x00007380ff0477ac */ /* 0x000ee40008000800 */
[----:B------:R-:W2:Y:S01]  /*402b0*/  LDL.LU R85, [R1+0x120] ;  /* 0x0001200001557983 */ /* 0x000ea20000300800 */
[----:B-----5:R-:W-:-:S03]  /*402c0*/  IADD3 R68, P5, PT, R3, R2, RZ ;  /* 0x0000000203447210 */ /* 0x020fc60007fbe0ff */
[----:B------:R-:W5:Y:S01]  /*402d0*/  LDL.LU R87, [R1+0x124] ;  /* 0x0001240001577983 */ /* 0x000f620000300800 */
[----:B----4-:R-:W-:Y:S02]  /*402e0*/  F2FP.SATFINITE.E5M2.F32.PACK_AB_MERGE_C R70, R91, R89, RZ ;  /* 0x000000595b46723e */ /* 0x010fe400048060ff */
[C---:B------:R-:W-:Y:S01]  /*402f0*/  LEA.HI.X.SX32 R69, R3.reuse, R0, 0x1, P5 ;  /* 0x0000000003457211 */ /* 0x040fe200028f0eff */
[----:B------:R-:W-:Y:S01]  /*40300*/  VIADD R3, R3, UR5 ;  /* 0x0000000503037c36 */ /* 0x000fe20008000000 */
[----:B------:R-:W4:Y:S03]  /*40310*/  LDL.LU R90, [R1+0x128] ;  /* 0x00012800015a7983 */ /* 0x000f260000300800 */
[----:B------:R-:W-:Y:S01]  /*40320*/  VIADD R71, R3, UR5 ;  /* 0x0000000503477c36 */ /* 0x000fe20008000000 */
[----:B------:R0:W-:Y:S01]  /*40330*/  @P0 STG.E.U8 desc[UR18][R68.64], R70 ;  /* 0x0000004644000986 */ /* 0x0001e2000c101112 */
[----:B------:R-:W-:-:S02]  /*40340*/  PRMT R72, R70, 0x9910, RZ ;  /* 0x0000991046487816 */ /* 0x000fc400000000ff */
[----:B------:R-:W-:Y:S01]  /*40350*/  F2FP.SATFINITE.E5M2.F32.PACK_AB_MERGE_C R73, R93, R92, RZ ;  /* 0x0000005c5d49723e */ /* 0x000fe200048060ff */
[----:B------:R-:W4:Y:S01]  /*40360*/  LDL.LU R88, [R1+0x12c] ;  /* 0x00012c0001587983 */ /* 0x000f220000300800 */
[----:B0-----:R-:W-:-:S03]  /*40370*/  IADD3 R68, P0, PT, R3, R2, RZ ;  /* 0x0000000203447210 */ /* 0x001fc60007f1e0ff */
[----:B------:R-:W4:Y:S01]  /*40380*/  LDL.LU R79, [R1+0x102c] ;  /* 0x00102c00014f7983 */ /* 0x000f220000300800 */
[----:B------:R-:W-:Y:S02]  /*40390*/  LEA.HI.X.SX32 R69, R3, R0, 0x1, P0 ;  /* 0x0000000003457211 */ /* 0x000fe400000f0eff */
[C---:B------:R-:W-:Y:S01]  /*403a0*/  IADD3 R70, P0, PT, R71.reuse, R2, RZ ;  /* 0x0000000247467210 */ /* 0x040fe20007f1e0ff */
[C---:B------:R-:W-:Y:S01]  /*403b0*/  VIADD R3, R71.reuse, UR5 ;  /* 0x0000000547037c36 */ /* 0x040fe20008000000 */
[----:B------:R-:W-:Y:S02]  /*403c0*/  SHF.R.S32.HI R72, RZ, 0x8, R72 ;  /* 0x00000008ff487819 */ /* 0x000fe40000011448 */
[----:B------:R-:W-:-:S03]  /*403d0*/  LEA.HI.X.SX32 R71, R71, R0, 0x1, P0 ;  /* 0x0000000047477211 */ /* 0x000fc600000f0eff */
[----:B------:R0:W-:Y:S04]  /*403e0*/  @P3 STG.E.U8 desc[UR18][R68.64], R72 ;  /* 0x0000004844003986 */ /* 0x0001e8000c101112 */
[----:B------:R3:W-:Y:S01]  /*403f0*/  @P4 STG.E.U8 desc[UR18][R70.64], R73 ;  /* 0x0000004946004986 */ /* 0x0007e2000c101112 */
[----:B0-----:R-:W-:-:S04]  /*40400*/  IADD3 R68, P3, PT, R3, R2, RZ ;  /* 0x0000000203447210 */ /* 0x001fc80007f7e0ff */
[----:B------:R-:W-:Y:S02]  /*40410*/  LEA.HI.X.SX32 R69, R3, R0, 0x1, P3 ;  /* 0x0000000003457211 */ /* 0x000fe400018f0eff */
[----:B---3--:R-:W-:Y:S02]  /*40420*/  ISETP.LT.AND P0, PT, R77, UR4, !P1 ;  /* 0x000000044d007c0c */ /* 0x008fe4000cf01270 */
[----:B------:R-:W-:Y:S01]  /*40430*/  PRMT R74, R73, 0x9910, RZ ;  /* 0x00009910494a7816 */ /* 0x000fe200000000ff */
[----:B------:R-:W3:Y:S01]  /*40440*/  LDL.LU R77, [R1+0x101c] ;  /* 0x00101c00014d7983 */ /* 0x000ee20000300800 */
[----:B------:R-:W-:Y:S01]  /*40450*/  VIADD R71, R3, UR5 ;  /* 0x0000000503477c36 */ /* 0x000fe20008000000 */
[----:B------:R-:W-:Y:S01]  /*40460*/  ISETP.LT.AND P5, PT, R78, UR10, !P1 ;  /* 0x0000000a4e007c0c */ /* 0x000fe2000cfa1270 */
[----:B------:R-:W0:Y:S01]  /*40470*/  LDCU UR4, c[0x0][0x39c] ;  /* 0x00007380ff0477ac */ /* 0x000e220008000800 */
[----:B--2---:R-:W-:Y:S02]  /*40480*/  ISETP.LT.AND P4, PT, R76, UR6, !P1 ;  /* 0x000000064c007c0c */ /* 0x004fe4000cf81270 */
[----:B-1----:R-:W-:Y:S01]  /*40490*/  ISETP.LT.AND P3, PT, R75, UR7, !P1 ;  /* 0x000000074b007c0c */ /* 0x002fe2000cf61270 */
[----:B------:R-:W2:Y:S01]  /*404a0*/  LDL.LU R76, [R1+0x1034] ;  /* 0x00103400014c7983 */ /* 0x000ea20000300800 */
[----:B------:R-:W-:Y:S01]  /*404b0*/  IMAD.MOV.U32 R72, RZ, RZ, R74 ;  /* 0x000000ffff487224 */ /* 0x000fe200078e004a */
[----:B------:R-:W3:Y:S02]  /*404c0*/  LDCU UR6, c[0x0][0x39c] ;  /* 0x00007380ff0677ac */ /* 0x000ee40008000800 */
[----:B------:R-:W2:Y:S02]  /*404d0*/  LDL.LU R75, [R1+0x1004] ;  /* 0x00100400014b7983 */ /* 0x000ea40000300800 */
[----:B------:R-:W-:Y:S01]  /*404e0*/  SHF.R.S32.HI R70, RZ, 0x8, R72 ;  /* 0x00000008ff467819 */ /* 0x000fe20000011448 */
[----:B------:R-:W-:Y:S01]  /*404f0*/  VIADD R3, R71, UR5 ;  /* 0x0000000547037c36 */ /* 0x000fe20008000000 */
[----:B-----5:R-:W-:Y:S01]  /*40500*/  F2FP.SATFINITE.E5M2.F32.PACK_AB_MERGE_C R74, R87, R85, RZ ;  /* 0x00000055574a723e */ /* 0x020fe200048060ff */
[----:B------:R-:W5:Y:S01]  /*40510*/  LDL.LU R89, [R1+0x130] ;  /* 0x0001300001597983 */ /* 0x000f620000300800 */
[----:B------:R-:W2:Y:S03]  /*40520*/  LDCU UR7, c[0x0][0x39c] ;  /* 0x00007380ff0777ac */ /* 0x000ea60008000800 */
[----:B------:R1:W-:Y:S01]  /*40530*/  @P2 STG.E.U8 desc[UR18][R68.64], R70 ;  /* 0x0000004644002986 */ /* 0x0003e2000c101112 */
[----:B------:R-:W-:Y:S01]  /*40540*/  PRMT R72, R74, 0x9910, RZ ;  /* 0x000099104a487816 */ /* 0x000fe200000000ff */
[----:B------:R-:W0:Y:S02]  /*40550*/  LDCU UR10, c[0x0][0x39c] ;  /* 0x00007380ff0a77ac */ /* 0x000e240008000800 */
[----:B------:R-:W5:Y:S01]  /*40560*/  LDL.LU R91, [R1+0x134] ;  /* 0x00013400015b7983 */ /* 0x000f620000300800 */
[----:B-1----:R-:W-:-:S03]  /*40570*/  IADD3 R70, P2, PT, R71, R2, RZ ;  /* 0x0000000247467210 */ /* 0x002fc60007f5e0ff */
[----:B------:R-:W5:Y:S01]  /*40580*/  LDL.LU R78, [R1+0x1000] ;  /* 0x00100000014e7983 */ /* 0x000f620000300800 */
[----:B------:R-:W-:-:S03]  /*40590*/  LEA.HI.X.SX32 R71, R71, R0, 0x1, P2 ;  /* 0x0000000047477211 */ /* 0x000fc600010f0eff */
[----:B------:R-:W5:Y:S01]  /*405a0*/  LDL.LU R92, [R1+0x138] ;  /* 0x00013800015c7983 */ /* 0x000f620000300800 */
[C---:B------:R-:W-:Y:S02]  /*405b0*/  IADD3 R68, P2, PT, R3.reuse, R2, RZ ;  /* 0x0000000203447210 */ /* 0x040fe40007f5e0ff */
[----:B------:R-:W-:Y:S01]  /*405c0*/  SHF.R.S32.HI R72, RZ, 0x8, R72 ;  /* 0x00000008ff487819 */ /* 0x000fe20000011448 */
[----:B------:R1:W-:Y:S01]  /*405d0*/  @P5 STG.E.U8 desc[UR18][R70.64], R74 ;  /* 0x0000004a46005986 */ /* 0x0003e2000c101112 */
[C---:B------:R-:W-:Y:S02]  /*405e0*/  LEA.HI.X.SX32 R69, R3.reuse, R0, 0x1, P2 ;  /* 0x0000000003457211 */ /* 0x040fe400010f0eff */
[----:B----4-:R-:W-:Y:S01]  /*405f0*/  F2FP.SATFINITE.E5M2.F32.PACK_AB_MERGE_C R73, R88, R90, RZ ;  /* 0x0000005a5849723e */ /* 0x010fe200048060ff */
[----:B------:R-:W4:Y:S04]  /*40600*/  LDL.LU R93, [R1+0x13c] ;  /* 0x00013c00015d7983 */ /* 0x000f280000300800 */
[----:B------:R0:W-:Y:S01]  /*40610*/  @P0 STG.E.U8 desc[UR18][R68.64], R72 ;  /* 0x0000004844000986 */ /* 0x0001e2000c101112 */
[----:B-1----:R-:W-:-:S05]  /*40620*/  VIADD R71, R3, UR5 ;  /* 0x0000000503477c36 */ /* 0x002fca0008000000 */
[C---:B------:R-:W-:Y:S01]  /*40630*/  IADD3 R70, P0, PT, R71.reuse, R2, RZ ;  /* 0x0000000247467210 */ /* 0x040fe20007f1e0ff */
[----:B------:R-:W-:-:S03]  /*40640*/  VIADD R3, R71, UR5 ;  /* 0x0000000547037c36 */ /* 0x000fc60008000000 */
[----:B------:R-:W-:-:S05]  /*40650*/  LEA.HI.X.SX32 R71, R71, R0, 0x1, P0 ;  /* 0x0000000047477211 */ /* 0x000fca00000f0eff */
[----:B------:R-:W-:Y:S01]  /*40660*/  @P4 STG.E.U8 desc[UR18][R70.64], R73 ;  /* 0x0000004946004986 */ /* 0x000fe2000c101112 */
[----:B0-----:R-:W-:Y:S02]  /*40670*/  PRMT R72, R73, 0x9910, RZ ;  /* 0x0000991049487816 */ /* 0x001fe400000000ff */
[C---:B------:R-:W-:Y:S02]  /*40680*/  IADD3 R68, P5, PT, R3.reuse, R2, RZ ;  /* 0x0000000203447210 */ /* 0x040fe40007fbe0ff */
[----:B------:R-:W-:Y:S02]  /*40690*/  SHF.R.S32.HI R72, RZ, 0x8, R72 ;  /* 0x00000008ff487819 */ /* 0x000fe40000011448 */
[----:B------:R-:W-:-:S05]  /*406a0*/  LEA.HI.X.SX32 R69, R3, R0, 0x1, P5 ;  /* 0x0000000003457211 */ /* 0x000fca00028f0eff */
[----:B------:R0:W-:Y:S01]  /*406b0*/  @P3 STG.E.U8 desc[UR18][R68.64], R72 ;  /* 0x0000004844003986 */ /* 0x0001e2000c101112 */
[----:B---3--:R-:W-:Y:S02]  /*406c0*/  ISETP.LT.AND P2, PT, R77, UR6, !P1 ;  /* 0x000000064d007c0c */ /* 0x008fe4000cf41270 */
[----:B--2---:R-:W-:Y:S01]  /*406d0*/  ISETP.LT.AND P4, PT, R76, UR7, !P1 ;  /* 0x000000074c007c0c */ /* 0x004fe2000cf81270 */
[----:B------:R-:W2:Y:S01]  /*406e0*/  LDL.LU R77, [R1+0x1010] ;  /* 0x00101000014d7983 */ /* 0x000ea20000300800 */
[----:B------:R-:W-:Y:S01]  /*406f0*/  VIADD R3, R3, UR5 ;  /* 0x0000000503037c36 */ /* 0x000fe20008000000 */
[----:B------:R-:W-:Y:S01]  /*40700*/  ISETP.LT.AND P0, PT, R79, UR4, !P1 ;  /* 0x000000044f007c0c */ /* 0x000fe2000cf01270 */
[----:B------:R-:W2:Y:S01]  /*40710*/  LDCU UR4, c[0x0][0x39c] ;  /* 0x00007380ff0477ac */ /* 0x000ea20008000800 */
[----:B------:R-:W3:Y:S01]  /*40720*/  LDL.LU R76, [R1+0x1018] ;  /* 0x00101800014c7983 */ /* 0x000ee20000300800 */
[----:B------:R-:W-:Y:S02]  /*40730*/  ISETP.LT.AND P3, PT, R75, UR9, !P1 ;  /* 0x000000094b007c0c */ /* 0x000fe4000cf61270 */
[C---:B0-----:R-:W-:Y:S01]  /*40740*/  IADD3 R68, P5, PT, R3.reuse, R2, RZ ;  /* 0x0000000203447210 */ /* 0x041fe20007fbe0ff */
[----:B------:R-:W3:Y:S01]  /*40750*/  LDL.LU R75, [R1+0x1028] ;  /* 0x00102800014b7983 */ /* 0x000ee20000300800 */
[----:B------:R-:W3:Y:S03]  /*40760*/  LDCU UR6, c[0x0][0x39c] ;  /* 0x00007380ff0677ac */ /* 0x000ee60008000800 */
[----:B------:R-:W3:Y:S01]  /*40770*/  LDL.LU R85, [R1+0x140] ;  /* 0x0001400001557983 */ /* 0x000ee20000300800 */
[----:B------:R-:W-:Y:S01]  /*40780*/  LEA.HI.X.SX32 R69, R3, R0, 0x1, P5 ;  /* 0x0000000003457211 */ /* 0x000fe200028f0eff */
[----:B------:R-:W0:Y:S02]  /*40790*/  LDCU UR7, c[0x0][0x39c] ;  /* 0x00007380ff0777ac */ /* 0x000e240008000800 */
[----:B------:R-:W3:Y:S01]  /*407a0*/  LDL.LU R87, [R1+0x144] ;  /* 0x0001440001577983 */ /* 0x000ee20000300800 */
[----:B-----5:R-:W-:Y:S01]  /*407b0*/  F2FP.SATFINITE.E5M2.F32.PACK_AB_MERGE_C R70, R91, R89, RZ ;  /* 0x000000595b46723e */ /* 0x020fe200048060ff */
[----:B------:R-:W-:Y:S01]  /*407c0*/  VIADD R3, R3, UR5 ;  /* 0x0000000503037c36 */ /* 0x000fe20008000000 */
[----:B------:R-:W1:Y:S01]  /*407d0*/  LDCU UR9, c[0x0][0x39c] ;  /* 0x00007380ff0977ac */ /* 0x000e620008000800 */
[----:B------:R-:W5:Y:S02]  /*407e0*/  LDL.LU R90, [R1+0x148] ;  /* 0x00014800015a7983 */ /* 0x000f640000300800 */
[----:B------:R-:W-:-:S02]  /*407f0*/  VIADD R71, R3, UR5 ;  /* 0x0000000503477c36 */ /* 0x000fc40008000000 */
[----:B------:R0:W-:Y:S01]  /*40800*/  @P0 STG.E.U8 desc[UR18][R68.64], R70 ;  /* 0x0000004644000986 */ /* 0x0001e2000c101112 */
[----:B------:R-:W-:-:S03]  /*40810*/  PRMT R72, R70, 0x9910, RZ ;  /* 0x0000991046487816 */ /* 0x000fc600000000ff */
[----:B------:R-:W5:Y:S01]  /*40820*/  LDL.LU R88, [R1+0x14c] ;  /* 0x00014c0001587983 */ /* 0x000f620000300800 */
[----:B0-----:R-:W-:-:S03]  /*40830*/  IADD3 R68, P0, PT, R3, R2, RZ ;  /* 0x0000000203447210 */ /* 0x001fc60007f1e0ff */
[----:B------:R-:W5:Y:S01]  /*40840*/  LDL.LU R79, [R1+0x1068] ;  /* 0x00106800014f7983 */ /* 0x000f620000300800 */
[----:B------:R-:W-:Y:S02]  /*40850*/  LEA.HI.X.SX32 R69, R3, R0, 0x1, P0 ;  /* 0x0000000003457211 */ /* 0x000fe400000f0eff */
[C---:B------:R-:W-:Y:S01]  /*40860*/  IADD3 R70, P0, PT, R71.reuse, R2, RZ ;  /* 0x0000000247467210 */ /* 0x040fe20007f1e0ff */
[----:B------:R-:W-:Y:S01]  /*40870*/  VIADD R3, R71, UR5 ;  /* 0x0000000547037c36 */ /* 0x000fe20008000000 */
[----:B------:R-:W-:Y:S02]  /*40880*/  SHF.R.S32.HI R72, RZ, 0x8, R72 ;  /* 0x00000008ff487819 */ /* 0x000fe40000011448 */
[----:B----4-:R-:W-:Y:S02]  /*40890*/  F2FP.SATFINITE.E5M2.F32.PACK_AB_MERGE_C R73, R93, R92, RZ ;  /* 0x0000005c5d49723e */ /* 0x010fe400048060ff */
[----:B------:R-:W-:Y:S01]  /*408a0*/  LEA.HI.X.SX32 R71, R71, R0, 0x1, P0 ;  /* 0x0000000047477211 */ /* 0x000fe200000f0eff */
[----:B------:R0:W-:Y:S04]  /*408b0*/  @P2 STG.E.U8 desc[UR18][R68.64], R72 ;  /* 0x0000004844002986 */ /* 0x0001e8000c101112 */
[----:B------:R4:W-:Y:S01]  /*408c0*/  @P4 STG.E.U8 desc[UR18][R70.64], R73 ;  /* 0x0000004946004986 */ /* 0x0009e2000c101112 */
[----:B0-----:R-:W-:-:S04]  /*408d0*/  IADD3 R68, P2, PT, R3, R2, RZ ;  /* 0x0000000203447210 */ /* 0x001fc80007f5e0ff */
[----:B------:R-:W-:Y:S02]  /*408e0*/  LEA.HI.X.SX32 R69, R3, R0, 0x1, P2 ;  /* 0x0000000003457211 */ /* 0x000fe400010f0eff */
[----:B--2---:R-:W-:Y:S02]  /*408f0*/  ISETP.LT.AND P0, PT, R77, UR4, !P1 ;  /* 0x000000044d007c0c */ /* 0x004fe4000cf01270 */
[----:B------:R-:W-:Y:S01]  /*40900*/  PRMT R74, R73, 0x9910, RZ ;  /* 0x00009910494a7816 */ /* 0x000fe200000000ff */
[----:B------:R-:W2:Y:S01]  /*40910*/  LDL.LU R77, [R1+0x1060] ;  /* 0x00106000014d7983 */ /* 0x000ea20000300800 */
[----:B---3--:R-:W-:Y:S01]  /*40920*/  ISETP.LT.AND P4, PT, R76, UR6, !P1 ;  /* 0x000000064c007c0c */ /* 0x008fe2000cf81270 */
[----:B----4-:R-:W-:Y:S01]  /*40930*/  VIADD R71, R3, UR5 ;  /* 0x0000000503477c36 */ /* 0x010fe20008000000 */
[----:B------:R-:W-:Y:S01]  /*40940*/  ISETP.LT.AND P5, PT, R78, UR10, !P1 ;  /* 0x0000000a4e007c0c */ /* 0x000fe2000cfa1270 */
[----:B------:R-:W3:Y:S01]  /*40950*/  LDL.LU R76, [R1+0x1038] ;  /* 0x00103800014c7983 */ /* 0x000ee20000300800 */
[----:B------:R-:W-:Y:S01]  /*40960*/  ISETP.LT.AND P2, PT, R75, UR7, !P1 ;  /* 0x000000074b007c0c */ /* 0x000fe2000cf41270 */
[----:B------:R-:W-:Y:S01]  /*40970*/  IMAD.MOV.U32 R72, RZ, RZ, R74 ;  /* 0x000000ffff487224 */ /* 0x000fe200078e004a */
[----:B------:R-:W2:Y:S01]  /*40980*/  LDCU UR6, c[0x0][0x39c] ;  /* 0x00007380ff0677ac */ /* 0x000ea20008000800 */
[----:B------:R-:W1:Y:S03]  /*40990*/  LDL.LU R75, [R1+0x1040] ;  /* 0x00104000014b7983 */ /* 0x000e660000300800 */
[----:B------:R-:W-:Y:S01]  /*409a0*/  SHF.R.S32.HI R70, RZ, 0x8, R72 ;  /* 0x00000008ff467819 */ /* 0x000fe20000011448 */
[----:B------:R-:W-:Y:S01]  /*409b0*/  VIADD R3, R71, UR5 ;  /* 0x0000000547037c36 */ /* 0x000fe20008000000 */
[----:B------:R-:W-:Y:S01]  /*409c0*/  F2FP.SATFINITE.E5M2.F32.PACK_AB_MERGE_C R74, R87, R85, RZ ;  /* 0x00000055574a723e */ /* 0x000fe200048060ff */
[----:B------:R-:W4:Y:S01]  /*409d0*/  LDL.LU R89, [R1+0x150] ;  /* 0x0001500001597983 */ /* 0x000f220000300800 */
[----:B------:R-:W3:Y:S03]  /*409e0*/  LDCU UR7, c[0x0][0x39c] ;  /* 0x00007380ff0777ac */ /* 0x000ee60008000800 */
[----:B------:R0:W-:Y:S01]  /*409f0*/  @P3 STG.E.U8 desc[UR18][R68.64], R70 ;  /* 0x0000004644003986 */ /* 0x0001e2000c101112 */
[----:B------:R-:W-:Y:S01]  /*40a00*/  PRMT R72, R74, 0x9910, RZ ;  /* 0x000099104a487816 */ /* 0x000fe200000000ff */
[----:B------:R-:W2:Y:S02]  /*40a10*/  LDCU UR4, c[0x0][0x39c] ;  /* 0x00007380ff0477ac */ /* 0x000ea40008000800 */
[----:B------:R-:W4:Y:S01]  /*40a20*/  LDL.LU R91, [R1+0x154] ;  /* 0x00015400015b7983 */ /* 0x000f220000300800 */
[----:B------:R-:W1:Y:S01]  /*40a30*/  LDCU UR10, c[0x0][0x39c] ;  /* 0x00007380ff0a77ac */ /* 0x000e620008000800 */
[----:B0-----:R-:W-:-:S02]  /*40a40*/  IADD3 R70, P3, PT, R71, R2, RZ ;  /* 0x0000000247467210 */ /* 0x001fc40007f7e0ff */
[----:B------:R-:W4:Y:S02]  /*40a50*/  LDL.LU R78, [R1+0x104c] ;  /* 0x00104c00014e7983 */ /* 0x000f240000300800 */
[----:B------:R-:W-:Y:S02]  /*40a60*/  LEA.HI.X.SX32 R71, R71, R0, 0x1, P3 ;  /* 0x0000000047477211 */ /* 0x000fe400018f0eff */
[----:B------:R-:W4:Y:S01]  /*40a70*/  LDL.LU R92, [R1+0x158] ;  /* 0x00015800015c7983 */ /* 0x000f220000300800 */
[C---:B------:R-:W-:Y:S02]  /*40a80*/  IADD3 R68, P3, PT, R3.reuse, R2, RZ ;  /* 0x0000000203447210 */ /* 0x040fe40007f7e0ff */
[----:B------:R-:W-:Y:S01]  /*40a90*/  SHF.R.S32.HI R72, RZ, 0x8, R72 ;  /* 0x00000008ff487819 */ /* 0x000fe20000011448 */
[----:B------:R0:W-:Y:S01]  /*40aa0*/  @P5 STG.E.U8 desc[UR18][R70.64], R74 ;  /* 0x0000004a46005986 */ /* 0x0001e2000c101112 */
[C---:B------:R-:W-:Y:S02]  /*40ab0*/  LEA.HI.X.SX32 R69, R3.reuse, R0, 0x1, P3 ;  /* 0x0000000003457211 */ /* 0x040fe400018f0eff */
[----:B-----5:R-:W-:Y:S01]  /*40ac0*/  F2FP.SATFINITE.E5M2.F32.PACK_AB_MERGE_C R73, R88, R90, RZ ;  /* 0x0000005a5849723e */ /* 0x020fe200048060ff */
[----:B------:R-:W5:Y:S04]  /*40ad0*/  LDL.LU R93, [R1+0x15c] ;  /* 0x00015c00015d7983 */ /* 0x000f680000300800 */
[----:B------:R0:W-:Y:S02]  /*40ae0*/  @P0 STG.E.U8 desc[UR18][R68.64], R72 ;  /* 0x0000004844000986 */ /* 0x0001e4000c101112 */
[----:B0-----:R-:W-:-:S05]  /*40af0*/  VIADD R71, R3, UR5 ;  /* 0x0000000503477c36 */ /* 0x001fca0008000000 */
[C---:B------:R-:W-:Y:S01]  /*40b00*/  IADD3 R70, P0, PT, R71.reuse, R2, RZ ;  /* 0x0000000247467210 */ /* 0x040fe20007f1e0ff */
[----:B------:R-:W-:-:S03]  /*40b10*/  VIADD R3, R71, UR5 ;  /* 0x0000000547037c36 */ /* 0x000fc60008000000 */
[----:B------:R-:W-:-:S05]  /*40b20*/  LEA.HI.X.SX32 R71, R71, R0, 0x1, P0 ;  /* 0x0000000047477211 */ /* 0x000fca00000f0eff */
[----:B------:R-:W-:Y:S01]  /*40b30*/  @P4 STG.E.U8 desc[UR18][R70.64], R73 ;  /* 0x0000004946004986 */ /* 0x000fe2000c101112 */
[----:B------:R-:W-:Y:S02]  /*40b40*/  PRMT R72, R73, 0x9910, RZ ;  /* 0x0000991049487816 */ /* 0x000fe400000000ff */
[C---:B------:R-:W-:Y:S02]  /*40b50*/  IADD3 R68, P5, PT, R3.reuse, R2, RZ ;  /* 0x0000000203447210 */ /* 0x040fe40007fbe0ff */
[----:B------:R-:W-:Y:S02]  /*40b60*/  SHF.R.S32.HI R72, RZ, 0x8, R72 ;  /* 0x00000008ff487819 */ /* 0x000fe40000011448 */
[----:B------:R-:W-:-:S05]  /*40b70*/  LEA.HI.X.SX32 R69, R3, R0, 0x1, P5 ;  /* 0x0000000003457211 */ /* 0x000fca00028f0eff */
[----:B------:R0:W-:Y:S01]  /*40b80*/  @P2 STG.E.U8 desc[UR18][R68.64], R72 ;  /* 0x0000004844002986 */ /* 0x0001e2000c101112 */
[----:B--2---:R-:W-:Y:S02]  /*40b90*/  ISETP.LT.AND P3, PT, R77, UR6, !P1 ;  /* 0x000000064d007c0c */ /* 0x004fe4000cf61270 */
[----:B---3--:R-:W-:Y:S01]  /*40ba0*/  ISETP.LT.AND P4, PT, R76, UR7, !P1 ;  /* 0x000000074c007c0c */ /* 0x008fe2000cf81270 */
[----:B------:R-:W2:Y:S01]  /*40bb0*/  LDL.LU R77, [R1+0x1058] ;  /* 0x00105800014d7983 */ /* 0x000ea20000300800 */
[----:B------:R-:W-:Y:S01]  /*40bc0*/  VIADD R3, R3, UR5 ;  /* 0x0000000503037c36 */ /* 0x000fe20008000000 */
[----:B------:R-:W-:Y:S01]  /*40bd0*/  ISETP.LT.AND P0, PT, R79, UR4, !P1 ;  /* 0x000000044f007c0c */ /* 0x000fe2000cf01270 */
[----:B------:R-:W2:Y:S01]  /*40be0*/  LDCU UR4, c[0x0][0x39c] ;  /* 0x00007380ff0477ac */ /* 0x000ea20008000800 */
[----:B------:R-:W3:Y:S01]  /*40bf0*/  LDL.LU R76, [R1+0x105c] ;  /* 0x00105c00014c7983 */ /* 0x000ee20000300800 */
[----:B-1----:R-:W-:Y:S02]  /*40c00*/  ISETP.LT.AND P2, PT, R75, UR9, !P1 ;  /* 0x000000094b007c0c */ /* 0x002fe4000cf41270 */
[C---:B0-----:R-:W-:Y:S01]  /*40c10*/  IADD3 R68, P5, PT, R3.reuse, R2, RZ ;  /* 0x0000000203447210 */ /* 0x041fe20007fbe0ff */
[----:B------:R-:W3:Y:S01]  /*40c20*/  LDL.LU R75, [R1+0x1030] ;  /* 0x00103000014b7983 */ /* 0x000ee20000300800 */
[----:B------:R-:W3:Y:S03]  /*40c30*/  LDCU UR6, c[0x0][0x39c] ;  /* 0x00007380ff0677ac */ /* 0x000ee60008000800 */
[----:B------:R-:W3:Y:S01]  /*40c40*/  LDL.LU R85, [R1+0x160] ;  /* 0x0001600001557983 */ /* 0x000ee20000300800 */
[----:B------:R-:W-:Y:S01]  /*40c50*/  LEA.HI.X.SX32 R69, R3, R0, 0x1, P5 ;  /* 0x0000000003457211 */ /* 0x000fe200028f0eff */
[----:B------:R-:W0:Y:S02]  /*40c60*/  LDCU UR7, c[0x0][0x39c] ;  /* 0x00007380ff0777ac */ /* 0x000e240008000800 */
[----:B------:R-:W3:Y:S01]  /*40c70*/  LDL.LU R87, [R1+0x164] ;  /* 0x0001640001577983 */ /* 0x000ee20000300800 */
[----:B----4-:R-:W-:Y:S01]  /*40c80*/  F2FP.SATFINITE.E5M2.F32.PACK_AB_MERGE_C R70, R91, R89, RZ ;  /* 0x000000595b46723e */ /* 0x010fe200048060ff */
[----:B------:R-:W-:Y:S01]  /*40c90*/  VIADD R3, R3, UR5 ;  /* 0x0000000503037c36 */ /* 0x000fe20008000000 */
[----:B------:R-:W1:Y:S01]  /*40ca0*/  LDCU UR9, c[0x0][0x39c] ;  /* 0x00007380ff0977ac */ /* 0x000e620008000800 */
[----:B------:R-:W4:Y:S02]  /*40cb0*/  LDL.LU R90, [R1+0x168] ;  /* 0x00016800015a7983 */ /* 0x000f240000300800 */
[----:B------:R-:W-:-:S02]  /*40cc0*/  VIADD R71, R3, UR5 ;  /* 0x0000000503477c36 */ /* 0x000fc40008000000 */
[----:B------:R0:W-:Y:S01]  /*40cd0*/  @P0 STG.E.U8 desc[UR18][R68.64], R70 ;  /* 0x0000004644000986 */ /* 0x0001e2000c101112 */
[----:B------:R-:W-:-:S03]  /*40ce0*/  PRMT R72, R70, 0x9910, RZ ;  /* 0x0000991046487816 */ /* 0x000fc600000000ff */
[----:B------:R-:W4:Y:S01]  /*40cf0*/  LDL.LU R88, [R1+0x16c] ;  /* 0x00016c0001587983 */ /* 0x000f220000300800 */
[----:B0-----:R-:W-:-:S03]  /*40d00*/  IADD3 R68, P0, PT, R3, R2, RZ ;  /* 0x0000000203447210 */ /* 0x001fc60007f1e0ff */
[----:B------:R-:W4:Y:S01]  /*40d10*/  LDL.LU R79, [R1+0x10a4] ;  /* 0x0010a400014f7983 */ /* 0x000f220000300800 */
[----:B------:R-:W-:Y:S02]  /*40d20*/  LEA.HI.X.SX32 R69, R3, R0, 0x1, P0 ;  /* 0x0000000003457211 */ /* 0x000fe400000f0eff */
[C---:B------:R-:W-:Y:S01]  /*40d30*/  IADD3 R70, P0, PT, R71.reuse, R2, RZ ;  /* 0x0000000247467210 */ /* 0x040fe20007f1e0ff */
[----:B------:R-:W-:Y:S01]  /*40d40*/  VIADD R3, R71, UR5 ;  /* 0x0000000547037c36 */ /* 0x000fe20008000000 */
[----:B------:R-:W-:Y:S02]  /*40d50*/  SHF.R.S32.HI R72, RZ, 0x8, R72 ;  /* 0x00000008ff487819 */ /* 0x000fe40000011448 */
[----:B-----5:R-:W-:Y:S02]  /*40d60*/  F2FP.SATFINITE.E5M2.F32.PACK_AB_MERGE_C R73, R93, R92, RZ ;  /* 0x0000005c5d49723e */ /* 0x020fe400048060ff */
        /* <DEDUP_REMOVED lines=9> */
[----:B-----5:R-:W-:Y:S01]  /*40e00*/  VIADD R71, R3, UR5 ;  /* 0x0000000503477c36 */ /* 0x020fe20008000000 */
        /* <DEDUP_REMOVED lines=9> */
[----:B------:R-:W5:Y:S01]  /*40ea0*/  LDL.LU R89, [R1+0x170] ;  /* 0x0001700001597983 */ /* 0x000f620000300800 */
[----:B------:R-:W3:Y:S03]  /*40eb0*/  LDCU UR7, c[0x0][0x39c] ;  /* 0x00007380ff0777ac */ /* 0x000ee60008000800 */
[----:B------:R0:W-:Y:S01]  /*40ec0*/  @P2 STG.E.U8 desc[UR18][R68.64], R70 ;  /* 0x0000004644002986 */ /* 0x0001e2000c101112 */
[----:B------:R-:W-:Y:S01]  /*40ed0*/  PRMT R72, R74, 0x9910, RZ ;  /* 0x000099104a487816 */ /* 0x000fe200000000ff */
[----:B------:R-:W2:Y:S02]  /*40ee0*/  LDCU UR4, c[0x0][0x39c] ;  /* 0x00007380ff0477ac */ /* 0x000ea40008000800 */
[----:B------:R-:W5:Y:S01]  /*40ef0*/  LDL.LU R91, [R1+0x174] ;  /* 0x00017400015b7983 */ /* 0x000f620000300800 */
[----:B------:R-:W1:Y:S01]  /*40f00*/  LDCU UR10, c[0x0][0x39c] ;  /* 0x00007380ff0a77ac */ /* 0x000e620008000800 */
[----:B0-----:R-:W-:-:S02]  /*40f10*/  IADD3 R70, P2, PT, R71, R2, RZ ;  /* 0x0000000247467210 */ /* 0x001fc40007f5e0ff */
[----:B------:R-:W5:Y:S02]  /*40f20*/  LDL.LU R78, [R1+0x1050] ;  /* 0x00105000014e7983 */ /* 0x000f640000300800 */
[----:B------:R-:W-:Y:S02]  /*40f30*/  LEA.HI.X.SX32 R71, R71, R0, 0x1, P2 ;  /* 0x0000000047477211 */ /* 0x000fe400010f0eff */
[----:B------:R-:W5:Y:S01]  /*40f40*/  LDL.LU R92, [R1+0x178] ;  /* 0x00017800015c7983 */ /* 0x000f620000300800 */
[C---:B------:R-:W-:Y:S02]  /*40f50*/  IADD3 R68, P2, PT, R3.reuse, R2, RZ ;  /* 0x0000000203447210 */ /* 0x040fe40007f5e0ff */
[----:B------:R-:W-:Y:S01]  /*40f60*/  SHF.R.S32.HI R72, RZ, 0x8, R72 ;  /* 0x00000008ff487819 */ /* 0x000fe20000011448 */
[----:B------:R0:W-:Y:S01]  /*40f70*/  @P5 STG.E.U8 desc[UR18][R70.64], R74 ;  /* 0x0000004a46005986 */ /* 0x0001e2000c101112 */
[C---:B------:R-:W-:Y:S02]  /*40f80*/  LEA.HI.X.SX32 R69, R3.reuse, R0, 0x1, P2 ;  /* 0x0000000003457211 */ /* 0x040fe400010f0eff */
[----:B----4-:R-:W-:Y:S01]  /*40f90*/  F2FP.SATFINITE.E5M2.F32.PACK_AB_MERGE_C R73, R88, R90, RZ ;  /* 0x0000005a5849723e */ /* 0x010fe200048060ff */
[----:B------:R-:W4:Y:S04]  /*40fa0*/  LDL.LU R93, [R1+0x17c] ;  /* 0x00017c00015d7983 */ /* 0x000f280000300800 */
        /* <DEDUP_REMOVED lines=330> */
[----:B------:R-:W3:Y:S01]  /*42450*/  LDL.LU R85, [R1] ;  /* 0x0000000001557983 */ /* 0x000ee20000300800 */
        /* <DEDUP_REMOVED lines=435> */
[----:B------:R-:W-:Y:S01]  /*43f90*/  @P5 STG.E.U8 desc[UR18][R70.64], R74 ;  /* 0x0000004a46005986 */ /* 0x000fe2000c101112 */
[C---:B------:R-:W-:Y:S01]  /*43fa0*/  LEA.HI.X.SX32 R69, R3.reuse, R0, 0x1, P2 ;  /* 0x0000000003457211 */ /* 0x040fe200010f0eff */
[----:B------:R-:W-:Y:S01]  /*43fb0*/  VIADD R3, R3, UR5 ;  /* 0x0000000503037c36 */ /* 0x000fe20008000000 */
[----:B----4-:R-:W-:Y:S01]  /*43fc0*/  F2FP.SATFINITE.E5M2.F32.PACK_AB_MERGE_C R73, R88, R90, RZ ;  /* 0x0000005a5849723e */ /* 0x010fe200048060ff */
[----:B------:R-:W4:Y:S04]  /*43fd0*/  LDL.LU R93, [R1+0xbc] ;  /* 0x0000bc00015d7983 */ /* 0x000f280000300800 */
[----:B------:R0:W-:Y:S02]  /*43fe0*/  @P0 STG.E.U8 desc[UR18][R68.64], R72 ;  /* 0x0000004844000986 */ /* 0x0001e4000c101112 */
[----:B0-----:R-:W-:-:S04]  /*43ff0*/  IADD3 R68, P0, PT, R3, R2, RZ ;  /* 0x0000000203447210 */ /* 0x001fc80007f1e0ff */
[C---:B------:R-:W-:Y:S01]  /*44000*/  LEA.HI.X.SX32 R69, R3.reuse, R0, 0x1, P0 ;  /* 0x0000000003457211 */ /* 0x040fe200000f0eff */
[----:B------:R-:W-:-:S04]  /*44010*/  VIADD R72, R3, UR5 ;  /* 0x0000000503487c36 */ /* 0x000fc80008000000 */
[----:B------:R0:W-:Y:S01]  /*44020*/  @P4 STG.E.U8 desc[UR18][R68.64], R73 ;  /* 0x0000004944004986 */ /* 0x0001e2000c101112 */
        /* <DEDUP_REMOVED lines=17> */
[C---:B------:R-:W-:Y:S01]  /*44140*/  LEA.HI.X.SX32 R69, R72.reuse, R0, 0x1, P5 ;  /* 0x0000000048457211 */ /* 0x040fe200028f0eff */
[----:B------:R-:W0:Y:S02]  /*44150*/  LDCU UR7, c[0x0][0x39c] ;  /* 0x00007380ff0777ac */ /* 0x000e240008000800 */
[----:B------:R-:W3:Y:S01]  /*44160*/  LDL.LU R87, [R1+0xc4] ;  /* 0x0000c40001577983 */ /* 0x000ee20000300800 */
[----:B-----5:R-:W-:Y:S01]  /*44170*/  F2FP.SATFINITE.E5M2.F32.PACK_AB_MERGE_C R70, R91, R89, RZ ;  /* 0x000000595b46723e */ /* 0x020fe200048060ff */
[----:B------:R-:W-:Y:S01]  /*44180*/  VIADD R72, R72, UR5 ;  /* 0x0000000548487c36 */ /* 0x000fe20008000000 */
[----:B------:R-:W1:Y:S01]  /*44190*/  LDCU UR9, c[0x0][0x39c] ;  /* 0x00007380ff0977ac */ /* 0x000e620008000800 */
[----:B------:R-:W5:Y:S01]  /*441a0*/  LDL.LU R90, [R1+0xc8] ;  /* 0x0000c800015a7983 */ /* 0x000f620000300800 */
[----:B------:R-:W-:Y:S01]  /*441b0*/  PRMT R3, R70, 0x9910, RZ ;  /* 0x0000991046037816 */ /* 0x000fe200000000ff */
[----:B------:R-:W-:-:S02]  /*441c0*/  VIADD R71, R72, UR5 ;  /* 0x0000000548477c36 */ /* 0x000fc40008000000 */
[----:B------:R0:W-:Y:S02]  /*441d0*/  @P0 STG.E.U8 desc[UR18][R68.64], R70 ;  /* 0x0000004644000986 */ /* 0x0001e4000c101112 */
[----:B------:R-:W-:Y:S02]  /*441e0*/  IMAD.MOV.U32 R73, RZ, RZ, R3 ;  /* 0x000000ffff497224 */ /* 0x000fe400078e0003 */
        /* <DEDUP_REMOVED lines=14> */
[----:B---3--:R-:W-:Y:S01]  /*442d0*/  ISETP.LT.AND P4, PT, R76, UR6, !P1 ;  /* 0x000000064c007c0c */ /* 0x008fe2000cf81270 */
[----:B------:R-:W2:Y:S01]  /*442e0*/  LDL.LU R77, [R1+0x1224] ;  /* 0x00122400014d7983 */ /* 0x000ea20000300800 */
[----:B------:R-:W-:Y:S01]  /*442f0*/  PRMT R74, R3, 0x9910, RZ ;  /* 0x00009910034a7816 */ /* 0x000fe200000000ff */
[----:B------:R-:W-:Y:S01]  /*44300*/  VIADD R72, R72, UR5 ;  /* 0x0000000548487c36 */ /* 0x000fe20008000000 */
[----:B------:R-:W-:Y:S01]  /*44310*/  ISETP.LT.AND P2, PT, R75, UR7, !P1 ;  /* 0x000000074b007c0c */ /* 0x000fe2000cf41270 */
[----:B------:R-:W3:Y:S01]  /*44320*/  LDL.LU R76, [R1+0x122c] ;  /* 0x00122c00014c7983 */ /* 0x000ee20000300800 */
[----:B------:R-:W-:Y:S01]  /*44330*/  SHF.R.S32.HI R74, RZ, 0x8, R74 ;  /* 0x00000008ff4a7819 */ /* 0x000fe2000001144a */
[----:B------:R-:W-:Y:S01]  /*44340*/  VIADD R73, R72, UR5 ;  /* 0x0000000548497c36 */ /* 0x000fe20008000000 */
[----:B------:R-:W-:Y:S01]  /*44350*/  ISETP.LT.AND P5, PT, R78, UR10, !P1 ;  /* 0x0000000a4e007c0c */ /* 0x000fe2000cfa1270 */
[----:B------:R-:W1:Y:S01]  /*44360*/  LDL.LU R75, [R1+0x1230] ;  /* 0x00123000014b7983 */ /* 0x000e620000300800 */
[----:B------:R-:W2:Y:S01]  /*44370*/  LDCU UR6, c[0x0][0x39c] ;  /* 0x00007380ff0677ac */ /* 0x000ea20008000800 */
[----:B----4-:R-:W-:-:S02]  /*44380*/  F2FP.SATFINITE.E5M2.F32.PACK_AB_MERGE_C R3, R87, R85, RZ ;  /* 0x000000555703723e */ /* 0x010fc400048060ff */
[----:B------:R0:W-:Y:S01]  /*44390*/  @P3 STG.E.U8 desc[UR18][R68.64], R74 ;  /* 0x0000004a44003986 */ /* 0x0001e2000c101112 */
[----:B------:R-:W3:Y:S03]  /*443a0*/  LDCU UR7, c[0x0][0x39c] ;  /* 0x00007380ff0777ac */ /* 0x000ee60008000800 */
[----:B------:R-:W4:Y:S01]  /*443b0*/  LDL.LU R89, [R1+0xd0] ;  /* 0x0000d00001597983 */ /* 0x000f220000300800 */
        /* <DEDUP_REMOVED lines=11> */
[C---:B------:R-:W-:Y:S01]  /*44470*/  LEA.HI.X.SX32 R71, R73.reuse, R0, 0x1, P3 ;  /* 0x0000000049477211 */ /* 0x040fe200018f0eff */
[----:B------:R-:W-:Y:S01]  /*44480*/  VIADD R73, R73, UR5 ;  /* 0x0000000549497c36 */ /* 0x000fe20008000000 */
[----:B-----5:R-:W-:Y:S01]  /*44490*/  F2FP.SATFINITE.E5M2.F32.PACK_AB_MERGE_C R72, R88, R90, RZ ;  /* 0x0000005a5848723e */ /* 0x020fe200048060ff */
[----:B------:R-:W5:Y:S04]  /*444a0*/  LDL.LU R93, [R1+0xdc] ;  /* 0x0000dc00015d7983 */ /* 0x000f680000300800 */
        /* <DEDUP_REMOVED lines=20> */
[C---:B------:R-:W-:Y:S01]  /*445f0*/  VIADD R70, R3.reuse, UR5 ;  /* 0x0000000503467c36 */ /* 0x040fe20008000000 */
[----:B------:R-:W3:Y:S01]  /*44600*/  LDCU UR6, c[0x0][0x39c] ;  /* 0x00007380ff0677ac */ /* 0x000ee20008000800 */
[----:B------:R-:W-:Y:S01]  /*44610*/  LEA.HI.X.SX32 R69, R3, R0, 0x1, P5 ;  /* 0x0000000003457211 */ /* 0x000fe200028f0eff */
[----:B------:R-:W3:Y:S01]  /*44620*/  LDL.LU R85, [R1+0xe0] ;  /* 0x0000e00001557983 */ /* 0x000ee20000300800 */
[----:B------:R-:W0:Y:S01]  /*44630*/  LDCU UR7, c[0x0][0x39c] ;  /* 0x00007380ff0777ac */ /* 0x000e220008000800 */
[----:B----4-:R-:W-:-:S02]  /*44640*/  F2FP.SATFINITE.E5M2.F32.PACK_AB_MERGE_C R72, R91, R89, RZ ;  /* 0x000000595b48723e */ /* 0x010fc400048060ff */
[----:B------:R-:W4:Y:S01]  /*44650*/  LDL.LU R87, [R1+0xe4] ;  /* 0x0000e40001577983 */ /* 0x000f220000300800 */
[----:B------:R-:W1:Y:S01]  /*44660*/  LDCU UR9, c[0x0][0x39c] ;  /* 0x00007380ff0977ac */ /* 0x000e620008000800 */
[----:B------:R-:W-:Y:S02]  /*44670*/  PRMT R71, R72, 0x9910, RZ ;  /* 0x0000991048477816 */ /* 0x000fe400000000ff */
[----:B------:R0:W-:Y:S03]  /*44680*/  @P0 STG.E.U8 desc[UR18][R68.64], R72 ;  /* 0x0000004844000986 */ /* 0x0001e6000c101112 */
[----:B------:R-:W-:Y:S01]  /*44690*/  IMAD.MOV.U32 R73, RZ, RZ, R71 ;  /* 0x000000ffff497224 */ /* 0x000fe200078e0047 */
[----:B------:R-:W4:Y:S01]  /*446a0*/  LDL.LU R90, [R1+0xe8] ;  /* 0x0000e800015a7983 */ /* 0x000f220000300800 */
[C---:B------:R-:W-:Y:S01]  /*446b0*/  VIADD R71, R70.reuse, UR5 ;  /* 0x0000000546477c36 */ /* 0x040fe20008000000 */
[----:B0-----:R-:W-:-:S02]  /*446c0*/  IADD3 R68, P0, PT, R70, R2, RZ ;  /* 0x0000000246447210 */ /* 0x001fc40007f1e0ff */
[----:B------:R-:W4:Y:S02]  /*446d0*/  LDL.LU R88, [R1+0xec] ;  /* 0x0000ec0001587983 */ /* 0x000f240000300800 */
        /* <DEDUP_REMOVED lines=20> */
[----:B------:R-:W5:Y:S01]  /*44820*/  LDL.LU R75, [R1+0x1250] ;  /* 0x00125000014b7983 */ /* 0x000f620000300800 */
[----:B------:R-:W2:Y:S03]  /*44830*/  LDCU UR4, c[0x0][0x39c] ;  /* 0x00007380ff0477ac */ /* 0x000ea60008000800 */
[----:B------:R-:W1:Y:S01]  /*44840*/  LDL.LU R79, [R1+0x1238] ;  /* 0x00123800014f7983 */ /* 0x000e620000300800 */
[----:B----4-:R-:W-:Y:S01]  /*44850*/  F2FP.SATFINITE.E5M2.F32.PACK_AB_MERGE_C R3, R87, R85, RZ ;  /* 0x000000555703723e */ /* 0x010fe200048060ff */
[----:B------:R-:W3:Y:S02]  /*44860*/  LDCU UR6, c[0x0][0x39c] ;  /* 0x00007380ff0677ac */ /* 0x000ee40008000800 */
[----:B------:R-:W4:Y:S01]  /*44870*/  LDL.LU R89, [R1+0xf0] ;  /* 0x0000f00001597983 */ /* 0x000f220000300800 */
[----:B------:R-:W5:Y:S03]  /*44880*/  LDCU UR7, c[0x0][0x39c] ;  /* 0x00007380ff0777ac */ /* 0x000f660008000800 */
[----:B------:R-:W4:Y:S04]  /*44890*/  LDL.LU R91, [R1+0xf4] ;  /* 0x0000f400015b7983 */ /* 0x000f280000300800 */
[----:B------:R0:W-:Y:S01]  /*448a0*/  @P2 STG.E.U8 desc[UR18][R68.64], R74 ;  /* 0x0000004a44002986 */ /* 0x0001e2000c101112 */
[----:B------:R-:W-:Y:S01]  /*448b0*/  PRMT R71, R3, 0x9910, RZ ;  /* 0x0000991003477816 */ /* 0x000fe200000000ff */
[----:B------:R-:W1:Y:S02]  /*448c0*/  LDCU UR10, c[0x0][0x39c] ;  /* 0x00007380ff0a77ac */ /* 0x000e640008000800 */
[----:B------:R-:W4:Y:S04]  /*448d0*/  LDL.LU R78, [R1+0x1234] ;  /* 0x00123400014e7983 */ /* 0x000f280000300800 */
[----:B------:R-:W4:Y:S01]  /*448e0*/  LDL.LU R92, [R1+0xf8] ;  /* 0x0000f800015c7983 */ /* 0x000f220000300800 */
[----:B0-----:R-:W-:-:S03]  /*448f0*/  IADD3 R68, P2, PT, R72, R2, RZ ;  /* 0x0000000248447210 */ /* 0x001fc60007f5e0ff */
[----:B------:R-:W4:Y:S01]  /*44900*/  LDL.LU R93, [R1+0xfc] ;  /* 0x0000fc00015d7983 */ /* 0x000f220000300800 */
[----:B------:R-:W-:Y:S02]  /*44910*/  LEA.HI.X.SX32 R69, R72, R0, 0x1, P2 ;  /* 0x0000000048457211 */ /* 0x000fe400010f0eff */
[C---:B------:R-:W-:Y:S02]  /*44920*/  IADD3 R70, P2, PT, R73.reuse, R2, RZ ;  /* 0x0000000249467210 */ /* 0x040fe40007f5e0ff */
[----:B------:R-:W-:Y:S02]  /*44930*/  SHF.R.S32.HI R74, RZ, 0x8, R71 ;  /* 0x00000008ff4a7819 */ /* 0x000fe40000011447 */
[C---:B------:R-:W-:Y:S01]  /*44940*/  LEA.HI.X.SX32 R71, R73.reuse, R0, 0x1, P2 ;  /* 0x0000000049477211 */ /* 0x040fe200010f0eff */
[----:B------:R-:W-:Y:S01]  /*44950*/  VIADD R73, R73, UR5 ;  /* 0x0000000549497c36 */ /* 0x000fe20008000000 */
[----:B------:R0:W-:Y:S04]  /*44960*/  @P5 STG.E.U8 desc[UR18][R68.64], R3 ;  /* 0x0000000344005986 */ /* 0x0001e8000c101112 */
[----:B------:R2:W-:Y:S01]  /*44970*/  @P0 STG.E.U8 desc[UR18][R70.64], R74 ;  /* 0x0000004a46000986 */ /* 0x0005e2000c101112 */
[----:B0-----:R-:W-:-:S04]  /*44980*/  IADD3 R68, P0, PT, R73, R2, RZ ;  /* 0x0000000249447210 */ /* 0x001fc80007f1e0ff */
[----:B------:R-:W-:Y:S02]  /*44990*/  LEA.HI.X.SX32 R69, R73, R0, 0x1, P0 ;  /* 0x0000000049457211 */ /* 0x000fe400000f0eff */
[----:B------:R-:W-:-:S05]  /*449a0*/  F2FP.SATFINITE.E5M2.F32.PACK_AB_MERGE_C R72, R88, R90, RZ ;  /* 0x0000005a5848723e */ /* 0x000fca00048060ff */
[----:B------:R4:W-:Y:S01]  /*449b0*/  @P4 STG.E.U8 desc[UR18][R68.64], R72 ;  /* 0x0000004844004986 */ /* 0x0009e2000c101112 */
[----:B--2---:R-:W-:Y:S02]  /*449c0*/  ISETP.LT.AND P0, PT, R77, UR4, !P1 ;  /* 0x000000044d007c0c */ /* 0x004fe4000cf01270 */
[----:B---3--:R-:W-:Y:S01]  /*449d0*/  ISETP.LT.AND P2, PT, R76, UR6, !P1 ;  /* 0x000000064c007c0c */ /* 0x008fe2000cf41270 */
[----:B------:R-:W2:Y:S01]  /*449e0*/  LDL.LU R77, [R1+0x125c] ;  /* 0x00125c00014d7983 */ /* 0x000ea20000300800 */
[----:B------:R-:W-:Y:S01]  /*449f0*/  VIADD R3, R73, UR5 ;  /* 0x0000000549037c36 */ /* 0x000fe20008000000 */
[----:B------:R-:W-:Y:S01]  /*44a00*/  PRMT R71, R72, 0x9910, RZ ;  /* 0x0000991048477816 */ /* 0x000fe200000000ff */
[----:B------:R-:W2:Y:S01]  /*44a10*/  LDCU UR4, c[0x0][0x39c] ;  /* 0x00007380ff0477ac */ /* 0x000ea20008000800 */
[----:B------:R-:W3:Y:S01]  /*44a20*/  LDL.LU R76, [R1+0x1248] ;  /* 0x00124800014c7983 */ /* 0x000ee20000300800 */
[----:B-----5:R-:W-:Y:S02]  /*44a30*/  ISETP.LT.AND P4, PT, R75, UR7, !P1 ;  /* 0x000000074b007c0c */ /* 0x020fe4000cf81270 */
[C---:B------:R-:W-:Y:S01]  /*44a40*/  IADD3 R70, P5, PT, R3.reuse, R2, RZ ;  /* 0x0000000203467210 */ /* 0x040fe20007fbe0ff */
[----:B------:R-:W5:Y:S01]  /*44a50*/  LDL.LU R75, [R1+0x1244] ;  /* 0x00124400014b7983 */ /* 0x000f620000300800 */
[----:B------:R-:W-:Y:S01]  /*44a60*/  SHF.R.S32.HI R73, RZ, 0x8, R71 ;  /* 0x00000008ff497819 */ /* 0x000fe20000011447 */
[----:B------:R-:W3:Y:S01]  /*44a70*/  LDCU UR6, c[0x0][0x39c] ;  /* 0x00007380ff0677ac */ /* 0x000ee20008000800 */
[C---:B------:R-:W-:Y:S01]  /*44a80*/  LEA.HI.X.SX32 R71, R3.reuse, R0, 0x1, P5 ;  /* 0x0000000003477211 */ /* 0x040fe200028f0eff */
[----:B------:R-:W-:Y:S01]  /*44a90*/  VIADD R3, R3, UR5 ;  /* 0x0000000503037c36 */ /* 0x000fe20008000000 */
[----:B------:R-:W5:Y:S01]  /*44aa0*/  LDCU UR7, c[0x0][0x39c] ;  /* 0x00007380ff0777ac */ /* 0x000f620008000800 */
[----:B----4-:R-:W-:-:S03]  /*44ab0*/  F2FP.SATFINITE.E5M2.F32.PACK_AB_MERGE_C R72, R91, R89, RZ ;  /* 0x000000595b48723e */ /* 0x010fc600048060ff */
[C---:B------:R-:W-:Y:S01]  /*44ac0*/  IADD3 R68, P5, PT, R3.reuse, R2, RZ ;  /* 0x0000000203447210 */ /* 0x040fe20007fbe0ff */
[----:B------:R0:W-:Y:S03]  /*44ad0*/  @P3 STG.E.U8 desc[UR18][R70.64], R73 ;  /* 0x0000004946003986 */ /* 0x0001e6000c101112 */
[C---:B------:R-:W-:Y:S02]  /*44ae0*/  LEA.HI.X.SX32 R69, R3.reuse, R0, 0x1, P5 ;  /* 0x0000000003457211 */ /* 0x040fe400028f0eff */
[----:B0-----:R-:W-:Y:S01]  /*44af0*/  PRMT R71, R72, 0x9910, RZ ;  /* 0x0000991048477816 */ /* 0x001fe200000000ff */
[----:B------:R-:W-:Y:S02]  /*44b00*/  VIADD R70, R3, UR5 ;  /* 0x0000000503467c36 */ /* 0x000fe40008000000 */
[----:B------:R0:W-:Y:S02]  /*44b10*/  @P0 STG.E.U8 desc[UR18][R68.64], R72 ;  /* 0x0000004844000986 */ /* 0x0001e4000c101112 */
[----:B------:R-:W-:-:S02]  /*44b20*/  IMAD.MOV.U32 R73, RZ, RZ, R71 ;  /* 0x000000ffff497224 */ /* 0x000fc400078e0047 */
[C---:B------:R-:W-:Y:S01]  /*44b30*/  VIADD R71, R70.reuse, UR5 ;  /* 0x0000000546477c36 */ /* 0x040fe20008000000 */
[----:B-1----:R-:W-:Y:S01]  /*44b40*/  ISETP.LT.AND P3, PT, R79, UR9, !P1 ;  /* 0x000000094f007c0c */ /* 0x002fe2000cf61270 */
[----:B------:R-:W1:Y:S01]  /*44b50*/  LDCU UR9, c[0x0][0x39c] ;  /* 0x00007380ff0977ac */ /* 0x000e620008000800 */
[----:B------:R-:W-:Y:S02]  /*44b60*/  SHF.R.S32.HI R73, RZ, 0x8, R73 ;  /* 0x00000008ff497819 */ /* 0x000fe40000011449 */
[C---:B0-----:R-:W-:Y:S01]  /*44b70*/  IADD3 R68, P0, PT, R70.reuse, R2, RZ ;  /* 0x0000000246447210 */ /* 0x041fe20007f1e0ff */
[----:B------:R-:W-:Y:S01]  /*44b80*/  VIADD R72, R71, UR5 ;  /* 0x0000000547487c36 */ /* 0x000fe20008000000 */
[----:B------:R-:W-:Y:S02]  /*44b90*/  F2FP.SATFINITE.E5M2.F32.PACK_AB_MERGE_C R3, R93, R92, RZ ;  /* 0x0000005c5d03723e */ /* 0x000fe400048060ff */
[----:B------:R-:W-:Y:S02]  /*44ba0*/  LEA.HI.X.SX32 R69, R70, R0, 0x1, P0 ;  /* 0x0000000046457211 */ /* 0x000fe400000f0eff */
[----:B------:R-:W-:-:S02]  /*44bb0*/  IADD3 R70, P0, PT, R71, R2, RZ ;  /* 0x0000000247467210 */ /* 0x000fc40007f1e0ff */
[----:B------:R-:W-:Y:S01]  /*44bc0*/  PRMT R74, R3, 0x9910, RZ ;  /* 0x00009910034a7816 */ /* 0x000fe200000000ff */
[----:B------:R0:W-:Y:S01]  /*44bd0*/  @P2 STG.E.U8 desc[UR18][R68.64], R73 ;  /* 0x0000004944002986 */ /* 0x0001e2000c101112 */
[----:B------:R-:W-:Y:S01]  /*44be0*/  ISETP.LT.AND P5, PT, R78, UR10, !P1 ;  /* 0x0000000a4e007c0c */ /* 0x000fe2000cfa1270 */
[----:B------:R-:W4:Y:S01]  /*44bf0*/  LDCU UR10, c[0x0][0x39c] ;  /* 0x00007380ff0a77ac */ /* 0x000f220008000800 */
[----:B------:R-:W-:Y:S01]  /*44c00*/  LEA.HI.X.SX32 R71, R71, R0, 0x1, P0 ;  /* 0x0000000047477211 */ /* 0x000fe200000f0eff */
[----:B------:R-:W4:Y:S01]  /*44c10*/  LDL.LU R78, [R1+0x127c] ;  /* 0x00127c00014e7983 */ /* 0x000f220000300800 */
[----:B------:R-:W-:Y:S02]  /*44c20*/  SHF.R.S32.HI R74, RZ, 0x8, R74 ;  /* 0x00000008ff4a7819 */ /* 0x000fe4000001144a */
[----:B0-----:R-:W-:-:S04]  /*44c30*/  IADD3 R68, P2, PT, R72, R2, RZ ;  /* 0x0000000248447210 */ /* 0x001fc80007f5e0ff */
[C---:B------:R-:W-:Y:S01]  /*44c40*/  LEA.HI.X.SX32 R69, R72.reuse, R0, 0x1, P2 ;  /* 0x0000000048457211 */ /* 0x040fe200010f0eff */
[----:B------:R-:W-:Y:S01]  /*44c50*/  VIADD R72, R72, UR5 ;  /* 0x0000000548487c36 */ /* 0x000fe20008000000 */
[----:B------:R0:W-:Y:S04]  /*44c60*/  @P4 STG.E.U8 desc[UR18][R70.64], R3 ;  /* 0x0000000346004986 */ /* 0x0001e8000c101112 */
[----:B------:R1:W-:Y:S01]  /*44c70*/  @P3 STG.E.U8 desc[UR18][R68.64], R74 ;  /* 0x0000004a44003986 */ /* 0x0003e2000c101112 */
[----:B0-----:R-:W-:Y:S01]  /*44c80*/  F2FP.SATFINITE.E5M2.F32.PACK_AB_MERGE_C R3, R5, R4, RZ ;  /* 0x000000040503723e */ /* 0x001fe200048060ff */
[C---:B------:R-:W-:Y:S01]  /*44c90*/  VIADD R71, R72.reuse, UR5 ;  /* 0x0000000548477c36 */ /* 0x040fe20008000000 */
[----:B------:R-:W-:Y:S02]  /*44ca0*/  IADD3 R4, P3, PT, R72, R2, RZ ;  /* 0x0000000248047210 */ /* 0x000fe40007f7e0ff */
[----:B-1----:R-:W-:-:S02]  /*44cb0*/  PRMT R69, R3, 0x9910, RZ ;  /* 0x0000991003457816 */ /* 0x002fc400000000ff */
[----:B------:R-:W-:Y:S02]  /*44cc0*/  LEA.HI.X.SX32 R5, R72, R0, 0x1, P3 ;  /* 0x0000000048057211 */ /* 0x000fe400018f0eff */
[----:B------:R-:W-:Y:S02]  /*44cd0*/  IADD3 R68, P3, PT, R71, R2, RZ ;  /* 0x0000000247447210 */ /* 0x000fe40007f7e0ff */
[----:B------:R-:W-:Y:S02]  /*44ce0*/  F2FP.SATFINITE.E5M2.F32.PACK_AB_MERGE_C R70, R7, R6, RZ ;  /* 0x000000060746723e */ /* 0x000fe400048060ff */
[----:B------:R-:W-:Y:S02]  /*44cf0*/  SHF.R.S32.HI R6, RZ, 0x8, R69 ;  /* 0x00000008ff067819 */ /* 0x000fe40000011445 */
[C---:B------:R-:W-:Y:S01]  /*44d00*/  LEA.HI.X.SX32 R69, R71.reuse, R0, 0x1, P3 ;  /* 0x0000000047457211 */ /* 0x040fe200018f0eff */
[----:B------:R-:W-:Y:S01]  /*44d10*/  VIADD R71, R71, UR5 ;  /* 0x0000000547477c36 */ /* 0x000fe20008000000 */
[----:B------:R0:W-:Y:S03]  /*44d20*/  @P5 STG.E.U8 desc[UR18][R4.64], R3 ;  /* 0x0000000304005986 */ /* 0x0001e6000c101112 */
[----:B0-----:R-:W-:Y:S01]  /*44d30*/  VIADD R3, R71, UR5 ;  /* 0x0000000547037c36 */ /* 0x001fe20008000000 */
[----:B--2---:R-:W-:Y:S01]  /*44d40*/  ISETP.LT.AND P0, PT, R77, UR4, !P1 ;  /* 0x000000044d007c0c */ /* 0x004fe2000cf01270 */
[----:B------:R-:W4:Y:S01]  /*44d50*/  LDCU UR4, c[0x0][0x39c] ;  /* 0x00007380ff0477ac */ /* 0x000f220008000800 */
[----:B------:R-:W2:Y:S01]  /*44d60*/  LDL.LU R77, [R1+0x1270] ;  /* 0x00127000014d7983 */ /* 0x000ea20000300800 */
[----:B---3--:R-:W-:Y:S01]  /*44d70*/  ISETP.LT.AND P4, PT, R76, UR6, !P1 ;  /* 0x000000064c007c0c */ /* 0x008fe2000cf81270 */
[----:B------:R-:W2:Y:S02]  /*44d80*/  LDCU UR6, c[0x0][0x39c] ;  /* 0x00007380ff0677ac */ /* 0x000ea40008000800 */
[----:B------:R-:W3:Y:S01]  /*44d90*/  LDL.LU R76, [R1+0x1280] ;  /* 0x00128000014c7983 */ /* 0x000ee20000300800 */
[----:B-----5:R-:W-:Y:S01]  /*44da0*/  ISETP.LT.AND P2, PT, R75, UR7, !P1 ;  /* 0x000000074b007c0c */ /* 0x020fe2000cf41270 */
[----:B------:R-:W3:Y:S02]  /*44db0*/  LDCU UR7, c[0x0][0x39c] ;  /* 0x00007380ff0777ac */ /* 0x000ee40008000800 */
[----:B------:R-:W5:Y:S04]  /*44dc0*/  LDL.LU R75, [R1+0x1258] ;  /* 0x00125800014b7983 */ /* 0x000f680000300800 */
[----:B------:R0:W-:Y:S01]  /*44dd0*/  @P0 STG.E.U8 desc[UR18][R68.64], R6 ;  /* 0x0000000644000986 */ /* 0x0001e2000c101112 */
[----:B------:R-:W-:-:S03]  /*44de0*/  IADD3 R4, P0, PT, R71, R2, RZ ;  /* 0x0000000247047210 */ /* 0x000fc60007f1e0ff */
[----:B------:R-:W5:Y:S01]  /*44df0*/  LDL.LU R73, [R1+0x1254] ;  /* 0x0012540001497983 */ /* 0x000f620000300800 */
[----:B------:R-:W-:-:S03]  /*44e00*/  LEA.HI.X.SX32 R5, R71, R0, 0x1, P0 ;  /* 0x0000000047057211 */ /* 0x000fc600000f0eff */
[----:B------:R-:W5:Y:S04]  /*44e10*/  LDL.LU R72, [R1+0x1264] ;  /* 0x0012640001487983 */ /* 0x000f680000300800 */
[----:B------:R-:W5:Y:S04]  /*44e20*/  LDL.LU R71, [R1+0x126c] ;  /* 0x00126c0001477983 */ /* 0x000f680000300800 */
[----:B0-----:R-:W5:Y:S01]  /*44e30*/  LDL.LU R69, [R1+0x1278] ;  /* 0x0012780001457983 */ /* 0x001f620000300800 */
[----:B------:R-:W-:Y:S02]  /*44e40*/  PRMT R7, R70, 0x9910, RZ ;  /* 0x0000991046077816 */ /* 0x000fe400000000ff */
[----:B------:R-:W-:-:S02]  /*44e50*/  IADD3 R6, P5, PT, R3, R2, RZ ;  /* 0x0000000203067210 */ /* 0x000fc40007fbe0ff */
[----:B------:R-:W-:Y:S02]  /*44e60*/  SHF.R.S32.HI R68, RZ, 0x8, R7 ;  /* 0x00000008ff447819 */ /* 0x000fe40000011407 */
[C---:B------:R-:W-:Y:S01]  /*44e70*/  LEA.HI.X.SX32 R7, R3.reuse, R0, 0x1, P5 ;  /* 0x0000000003077211 */ /* 0x040fe200028f0eff */
[----:B------:R-:W-:Y:S01]  /*44e80*/  VIADD R3, R3, UR5 ;  /* 0x0000000503037c36 */ /* 0x000fe20008000000 */
[----:B------:R0:W-:Y:S01]  /*44e90*/  @P4 STG.E.U8 desc[UR18][R4.64], R70 ;  /* 0x0000004604004986 */ /* 0x0001e2000c101112 */
[----:B------:R-:W-:-:S03]  /*44ea0*/  F2FP.SATFINITE.E5M2.F32.PACK_AB_MERGE_C R8, R9, R8, RZ ;  /* 0x000000080908723e */ /* 0x000fc600048060ff */
[----:B------:R1:W-:Y:S01]  /*44eb0*/  @P2 STG.E.U8 desc[UR18][R6.64], R68 ;  /* 0x0000004406002986 */ /* 0x0003e2000c101112 */
[----:B0-----:R-:W-:-:S03]  /*44ec0*/  IADD3 R4, P5, PT, R3, R2, RZ ;  /* 0x0000000203047210 */ /* 0x001fc60007fbe0ff */
[----:B------:R-:W5:Y:S01]  /*44ed0*/  LDL.LU R70, [R1+0x12a8] ;  /* 0x0012a80001467983 */ /* 0x000f620000300800 */
[----:B----4-:R-:W-:Y:S01]  /*44ee0*/  ISETP.LT.AND P0, PT, R78, UR4, !P1 ;  /* 0x000000044e007c0c */ /* 0x010fe2000cf01270 */
[C---:B-1----:R-:W-:Y:S01]  /*44ef0*/  VIADD R6, R3.reuse, UR5 ;  /* 0x0000000503067c36 */ /* 0x042fe20008000000 */
[----:B------:R-:W-:Y:S01]  /*44f00*/  LEA.HI.X.SX32 R5, R3, R0, 0x1, P5 ;  /* 0x0000000003057211 */ /* 0x000fe200028f0eff */
[----:B------:R-:W0:Y:S01]  /*44f10*/  LDCU UR4, c[0x0][0x39c] ;  /* 0x00007380ff0477ac */ /* 0x000e220008000800 */
[----:B------:R-:W-:Y:S01]  /*44f20*/  PRMT R7, R8, 0x9910, RZ ;  /* 0x0000991008077816 */ /* 0x000fe200000000ff */
[----:B------:R-:W-:-:S03]  /*44f30*/  VIADD R3, R6, UR5 ;  /* 0x0000000506037c36 */ /* 0x000fc60008000000 */
[----:B------:R-:W-:-:S05]  /*44f40*/  SHF.R.S32.HI R9, RZ, 0x8, R7 ;  /* 0x00000008ff097819 */ /* 0x000fca0000011407 */
[----:B------:R1:W-:Y:S02]  /*44f50*/  @P0 STG.E.U8 desc[UR18][R4.64], R8 ;  /* 0x0000000804000986 */ /* 0x0003e4000c101112 */
[----:B-1----:R-:W-:Y:S01]  /*44f60*/  IADD3 R4, P0, PT, R6, R2, RZ ;  /* 0x0000000206047210 */ /* 0x002fe20007f1e0ff */
[----:B------:R-:W-:-:S03]  /*44f70*/  VIADD R8, R3, UR5 ;  /* 0x0000000503087c36 */ /* 0x000fc60008000000 */
[----:B------:R-:W-:Y:S02]  /*44f80*/  LEA.HI.X.SX32 R5, R6, R0, 0x1, P0 ;  /* 0x0000000006057211 */ /* 0x000fe400000f0eff */
[----:B------:R-:W-:Y:S02]  /*44f90*/  IADD3 R6, P0, PT, R3, R2, RZ ;  /* 0x0000000203067210 */ /* 0x000fe40007f1e0ff */
[----:B------:R-:W-:Y:S02]  /*44fa0*/  F2FP.SATFINITE.E5M2.F32.PACK_AB_MERGE_C R10, R11, R10, RZ ;  /* 0x0000000a0b0a723e */ /* 0x000fe400048060ff */
[----:B------:R-:W-:Y:S02]  /*44fb0*/  LEA.HI.X.SX32 R7, R3, R0, 0x1, P0 ;  /* 0x0000000003077211 */ /* 0x000fe400000f0eff */
[----:B------:R-:W-:-:S04]  /*44fc0*/  PRMT R11, R10, 0x9910, RZ ;  /* 0x000099100a0b7816 */ /* 0x000fc800000000ff */
[----:B------:R-:W-:Y:S02]  /*44fd0*/  SHF.R.S32.HI R11, RZ, 0x8, R11 ;  /* 0x00000008ff0b7819 */ /* 0x000fe4000001140b */
[----:B------:R-:W-:Y:S02]  /*44fe0*/  F2FP.SATFINITE.E5M2.F32.PACK_AB_MERGE_C R12, R13, R12, RZ ;  /* 0x0000000c0d0c723e */ /* 0x000fe400048060ff */
[----:B--2---:R-:W-:Y:S01]  /*44ff0*/  ISETP.LT.AND P3, PT, R77, UR6, !P1 ;  /* 0x000000064d007c0c */ /* 0x004fe2000cf61270 */
[----:B------:R-:W1:Y:S01]  /*45000*/  LDCU UR6, c[0x0][0x39c] ;  /* 0x00007380ff0677ac */ /* 0x000e620008000800 */
[----:B---3--:R-:W-:Y:S01]  /*45010*/  ISETP.LT.AND P4, PT, R76, UR7, !P1 ;  /* 0x000000074c007c0c */ /* 0x008fe2000cf81270 */
[----:B------:R-:W2:Y:S01]  /*45020*/  LDCU UR7, c[0x0][0x39c] ;  /* 0x00007380ff0777ac */ /* 0x000ea20008000800 */
[----:B-----5:R-:W-:Y:S01]  /*45030*/  ISETP.LT.AND P2, PT, R75, UR9, !P1 ;  /* 0x000000094b007c0c */ /* 0x020fe2000cf41270 */
[----:B------:R-:W3:Y:S08]  /*45040*/  LDCU UR9, c[0x0][0x39c] ;  /* 0x00007380ff0977ac */ /* 0x000ef00008000800 */
[----:B------:R4:W-:Y:S04]  /*45050*/  @P3 STG.E.U8 desc[UR18][R4.64], R9 ;  /* 0x0000000904003986 */ /* 0x0009e8000c101112 */
[----:B------:R5:W-:Y:S01]  /*45060*/  @P4 STG.E.U8 desc[UR18][R6.64], R10 ;  /* 0x0000000a06004986 */ /* 0x000be2000c101112 */
[----:B----4-:R-:W-:-:S04]  /*45070*/  IADD3 R4, P3, PT, R8, R2, RZ ;  /* 0x0000000208047210 */ /* 0x010fc80007f7e0ff */
[C---:B------:R-:W-:Y:S02]  /*45080*/  LEA.HI.X.SX32 R5, R8.reuse, R0, 0x1, P3 ;  /* 0x0000000008057211 */ /* 0x040fe400018f0eff */
[----:B--2---:R-:W-:Y:S01]  /*45090*/  ISETP.LT.AND P3, PT, R69, UR7, !P1 ;  /* 0x0000000745007c0c */ /* 0x004fe2000cf61270 */
[----:B------:R-:W-:Y:S01]  /*450a0*/  VIADD R8, R8, UR5 ;  /* 0x0000000508087c36 */ /* 0x000fe20008000000 */
[----:B------:R-:W2:Y:S01]  /*450b0*/  LDL.LU R69, [R1+0x12a4] ;  /* 0x0012a40001457983 */ /* 0x000ea20000300800 */
[----:B------:R-:W-:Y:S01]  /*450c0*/  ISETP.LT.AND P5, PT, R73, UR10, !P1 ;  /* 0x0000000a49007c0c */ /* 0x000fe2000cfa1270 */
[----:B------:R-:W4:Y:S02]  /*450d0*/  LDCU UR10, c[0x0][0x39c] ;  /* 0x00007380ff0a77ac */ /* 0x000f240008000800 */
[----:B------:R-:W3:Y:S01]  /*450e0*/  LDL.LU R68, [R1+0x1284] ;  /* 0x0012840001447983 */ /* 0x000ee20000300800 */
[----:B-----5:R-:W-:Y:S01]  /*450f0*/  PRMT R7, R12, 0x9910, RZ ;  /* 0x000099100c077816 */ /* 0x020fe200000000ff */
[----:B------:R-:W3:Y:S02]  /*45100*/  LDCU UR7, c[0x0][0x39c] ;  /* 0x00007380ff0777ac */ /* 0x000ee40008000800 */
[----:B------:R-:W5:Y:S04]  /*45110*/  LDL.LU R10, [R1+0x1288] ;  /* 0x00128800010a7983 */ /* 0x000f680000300800 */
[----:B------:R-:W4:Y:S04]  /*45120*/  LDL.LU R9, [R1+0x128c] ;  /* 0x00128c0001097983 */ /* 0x000f280000300800 */
[----:B------:R0:W-:Y:S04]  /*45130*/  @P2 STG.E.U8 desc[UR18][R4.64], R11 ;  /* 0x0000000b04002986 */ /* 0x0001e8000c101112 */
[----:B------:R-:W5:Y:S01]  /*45140*/  LDL.LU R13, [R1+0x1298] ;  /* 0x00129800010d7983 */ /* 0x000f620000300800 */
[----:B0-----:R-:W-:-:S04]  /*45150*/  IADD3 R4, P2, PT, R8, R2, RZ ;  /* 0x0000000208047210 */ /* 0x001fc80007f5e0ff */
[----:B------:R-:W-:-:S05]  /*45160*/  LEA.HI.X.SX32 R5, R8, R0, 0x1, P2 ;  /* 0x0000000008057211 */ /* 0x000fca00010f0eff */
[----:B------:R0:W-:Y:S04]  /*45170*/  @P5 STG.E.U8 desc[UR18][R4.64], R12 ;  /* 0x0000000c04005986 */ /* 0x0001e8000c101112 */
[----:B0-----:R-:W5:Y:S01]  /*45180*/  LDL.LU R12, [R1+0x12a0] ;  /* 0x0012a000010c7983 */ /* 0x001f620000300800 */
[----:B------:R-:W-:Y:S01]  /*45190*/  VIADD R3, R8, UR5 ;  /* 0x0000000508037c36 */ /* 0x000fe20008000000 */
[----:B------:R-:W-:Y:S01]  /*451a0*/  ISETP.LT.AND P0, PT, R72, UR4, !P1 ;  /* 0x0000000448007c0c */ /* 0x000fe2000cf01270 */
[----:B------:R-:W0:Y:S01]  /*451b0*/  LDCU UR4, c[0x0][0x39c] ;  /* 0x00007380ff0477ac */ /* 0x000e220008000800 */
[----:B------:R-:W-:Y:S01]  /*451c0*/  F2FP.SATFINITE.E5M2.F32.PACK_AB_MERGE_C R14, R15, R14, RZ ;  /* 0x0000000e0f0e723e */ /* 0x000fe200048060ff */
[----:B------:R-:W5:Y:S01]  /*451d0*/  LDL.LU R11, [R1+0x1268] ;  /* 0x00126800010b7983 */ /* 0x000f620000300800 */
[----:B------:R-:W-:-:S02]  /*451e0*/  IADD3 R6, P2, PT, R3, R2, RZ ;  /* 0x0000000203067210 */ /* 0x000fc40007f5e0ff */
[----:B------:R-:W-:Y:S02]  /*451f0*/  SHF.R.S32.HI R8, RZ, 0x8, R7 ;  /* 0x00000008ff087819 */ /* 0x000fe40000011407 */
[C---:B------:R-:W-:Y:S01]  /*45200*/  LEA.HI.X.SX32 R7, R3.reuse, R0, 0x1, P2 ;  /* 0x0000000003077211 */ /* 0x040fe200010f0eff */
[----:B------:R-:W-:Y:S01]  /*45210*/  VIADD R3, R3, UR5 ;  /* 0x0000000503037c36 */ /* 0x000fe20008000000 */
[----:B-1----:R-:W-:Y:S01]  /*45220*/  ISETP.LT.AND P4, PT, R71, UR6, !P1 ;  /* 0x0000000647007c0c */ /* 0x002fe2000cf81270 */
[----:B------:R-:W2:Y:S02]  /*45230*/  LDCU UR6, c[0x0][0x39c] ;  /* 0x00007380ff0677ac */ /* 0x000ea40008000800 */
[----:B------:R1:W-:Y:S01]  /*45240*/  @P0 STG.E.U8 desc[UR18][R6.64], R8 ;  /* 0x0000000806000986 */ /* 0x0003e2000c101112 */
[----:B------:R-:W-:-:S04]  /*45250*/  IADD3 R4, P0, PT, R3, R2, RZ ;  /* 0x0000000203047210 */ /* 0x000fc80007f1e0ff */
[C---:B------:R-:W-:Y:S01]  /*45260*/  LEA.HI.X.SX32 R5, R3.reuse, R0, 0x1, P0 ;  /* 0x0000000003057211 */ /* 0x040fe200000f0eff */
[----:B-1----:R-:W-:Y:S01]  /*45270*/  VIADD R8, R3, UR5 ;  /* 0x0000000503087c36 */ /* 0x002fe20008000000 */
[----:B------:R-:W-:-:S04]  /*45280*/  PRMT R7, R14, 0x9910, RZ ;  /* 0x000099100e077816 */ /* 0x000fc800000000ff */
[C---:B------:R-:W-:Y:S02]  /*45290*/  IADD3 R6, P5, PT, R8.reuse, R2, RZ ;  /* 0x0000000208067210 */ /* 0x040fe40007fbe0ff */
[----:B------:R-:W-:Y:S02]  /*452a0*/  SHF.R.S32.HI R3, RZ, 0x8, R7 ;  /* 0x00000008ff037819 */ /* 0x000fe40000011407 */
[C---:B------:R-:W-:Y:S01]  /*452b0*/  LEA.HI.X.SX32 R7, R8.reuse, R0, 0x1, P5 ;  /* 0x0000000008077211 */ /* 0x040fe200028f0eff */
[----:B------:R-:W-:Y:S01]  /*452c0*/  VIADD R8, R8, UR5 ;  /* 0x0000000508087c36 */ /* 0x000fe20008000000 */
[----:B0-----:R-:W-:Y:S01]  /*452d0*/  ISETP.LT.AND P0, PT, R70, UR4, !P1 ;  /* 0x0000000446007c0c */ /* 0x001fe2000cf01270 */
[----:B------:R0:W-:Y:S01]  /*452e0*/  @P4 STG.E.U8 desc[UR18][R4.64], R14 ;  /* 0x0000000e04004986 */ /* 0x0001e2000c101112 */
[----:B------:R-:W-:Y:S01]  /*452f0*/  F2FP.SATFINITE.E5M2.F32.PACK_AB_MERGE_C R16, R17, R16, RZ ;  /* 0x000000101110723e */ /* 0x000fe200048060ff */
[----:B------:R-:W1:Y:S02]  /*45300*/  LDCU UR4, c[0x0][0x39c] ;  /* 0x00007380ff0477ac */ /* 0x000e640008000800 */
[----:B------:R1:W-:Y:S01]  /*45310*/  @P3 STG.E.U8 desc[UR18][R6.64], R3 ;  /* 0x0000000306003986 */ /* 0x0003e2000c101112 */
[----:B0-----:R-:W-:-:S04]  /*45320*/  IADD3 R4, P5, PT, R8, R2, RZ ;  /* 0x0000000208047210 */ /* 0x001fc80007fbe0ff */
[C---:B------:R-:W-:Y:S01]  /*45330*/  LEA.HI.X.SX32 R5, R8.reuse, R0, 0x1, P5 ;  /* 0x0000000008057211 */ /* 0x040fe200028f0eff */
[----:B------:R-:W-:Y:S01]  /*45340*/  VIADD R8, R8, UR5 ;  /* 0x0000000508087c36 */ /* 0x000fe20008000000 */
[----:B-1----:R-:W-:-:S03]  /*45350*/  PRMT R3, R16, 0x9910, RZ ;  /* 0x0000991010037816 */ /* 0x002fc600000000ff */
[----:B------:R0:W-:Y:S01]  /*45360*/  @P0 STG.E.U8 desc[UR18][R4.64], R16 ;  /* 0x0000001004000986 */ /* 0x0001e2000c101112 */
[----:B------:R-:W-:Y:S02]  /*45370*/  F2FP.SATFINITE.E5M2.F32.PACK_AB_MERGE_C R18, R19, R18, RZ ;  /* 0x000000121312723e */ /* 0x000fe400048060ff */
[----:B0-----:R-:W-:-:S04]  /*45380*/  IADD3 R4, P0, PT, R8, R2, RZ ;  /* 0x0000000208047210 */ /* 0x001fc80007f1e0ff */
[----:B------:R-:W-:Y:S02]  /*45390*/  LEA.HI.X.SX32 R5, R8, R0, 0x1, P0 ;  /* 0x0000000008057211 */ /* 0x000fe400000f0eff */
[----:B--2---:R-:W-:Y:S01]  /*453a0*/  ISETP.LT.AND P2, PT, R69, UR6, !P1 ;  /* 0x0000000645007c0c */ /* 0x004fe2000cf41270 */
[----:B------:R-:W0:Y:S01]  /*453b0*/  LDCU UR6, c[0x0][0x39c] ;  /* 0x00007380ff0677ac */ /* 0x000e220008000800 */
[----:B---3--:R-:W-:Y:S01]  /*453c0*/  ISETP.LT.AND P4, PT, R68, UR7, !P1 ;  /* 0x0000000744007c0c */ /* 0x008fe2000cf81270 */
[----:B------:R-:W1:Y:S01]  /*453d0*/  LDCU UR7, c[0x0][0x39c] ;  /* 0x00007380ff0777ac */ /* 0x000e620008000800 */
[----:B----4-:R-:W-:Y:S01]  /*453e0*/  ISETP.LT.AND P5, PT, R9, UR10, !P1 ;  /* 0x0000000a09007c0c */ /* 0x010fe2000cfa1270 */
[----:B------:R-:W-:Y:S01]  /*453f0*/  IMAD.MOV.U32 R9, RZ, RZ, R3 ;  /* 0x000000ffff097224 */ /* 0x000fe200078e0003 */
[----:B-----5:R-:W-:Y:S01]  /*45400*/  ISETP.LT.AND P3, PT, R10, UR9, !P1 ;  /* 0x000000090a007c0c */ /* 0x020fe2000cf61270 */
[----:B------:R-:W-:Y:S01]  /*45410*/  VIADD R3, R8, UR5 ;  /* 0x0000000508037c36 */ /* 0x000fe20008000000 */
[----:B------:R-:W-:Y:S01]  /*45420*/  F2FP.SATFINITE.E5M2.F32.PACK_AB_MERGE_C R20, R21, R20, RZ ;  /* 0x000000141514723e */ /* 0x000fe200048060ff */
[----:B------:R-:W2:Y:S03]  /*45430*/  LDCU UR9, c[0x0][0x39c] ;  /* 0x00007380ff0977ac */ /* 0x000ea60008000800 */
[----:B------:R-:W-:Y:S01]  /*45440*/  IADD3 R6, P0, PT, R3, R2, RZ ;  /* 0x0000000203067210 */ /* 0x000fe20007f1e0ff */
[----:B------:R-:W3:Y:S01]  /*45450*/  LDCU UR10, c[0x0][0x39c] ;  /* 0x00007380ff0a77ac */ /* 0x000ee20008000800 */
[----:B------:R-:W-:-:S02]  /*45460*/  SHF.R.S32.HI R9, RZ, 0x8, R9 ;  /* 0x00000008ff097819 */ /* 0x000fc40000011409 */
[----:B------:R-:W-:-:S03]  /*45470*/  LEA.HI.X.SX32 R7, R3, R0, 0x1, P0 ;  /* 0x0000000003077211 */ /* 0x000fc600000f0eff */
[----:B------:R4:W-:Y:S04]  /*45480*/  @P2 STG.E.U8 desc[UR18][R4.64], R9 ;  /* 0x0000000904002986 */ /* 0x0009e8000c101112 */
[----:B------:R5:W-:Y:S01]  /*45490*/  @P4 STG.E.U8 desc[UR18][R6.64], R18 ;  /* 0x0000001206004986 */ /* 0x000be2000c101112 */
[----:B0-----:R-:W-:Y:S01]  /*454a0*/  ISETP.LT.AND P4, PT, R12, UR6, !P1 ;  /* 0x000000060c007c0c */ /* 0x001fe2000cf81270 */
[----:B------:R-:W-:Y:S02]  /*454b0*/  VIADD R8, R3, UR5 ;  /* 0x0000000503087c36 */ /* 0x000fe40008000000 */
[----:B------:R-:W2:Y:S01]  /*454c0*/  LDL.LU R12, [R1+0x12b4] ;  /* 0x0012b400010c7983 */ /* 0x000ea20000300800 */
[----:B------:R-:W-:Y:S01]  /*454d0*/  PRMT R10, R18, 0x9910, RZ ;  /* 0x00009910120a7816 */ /* 0x000fe200000000ff */
[----:B------:R-:W0:Y:S01]  /*454e0*/  LDCU UR6, c[0x0][0x39c] ;  /* 0x00007380ff0677ac */ /* 0x000e220008000800 */
[----:B----4-:R-:W-:Y:S01]  /*454f0*/  IADD3 R4, P2, PT, R8, R2, RZ ;  /* 0x0000000208047210 */ /* 0x010fe20007f5e0ff */
[----:B------:R-:W0:Y:S01]  /*45500*/  LDL.LU R9, [R1+0xf84] ;  /* 0x000f840001097983 */ /* 0x000e220000300800 */
[----:B------:R-:W-:-:S02]  /*45510*/  SHF.R.S32.HI R10, RZ, 0x8, R10 ;  /* 0x00000008ff0a7819 */ /* 0x000fc4000001140a */
[C---:B------:R-:W-:Y:S01]  /*45520*/  LEA.HI.X.SX32 R5, R8.reuse, R0, 0x1, P2 ;  /* 0x0000000008057211 */ /* 0x040fe200010f0eff */
[----:B------:R-:W-:Y:S01]  /*45530*/  VIADD R8, R8, UR5 ;  /* 0x0000000508087c36 */ /* 0x000fe20008000000 */
[----:B------:R-:W-:Y:S01]  /*45540*/  ISETP.LT.AND P0, PT, R13, UR4, !P1 ;  /* 0x000000040d007c0c */ /* 0x000fe2000cf01270 */
[----:B------:R-:W2:Y:S01]  /*45550*/  LDCU UR4, c[0x0][0x39c] ;  /* 0x00007380ff0477ac */ /* 0x000ea20008000800 */
[----:B-----5:R-:W-:Y:S01]  /*45560*/  PRMT R7, R20, 0x9910, RZ ;  /* 0x0000991014077816 */ /* 0x020fe200000000ff */
[----:B------:R4:W-:Y:S01]  /*45570*/  @P3 STG.E.U8 desc[UR18][R4.64], R10 ;  /* 0x0000000a04003986 */ /* 0x0009e2000c101112 */
[----:B------:R-:W-:-:S03]  /*45580*/  VIADD R3, R8, UR5 ;  /* 0x0000000508037c36 */ /* 0x000fc60008000000 */
[----:B------:R-:W5:Y:S01]  /*45590*/  LDL.LU R15, [R1+0xf30] ;  /* 0x000f3000010f7983 */ /* 0x000f620000300800 */
[----:B-1----:R-:W-:Y:S01]  /*455a0*/  ISETP.LT.AND P2, PT, R11, UR7, !P1 ;  /* 0x000000070b007c0c */ /* 0x002fe2000cf41270 */
[----:B------:R-:W5:Y:S02]  /*455b0*/  LDCU UR7, c[0x0][0x39c] ;  /* 0x00007380ff0777ac */ /* 0x000f640008000800 */
[----:B------:R-:W3:Y:S01]  /*455c0*/  LDL.LU R14, [R1+0xf34] ;  /* 0x000f3400010e7983 */ /* 0x000ee20000300800 */
[----:B----4-:R-:W-:-:S03]  /*455d0*/  IADD3 R4, P3, PT, R8, R2, RZ ;  /* 0x0000000208047210 */ /* 0x010fc60007f7e0ff */
[----:B------:R-:W4:Y:S01]  /*455e0*/  LDL.LU R11, [R1+0x1290] ;  /* 0x00129000010b7983 */ /* 0x000f220000300800 */
[----:B------:R-:W-:-:S03]  /*455f0*/  LEA.HI.X.SX32 R5, R8, R0, 0x1, P3 ;  /* 0x0000000008057211 */ /* 0x000fc600018f0eff */
[----:B------:R-:W3:Y:S01]  /*45600*/  LDL.LU R13, [R1+0x129c] ;  /* 0x00129c00010d7983 */ /* 0x000ee20000300800 */
[C---:B------:R-:W-:Y:S02]  /*45610*/  IADD3 R6, P3, PT, R3.reuse, R2, RZ ;  /* 0x0000000203067210 */ /* 0x040fe40007f7e0ff */
[----:B------:R-:W-:Y:S02]  /*45620*/  SHF.R.S32.HI R8, RZ, 0x8, R7 ;  /* 0x00000008ff087819 */ /* 0x000fe40000011407 */
[C---:B------:R-:W-:Y:S01]  /*45630*/  LEA.HI.X.SX32 R7, R3.reuse, R0, 0x1, P3 ;  /* 0x0000000003077211 */ /* 0x040fe200018f0eff */
[----:B------:R-:W-:Y:S01]  /*45640*/  VIADD R3, R3, UR5 ;  /* 0x0000000503037c36 */ /* 0x000fe20008000000 */
[----:B------:R1:W-:Y:S04]  /*45650*/  @P5 STG.E.U8 desc[UR18][R4.64], R20 ;  /* 0x0000001404005986 */ /* 0x0003e8000c101112 */
[----:B------:R2:W-:Y:S01]  /*45660*/  @P0 STG.E.U8 desc[UR18][R6.64], R8 ;  /* 0x0000000806000986 */ /* 0x0005e2000c101112 */
[----:B-1----:R-:W-:-:S04]  /*45670*/  IADD3 R4, P0, PT, R3, R2, RZ ;  /* 0x0000000203047210 */ /* 0x002fc80007f1e0ff */
[C---:B------:R-:W-:Y:S02]  /*45680*/  LEA.HI.X.SX32 R5, R3.reuse, R0, 0x1, P0 ;  /* 0x0000000003057211 */ /* 0x040fe400000f0eff */
[----:B--2---:R-:W-:Y:S01]  /*45690*/  ISETP.LT.AND P0, PT, R12, UR4, !P1 ;  /* 0x000000040c007c0c */ /* 0x004fe2000cf01270 */
[----:B------:R-:W-:Y:S01]  /*456a0*/  VIADD R8, R3, UR5 ;  /* 0x0000000503087c36 */ /* 0x000fe20008000000 */
[----:B------:R-:W2:Y:S01]  /*456b0*/  LDL.LU R12, [R1+0xf3c] ;  /* 0x000f3c00010c7983 */ /* 0x000ea20000300800 */
[----:B------:R-:W-:Y:S01]  /*456c0*/  F2FP.SATFINITE.E5M2.F32.PACK_AB_MERGE_C R22, R23, R22, RZ ;  /* 0x000000161716723e */ /* 0x000fe200048060ff */
[----:B------:R-:W1:Y:S01]  /*456d0*/  LDCU UR4, c[0x0][0x39c] ;  /* 0x00007380ff0477ac */ /* 0x000e620008000800 */
[----:B0-----:R-:W-:Y:S01]  /*456e0*/  ISETP.LT.AND P3, PT, R9, UR6, !P1 ;  /* 0x0000000609007c0c */ /* 0x001fe2000cf61270 */
[----:B------:R-:W-:Y:S01]  /*456f0*/  VIADD R9, R8, UR5 ;  /* 0x0000000508097c36 */ /* 0x000fe20008000000 */
[----:B------:R-:W-:Y:S02]  /*45700*/  PRMT R7, R22, 0x9910, RZ ;  /* 0x0000991016077816 */ /* 0x000fe400000000ff */
[C---:B------:R-:W-:Y:S01]  /*45710*/  IADD3 R6, P5, PT, R8.reuse, R2, RZ ;  /* 0x0000000208067210 */ /* 0x040fe20007fbe0ff */
[----:B------:R0:W-:Y:S01]  /*45720*/  @P4 STG.E.U8 desc[UR18][R4.64], R22 ;  /* 0x0000001604004986 */ /* 0x0001e2000c101112 */
[----:B------:R-:W-:Y:S01]  /*45730*/  SHF.R.S32.HI R3, RZ, 0x8, R7 ;  /* 0x00000008ff037819 */ /* 0x000fe20000011407 */
[----:B------:R-:W2:Y:S01]  /*45740*/  LDCU UR6, c[0x0][0x39c] ;  /* 0x00007380ff0677ac */ /* 0x000ea20008000800 */
[----:B------:R-:W-:Y:S01]  /*45750*/  LEA.HI.X.SX32 R7, R8, R0, 0x1, P5 ;  /* 0x0000000008077211 */ /* 0x000fe200028f0eff */
[----:B------:R-:W4:Y:S01]  /*45760*/  LDL.LU R10, [R1+0xf38] ;  /* 0x000f3800010a7983 */ /* 0x000f220000300800 */
[----:B------:R-:W-:-:S02]  /*45770*/  F2FP.SATFINITE.E5M2.F32.PACK_AB_MERGE_C R25, R25, R24, RZ ;  /* 0x000000181919723e */ /* 0x000fc400048060ff */
[C---:B0-----:R-:W-:Y:S01]  /*45780*/  IADD3 R4, P5, PT, R9.reuse, R2, RZ ;  /* 0x0000000209047210 */ /* 0x041fe20007fbe0ff */
[----:B------:R0:W-:Y:S03]  /*45790*/  @P2 STG.E.U8 desc[UR18][R6.64], R3 ;  /* 0x0000000306002986 */ /* 0x0001e6000c101112 */
[C---:B------:R-:W-:Y:S01]  /*457a0*/  LEA.HI.X.SX32 R5, R9.reuse, R0, 0x1, P5 ;  /* 0x0000000009057211 */ /* 0x040fe200028f0eff */
[----:B------:R-:W-:Y:S01]  /*457b0*/  VIADD R9, R9, UR5 ;  /* 0x0000000509097c36 */ /* 0x000fe20008000000 */
[----:B------:R-:W-:Y:S01]  /*457c0*/  PRMT R8, R25, 0x9910, RZ ;  /* 0x0000991019087816 */ /* 0x000fe200000000ff */
[----:B------:R-:W4:Y:S01]  /*457d0*/  LDL.LU R16, [R1+0xf40] ;  /* 0x000f400001107983 */ /* 0x000f220000300800 */
[----:B-----5:R-:W-:Y:S01]  /*457e0*/  ISETP.LT.AND P4, PT, R15, UR7, !P1 ;  /* 0x000000070f007c0c */ /* 0x020fe2000cf81270 */
[----:B------:R-:W5:Y:S02]  /*457f0*/  LDCU UR7, c[0x0][0x39c] ;  /* 0x00007380ff0777ac */ /* 0x000f640008000800 */
[----:B------:R1:W-:Y:S01]  /*45800*/  @P0 STG.E.U8 desc[UR18][R4.64], R25 ;  /* 0x0000001904000986 */ /* 0x0003e2000c101112 */
[----:B0-----:R-:W-:-:S02]  /*45810*/  VIADD R7, R9, UR5 ;  /* 0x0000000509077c36 */ /* 0x001fc40008000000 */
[----:B------:R-:W-:Y:S01]  /*45820*/  IMAD.MOV.U32 R3, RZ, RZ, R8 ;  /* 0x000000ffff037224 */ /* 0x000fe200078e0008 */
[----:B-1----:R-:W-:-:S04]  /*45830*/  IADD3 R4, P0, PT, R9, R2, RZ ;  /* 0x0000000209047210 */ /* 0x002fc80007f1e0ff */
[----:B------:R-:W-:Y:S02]  /*45840*/  LEA.HI.X.SX32 R5, R9, R0, 0x1, P0 ;  /* 0x0000000009057211 */ /* 0x000fe400000f0eff */
[C---:B------:R-:W-:Y:S02]  /*45850*/  IADD3 R6, P0, PT, R7.reuse, R2, RZ ;  /* 0x0000000207067210 */ /* 0x040fe40007f1e0ff */
[----:B------:R-:W-:Y:S01]  /*45860*/  SHF.R.S32.HI R9, RZ, 0x8, R3 ;  /* 0x00000008ff097819 */ /* 0x000fe20000011403 */
[----:B------:R-:W-:Y:S01]  /*45870*/  VIADD R3, R7, UR5 ;  /* 0x0000000507037c36 */ /* 0x000fe20008000000 */
[----:B------:R-:W-:Y:S02]  /*45880*/  F2FP.SATFINITE.E5M2.F32.PACK_AB_MERGE_C R27, R27, R26, RZ ;  /* 0x0000001a1b1b723e */ /* 0x000fe400048060ff */
[----:B------:R-:W-:Y:S01]  /*45890*/  LEA.HI.X.SX32 R7, R7, R0, 0x1, P0 ;  /* 0x0000000007077211 */ /* 0x000fe200000f0eff */
[----:B------:R0:W-:Y:S04]  /*458a0*/  @P3 STG.E.U8 desc[UR18][R4.64], R9 ;  /* 0x0000000904003986 */ /* 0x0001e8000c101112 */
[----:B------:R-:W-:Y:S01]  /*458b0*/  @P4 STG.E.U8 desc[UR18][R6.64], R27 ;  /* 0x0000001b06004986 */ /* 0x000fe2000c101112 */
[----:B--2---:R-:W-:Y:S01]  /*458c0*/  ISETP.LT.AND P4, PT, R12, UR6, !P1 ;  /* 0x000000060c007c0c */ /* 0x004fe2000cf81270 */
[----:B------:R-:W1:Y:S02]  /*458d0*/  LDCU UR6, c[0x0][0x39c] ;  /* 0x00007380ff0677ac */ /* 0x000e640008000800 */
[----:B------:R-:W1:Y:S01]  /*458e0*/  LDL.LU R12, [R1+0xf2c] ;  /* 0x000f2c00010c7983 */ /* 0x000e620000300800 */
[----:B---3--:R-:W-:-:S02]  /*458f0*/  ISETP.LT.AND P2, PT, R14, UR9, !P1 ;  /* 0x000000090e007c0c */ /* 0x008fc4000cf41270 */
[----:B----4-:R-:W-:Y:S01]  /*45900*/  ISETP.LT.AND P5, PT, R11, UR10, !P1 ;  /* 0x0000000a0b007c0c */ /* 0x010fe2000cfa1270 */
[----:B------:R-:W2:Y:S01]  /*45910*/  LDCU UR10, c[0x0][0x39c] ;  /* 0x00007380ff0a77ac */ /* 0x000ea20008000800 */
[----:B------:R-:W-:Y:S02]  /*45920*/  PRMT R11, R27, 0x9910, RZ ;  /* 0x000099101b0b7816 */ /* 0x000fe400000000ff */
[C---:B0-----:R-:W-:Y:S01]  /*45930*/  IADD3 R4, P3, PT, R3.reuse, R2, RZ ;  /* 0x0000000203047210 */ /* 0x041fe20007f7e0ff */
[----:B------:R-:W0:Y:S01]  /*45940*/  LDCU UR9, c[0x0][0x39c] ;  /* 0x00007380ff0977ac */ /* 0x000e220008000800 */
[----:B------:R-:W-:Y:S02]  /*45950*/  SHF.R.S32.HI R11, RZ, 0x8, R11 ;  /* 0x00000008ff0b7819 */ /* 0x000fe4000001140b */
[C---:B------:R-:W-:Y:S01]  /*45960*/  LEA.HI.X.SX32 R5, R3.reuse, R0, 0x1, P3 ;  /* 0x0000000003057211 */ /* 0x040fe200018f0eff */
[----:B------:R-:W-:-:S04]  /*45970*/  VIADD R3, R3, UR5 ;  /* 0x0000000503037c36 */ /* 0x000fc80008000000 */
[----:B------:R3:W-:Y:S01]  /*45980*/  @P2 STG.E.U8 desc[UR18][R4.64], R11 ;  /* 0x0000000b04002986 */ /* 0x0007e2000c101112 */
[C---:B------:R-:W-:Y:S01]  /*45990*/  VIADD R9, R3.reuse, UR5 ;  /* 0x0000000503097c36 */ /* 0x040fe20008000000 */
[----:B-----5:R-:W-:Y:S01]  /*459a0*/  ISETP.LT.AND P3, PT, R10, UR7, !P1 ;  /* 0x000000070a007c0c */ /* 0x020fe2000cf61270 */
[----:B------:R-:W4:Y:S01]  /*459b0*/  LDCU UR7, c[0x0][0x39c] ;  /* 0x00007380ff0777ac */ /* 0x000f220008000800 */
[----:B------:R-:W4:Y:S04]  /*459c0*/  LDL.LU R10, [R1+0xf28] ;  /* 0x000f2800010a7983 */ /* 0x000f280000300800 */
[----:B------:R-:W0:Y:S01]  /*459d0*/  LDL.LU R15, [R1+0xf24] ;  /* 0x000f2400010f7983 */ /* 0x000e220000300800 */
[----:B---3--:R-:W-:-:S03]  /*459e0*/  IADD3 R4, P2, PT, R3, R2, RZ ;  /* 0x0000000203047210 */ /* 0x008fc60007f5e0ff */
[----:B------:R-:W2:Y:S01]  /*459f0*/  LDL.LU R14, [R1+0x12ac] ;  /* 0x0012ac00010e7983 */ /* 0x000ea20000300800 */
[----:B------:R-:W-:Y:S02]  /*45a00*/  LEA.HI.X.SX32 R5, R3, R0, 0x1, P2 ;  /* 0x0000000003057211 */ /* 0x000fe400010f0eff */
[----:B------:R-:W-:-:S04]  /*45a10*/  IADD3 R6, P2, PT, R9, R2, RZ ;  /* 0x0000000209067210 */ /* 0x000fc80007f5e0ff */
[----:B------:R-:W-:Y:S02]  /*45a20*/  LEA.HI.X.SX32 R7, R9, R0, 0x1, P2 ;  /* 0x0000000009077211 */ /* 0x000fe400010f0eff */
[----:B------:R-:W-:Y:S01]  /*45a30*/  ISETP.LT.AND P0, PT, R13, UR4, !P1 ;  /* 0x000000040d007c0c */ /* 0x000fe2000cf01270 */
[----:B------:R-:W3:Y:S01]  /*45a40*/  LDCU UR4, c[0x0][0x39c] ;  /* 0x00007380ff0477ac */ /* 0x000ee20008000800 */
[----:B------:R-:W-:Y:S02]  /*45a50*/  F2FP.SATFINITE.E5M2.F32.PACK_AB_MERGE_C R29, R29, R28, RZ ;  /* 0x0000001c1d1d723e */ /* 0x000fe400048060ff */
[----:B-1----:R-:W-:Y:S01]  /*45a60*/  ISETP.LT.AND P2, PT, R12, UR6, !P1 ;  /* 0x000000060c007c0c */ /* 0x002fe2000cf41270 */
[----:B------:R-:W-:Y:S01]  /*45a70*/  VIADD R9, R9, UR5 ;  /* 0x0000000509097c36 */ /* 0x000fe20008000000 */
[----:B------:R-:W5:Y:S01]  /*45a80*/  LDL.LU R12, [R1+0x12b0] ;  /* 0x0012b000010c7983 */ /* 0x000f620000300800 */
[----:B------:R-:W-:Y:S01]  /*45a90*/  PRMT R13, R29, 0x9910, RZ ;  /* 0x000099101d0d7816 */ /* 0x000fe200000000ff */
[----:B------:R-:W1:Y:S01]  /*45aa0*/  LDCU UR6, c[0x0][0x39c] ;  /* 0x00007380ff0677ac */ /* 0x000e620008000800 */
[----:B------:R-:W-:Y:S01]  /*45ab0*/  VIADD R3, R9, UR5 ;  /* 0x0000000509037c36 */ /* 0x000fe20008000000 */
[----:B------:R3:W-:Y:S01]  /*45ac0*/  @P5 STG.E.U8 desc[UR18][R4.64], R29 ;  /* 0x0000001d04005986 */ /* 0x0007e2000c101112 */
[----:B------:R-:W-:-:S02]  /*45ad0*/  SHF.R.S32.HI R13, RZ, 0x8, R13 ;  /* 0x00000008ff0d7819 */ /* 0x000fc4000001140d */
[----:B------:R-:W-:Y:S01]  /*45ae0*/  F2FP.SATFINITE.E5M2.F32.PACK_AB_MERGE_C R31, R31, R30, RZ ;  /* 0x0000001e1f1f723e */ /* 0x000fe200048060ff */
[----:B------:R-:W1:Y:S04]  /*45af0*/  LDL.LU R11, [R1+0xf20] ;  /* 0x000f2000010b7983 */ /* 0x000e680000300800 */
[----:B------:R0:W-:Y:S01]  /*45b00*/  @P0 STG.E.U8 desc[UR18][R6.64], R13 ;  /* 0x0000000d06000986 */ /* 0x0001e2000c101112 */
[----:B---3--:R-:W-:-:S04]  /*45b10*/  IADD3 R4, P0, PT, R9, R2, RZ ;  /* 0x0000000209047210 */ /* 0x008fc80007f1e0ff */
[----:B------:R-:W-:Y:S02]  /*45b20*/  LEA.HI.X.SX32 R5, R9, R0, 0x1, P0 ;  /* 0x0000000009057211 */ /* 0x000fe400000f0eff */
[C---:B0-----:R-:W-:Y:S02]  /*45b30*/  IADD3 R6, P5, PT, R3.reuse, R2, RZ ;  /* 0x0000000203067210 */ /* 0x041fe40007fbe0ff */
[----:B------:R-:W-:Y:S01]  /*45b40*/  ISETP.LT.AND P0, PT, R16, UR4, !P1 ;  /* 0x0000000410007c0c */ /* 0x000fe2000cf01270 */
[----:B------:R0:W-:Y:S01]  /*45b50*/  @P4 STG.E.U8 desc[UR18][R4.64], R31 ;  /* 0x0000001f04004986 */ /* 0x0001e2000c101112 */
[C---:B------:R-:W-:Y:S01]  /*45b60*/  LEA.HI.X.SX32 R7, R3.reuse, R0, 0x1, P5 ;  /* 0x0000000003077211 */ /* 0x040fe200028f0eff */
[----:B------:R-:W-:Y:S01]  /*45b70*/  VIADD R3, R3, UR5 ;  /* 0x0000000503037c36 */ /* 0x000fe20008000000 */
[----:B------:R-:W-:Y:S01]  /*45b80*/  PRMT R8, R31, 0x9910, RZ ;  /* 0x000099101f087816 */ /* 0x000fe200000000ff */
[----:B------:R-:W5:Y:S01]  /*45b90*/  LDCU UR4, c[0x0][0x39c] ;  /* 0x00007380ff0477ac */ /* 0x000f620008000800 */
[----:B------:R-:W-:-:S02]  /*45ba0*/  F2FP.SATFINITE.E5M2.F32.PACK_AB_MERGE_C R33, R33, R32, RZ ;  /* 0x000000202121723e */ /* 0x000fc400048060ff */
[----:B------:R-:W-:Y:S02]  /*45bb0*/  SHF.R.S32.HI R9, RZ, 0x8, R8 ;  /* 0x00000008ff097819 */ /* 0x000fe40000011408 */
[----:B0-----:R-:W-:-:S04]  /*45bc0*/  IADD3 R4, P5, PT, R3, R2, RZ ;  /* 0x0000000203047210 */ /* 0x001fc80007fbe0ff */
[C---:B------:R-:W-:Y:S01]  /*45bd0*/  LEA.HI.X.SX32 R5, R3.reuse, R0, 0x1, P5 ;  /* 0x0000000003057211 */ /* 0x040fe200028f0eff */
[----:B------:R-:W-:Y:S01]  /*45be0*/  VIADD R3, R3, UR5 ;  /* 0x0000000503037c36 */ /* 0x000fe20008000000 */
[----:B------:R0:W-:Y:S04]  /*45bf0*/  @P3 STG.E.U8 desc[UR18][R6.64], R9 ;  /* 0x0000000906003986 */ /* 0x0001e8000c101112 */
[----:B------:R3:W-:Y:S01]  /*45c00*/  @P0 STG.E.U8 desc[UR18][R4.64], R33 ;  /* 0x0000002104000986 */ /* 0x0007e2000c101112 */
[C---:B0-----:R-:W-:Y:S01]  /*45c10*/  VIADD R7, R3.reuse, UR5 ;  /* 0x0000000503077c36 */ /* 0x041fe20008000000 */
[----:B---3--:R-:W-:-:S04]  /*45c20*/  IADD3 R4, P0, PT, R3, R2, RZ ;  /* 0x0000000203047210 */ /* 0x008fc80007f1e0ff */
[----:B------:R-:W-:Y:S02]  /*45c30*/  LEA.HI.X.SX32 R5, R3, R0, 0x1, P0 ;  /* 0x0000000003057211 */ /* 0x000fe400000f0eff */
[C---:B------:R-:W-:Y:S01]  /*45c40*/  IADD3 R6, P0, PT, R7.reuse, R2, RZ ;  /* 0x0000000207067210 */ /* 0x040fe20007f1e0ff */
[C---:B------:R-:W-:Y:S01]  /*45c50*/  VIADD R3, R7.reuse, UR5 ;  /* 0x0000000507037c36 */ /* 0x040fe20008000000 */
[----:B----4-:R-:W-:Y:S01]  /*45c60*/  ISETP.LT.AND P4, PT, R10, UR7, !P1 ;  /* 0x000000070a007c0c */ /* 0x010fe2000cf81270 */
[----:B------:R-:W0:Y:S01]  /*45c70*/  LDCU UR7, c[0x0][0x39c] ;  /* 0x00007380ff0777ac */ /* 0x000e220008000800 */
[----:B------:R-:W0:Y:S01]  /*45c80*/  LDL.LU R10, [R1+0xf1c] ;  /* 0x000f1c00010a7983 */ /* 0x000e220000300800 */
[----:B--2---:R-:W-:Y:S02]  /*45c90*/  ISETP.LT.AND P5, PT, R14, UR10, !P1 ;  /* 0x0000000a0e007c0c */ /* 0x004fe4000cfa1270 */
[----:B------:R-:W-:Y:S01]  /*45ca0*/  LEA.HI.X.SX32 R7, R7, R0, 0x1, P0 ;  /* 0x0000000007077211 */ /* 0x000fe200000f0eff */
[----:B------:R-:W2:Y:S01]  /*45cb0*/  LDL.LU R14, [R1+0xf18] ;  /* 0x000f1800010e7983 */ /* 0x000ea20000300800 */
[----:B------:R-:W-:Y:S01]  /*45cc0*/  PRMT R8, R33, 0x9910, RZ ;  /* 0x0000991021087816 */ /* 0x000fe200000000ff */
[----:B------:R-:W3:Y:S01]  /*45cd0*/  LDCU UR10, c[0x0][0x39c] ;  /* 0x00007380ff0a77ac */ /* 0x000ee20008000800 */
[----:B-----5:R-:W-:-:S03]  /*45ce0*/  ISETP.LT.AND P0, PT, R12, UR4, !P1 ;  /* 0x000000040c007c0c */ /* 0x020fc6000cf01270 */
[----:B------:R-:W-:Y:S01]  /*45cf0*/  IMAD.MOV.U32 R9, RZ, RZ, R8 ;  /* 0x000000ffff097224 */ /* 0x000fe200078e0008 */
[----:B------:R-:W4:Y:S01]  /*45d00*/  LDL.LU R12, [R1+0xf14] ;  /* 0x000f1400010c7983 */ /* 0x000f220000300800 */
[----:B------:R-:W-:Y:S01]  /*45d10*/  ISETP.LT.AND P3, PT, R15, UR9, !P1 ;  /* 0x000000090f007c0c */ /* 0x000fe2000cf61270 */
[----:B------:R-:W2:Y:S02]  /*45d20*/  LDCU UR4, c[0x0][0x39c] ;  /* 0x00007380ff0477ac */ /* 0x000ea40008000800 */
[----:B------:R-:W-:Y:S01]  /*45d30*/  SHF.R.S32.HI R9, RZ, 0x8, R9 ;  /* 0x00000008ff097819 */ /* 0x000fe20000011409 */
[----:B------:R-:W5:Y:S01]  /*45d40*/  LDL.LU R18, [R1+0xf10] ;  /* 0x000f100001127983 */ /* 0x000f620000300800 */
[----:B------:R-:W-:Y:S01]  /*45d50*/  F2FP.SATFINITE.E5M2.F32.PACK_AB_MERGE_C R35, R35, R34, RZ ;  /* 0x000000222323723e */ /* 0x000fe200048060ff */
[----:B------:R-:W0:Y:S02]  /*45d60*/  LDCU UR9, c[0x0][0x39c] ;  /* 0x00007380ff0977ac */ /* 0x000e240008000800 */
[----:B------:R1:W-:Y:S01]  /*45d70*/  @P2 STG.E.U8 desc[UR18][R4.64], R9 ;  /* 0x0000000904002986 */ /* 0x0003e2000c101112 */
[----:B------:R-:W-:-:S02]  /*45d80*/  PRMT R13, R35, 0x9910, RZ ;  /* 0x00009910230d7816 */ /* 0x000fc400000000ff */
[----:B------:R-:W-:Y:S01]  /*45d90*/  F2FP.SATFINITE.E5M2.F32.PACK_AB_MERGE_C R37, R37, R36, RZ ;  /* 0x000000242525723e */ /* 0x000fe200048060ff */
[----:B------:R-:W3:Y:S01]  /*45da0*/  LDL.LU R17, [R1+0xf0c] ;  /* 0x000f0c0001117983 */ /* 0x000ee20000300800 */
[----:B------:R-:W-:Y:S02]  /*45db0*/  SHF.R.S32.HI R13, RZ, 0x8, R13 ;  /* 0x00000008ff0d7819 */ /* 0x000fe4000001140d */
[C---:B-1----:R-:W-:Y:S01]  /*45dc0*/  IADD3 R4, P2, PT, R3.reuse, R2, RZ ;  /* 0x0000000203047210 */ /* 0x042fe20007f5e0ff */
[----:B------:R1:W-:Y:S03]  /*45dd0*/  @P4 STG.E.U8 desc[UR18][R6.64], R35 ;  /* 0x0000002306004986 */ /* 0x0003e6000c101112 */
[C---:B------:R-:W-:Y:S01]  /*45de0*/  LEA.HI.X.SX32 R5, R3.reuse, R0, 0x1, P2 ;  /* 0x0000000003057211 */ /* 0x040fe200010f0eff */
[----:B------:R-:W-:Y:S01]  /*45df0*/  VIADD R3, R3, UR5 ;  /* 0x0000000503037c36 */ /* 0x000fe20008000000 */
[----:B------:R-:W-:Y:S01]  /*45e00*/  ISETP.LT.AND P4, PT, R11, UR6, !P1 ;  /* 0x000000060b007c0c */ /* 0x000fe2000cf81270 */
[----:B------:R-:W4:Y:S01]  /*45e10*/  LDCU UR6, c[0x0][0x39c] ;  /* 0x00007380ff0677ac */ /* 0x000f220008000800 */
[----:B------:R-:W-:Y:S01]  /*45e20*/  PRMT R15, R37, 0x9910, RZ ;  /* 0x00009910250f7816 */ /* 0x000fe200000000ff */
[----:B------:R1:W-:Y:S01]  /*45e30*/  @P3 STG.E.U8 desc[UR18][R4.64], R13 ;  /* 0x0000000d04003986 */ /* 0x0003e2000c101112 */
[C---:B------:R-:W-:Y:S01]  /*45e40*/  IADD3 R8, P3, PT, R3.reuse, R2, RZ ;  /* 0x0000000203087210 */ /* 0x040fe20007f7e0ff */
[----:B------:R-:W-:-:S02]  /*45e50*/  VIADD R11, R3, UR5 ;  /* 0x00000005030b7c36 */ /* 0x000fc40008000000 */
[----:B------:R-:W3:Y:S01]  /*45e60*/  LDL.LU R16, [R1+0x12b8] ;  /* 0x0012b80001107983 */ /* 0x000ee20000300800 */
[----:B------:R-:W-:Y:S02]  /*45e70*/  LEA.HI.X.SX32 R9, R3, R0, 0x1, P3 ;  /* 0x0000000003097211 */ /* 0x000fe400018f0eff */
[C---:B-1----:R-:W-:Y:S02]  /*45e80*/  IADD3 R6, P3, PT, R11.reuse, R2, RZ ;  /* 0x000000020b067210 */ /* 0x042fe40007f7e0ff */
[----:B------:R-:W-:Y:S02]  /*45e90*/  SHF.R.S32.HI R15, RZ, 0x8, R15 ;  /* 0x00000008ff0f7819 */ /* 0x000fe4000001140f */
[C---:B------:R-:W-:Y:S01]  /*45ea0*/  LEA.HI.X.SX32 R7, R11.reuse, R0, 0x1, P3 ;  /* 0x000000000b077211 */ /* 0x040fe200018f0eff */
[----:B------:R-:W-:Y:S01]  /*45eb0*/  VIADD R11, R11, UR5 ;  /* 0x000000050b0b7c36 */ /* 0x000fe20008000000 */
[----:B------:R1:W-:Y:S04]  /*45ec0*/  @P5 STG.E.U8 desc[UR18][R8.64], R37 ;  /* 0x0000002508005986 */ /* 0x0003e8000c101112 */
[----:B------:R0:W-:Y:S01]  /*45ed0*/  @P0 STG.E.U8 desc[UR18][R6.64], R15 ;  /* 0x0000000f06000986 */ /* 0x0001e2000c101112 */
[----:B------:R-:W-:-:S04]  /*45ee0*/  IADD3 R4, P0, PT, R11, R2, RZ ;  /* 0x000000020b047210 */ /* 0x000fc80007f1e0ff */
[C---:B------:R-:W-:Y:S02]  /*45ef0*/  LEA.HI.X.SX32 R5, R11.reuse, R0, 0x1, P0 ;  /* 0x000000000b057211 */ /* 0x040fe400000f0eff */
[----:B--2---:R-:W-:Y:S02]  /*45f00*/  ISETP.LT.AND P0, PT, R14, UR4, !P1 ;  /* 0x000000040e007c0c */ /* 0x004fe4000cf01270 */
[----:B----4-:R-:W-:Y:S01]  /*45f10*/  ISETP.LT.AND P3, PT, R12, UR6, !P1 ;  /* 0x000000060c007c0c */ /* 0x010fe2000cf61270 */
[----:B------:R-:W2:Y:S01]  /*45f20*/  LDL.LU R14, [R1+0x1294] ;  /* 0x00129400010e7983 */ /* 0x000ea20000300800 */
[----:B------:R-:W-:Y:S01]  /*45f30*/  VIADD R3, R11, UR5 ;  /* 0x000000050b037c36 */ /* 0x000fe20008000000 */
[----:B0-----:R-:W-:Y:S01]  /*45f40*/  ISETP.LT.AND P2, PT, R10, UR7, !P1 ;  /* 0x000000070a007c0c */ /* 0x001fe2000cf41270 */
[----:B------:R-:W5:Y:S01]  /*45f50*/  LDCU UR7, c[0x0][0x39c] ;  /* 0x00007380ff0777ac */ /* 0x000f620008000800 */
[----:B------:R-:W4:Y:S02]  /*45f60*/  LDL.LU R12, [R1+0xf08] ;  /* 0x000f0800010c7983 */ /* 0x000f240000300800 */
[----:B-1----:R-:W-:Y:S01]  /*45f70*/  IADD3 R8, P5, PT, R3, R2, RZ ;  /* 0x0000000203087210 */ /* 0x002fe20007fbe0ff */
[----:B------:R-:W2:Y:S01]  /*45f80*/  LDCU UR4, c[0x0][0x39c] ;  /* 0x00007380ff0477ac */ /* 0x000ea20008000800 */
[----:B------:R-:W-:-:S02]  /*45f90*/  F2FP.SATFINITE.E5M2.F32.PACK_AB_MERGE_C R39, R39, R38, RZ ;  /* 0x000000262727723e */ /* 0x000fc400048060ff */
[C---:B------:R-:W-:Y:S01]  /*45fa0*/  LEA.HI.X.SX32 R9, R3.reuse, R0, 0x1, P5 ;  /* 0x0000000003097211 */ /* 0x040fe200028f0eff */
[----:B------:R-:W-:Y:S01]  /*45fb0*/  VIADD R3, R3, UR5 ;  /* 0x0000000503037c36 */ /* 0x000fe20008000000 */
[----:B------:R-:W-:Y:S01]  /*45fc0*/  PRMT R10, R39, 0x9910, RZ ;  /* 0x00009910270a7816 */ /* 0x000fe200000000ff */
[----:B------:R-:W4:Y:S03]  /*45fd0*/  LDCU UR6, c[0x0][0x39c] ;  /* 0x00007380ff0677ac */ /* 0x000f260008000800 */
[----:B------:R-:W-:Y:S02]  /*45fe0*/  IADD3 R6, P5, PT, R3, R2, RZ ;  /* 0x0000000203067210 */ /* 0x000fe40007fbe0ff */
[----:B------:R-:W-:Y:S02]  /*45ff0*/  SHF.R.S32.HI R11, RZ, 0x8, R10 ;  /* 0x00000008ff0b7819 */ /* 0x000fe4000001140a */
[----:B------:R-:W-:Y:S01]  /*46000*/  F2FP.SATFINITE.E5M2.F32.PACK_AB_MERGE_C R41, R41, R40, RZ ;  /* 0x000000282929723e */ /* 0x000fe200048060ff */
[----:B------:R0:W-:Y:S01]  /*46010*/  @P4 STG.E.U8 desc[UR18][R4.64], R39 ;  /* 0x0000002704004986 */ /* 0x0001e2000c101112 */
[C---:B------:R-:W-:Y:S01]  /*46020*/  LEA.HI.X.SX32 R7, R3.reuse, R0, 0x1, P5 ;  /* 0x0000000003077211 */ /* 0x040fe200028f0eff */
[----:B------:R-:W-:-:S02]  /*46030*/  VIADD R3, R3, UR5 ;  /* 0x0000000503037c36 */ /* 0x000fc40008000000 */
[----:B------:R1:W-:Y:S01]  /*46040*/  @P2 STG.E.U8 desc[UR18][R8.64], R11 ;  /* 0x0000000b08002986 */ /* 0x0003e2000c101112 */
[----:B-----5:R-:W-:Y:S01]  /*46050*/  ISETP.LT.AND P4, PT, R18, UR7, !P1 ;  /* 0x0000000712007c0c */ /* 0x020fe2000cf81270 */
[----:B------:R-:W5:Y:S02]  /*46060*/  LDCU UR7, c[0x0][0x39c] ;  /* 0x00007380ff0777ac */ /* 0x000f640008000800 */
[----:B------:R2:W-:Y:S01]  /*46070*/  @P0 STG.E.U8 desc[UR18][R6.64], R41 ;  /* 0x0000002906000986 */ /* 0x0005e2000c101112 */
[----:B0-----:R-:W-:-:S03]  /*46080*/  PRMT R5, R41, 0x9910, RZ ;  /* 0x0000991029057816 */ /* 0x001fc600000000ff */
[----:B------:R-:W5:Y:S01]  /*46090*/  LDL.LU R10, [R1+0xf00] ;  /* 0x000f0000010a7983 */ /* 0x000f620000300800 */
[C---:B------:R-:W-:Y:S01]  /*460a0*/  IADD3 R4, P0, PT, R3.reuse, R2, RZ ;  /* 0x0000000203047210 */ /* 0x040fe20007f1e0ff */
[C---:B-1----:R-:W-:Y:S02]  /*460b0*/  VIADD R9, R3.reuse, UR5 ;  /* 0x0000000503097c36 */ /* 0x042fe40008000000 */
[----:B------:R-:W-:Y:S01]  /*460c0*/  IMAD.MOV.U32 R11, RZ, RZ, R5 ;  /* 0x000000ffff0b7224 */ /* 0x000fe200078e0005 */
[----:B------:R-:W-:Y:S02]  /*460d0*/  LEA.HI.X.SX32 R5, R3, R0, 0x1, P0 ;  /* 0x0000000003057211 */ /* 0x000fe400000f0eff */
[C---:B------:R-:W-:Y:S01]  /*460e0*/  IADD3 R8, P0, PT, R9.reuse, R2, RZ ;  /* 0x0000000209087210 */ /* 0x040fe20007f1e0ff */
[----:B------:R-:W-:Y:S01]  /*460f0*/  VIADD R3, R9, UR5 ;  /* 0x0000000509037c36 */ /* 0x000fe20008000000 */
[----:B------:R-:W-:Y:S02]  /*46100*/  SHF.R.S32.HI R11, RZ, 0x8, R11 ;  /* 0x00000008ff0b7819 */ /* 0x000fe4000001140b */
[----:B------:R-:W-:-:S02]  /*46110*/  F2FP.SATFINITE.E5M2.F32.PACK_AB_MERGE_C R43, R43, R42, RZ ;  /* 0x0000002a2b2b723e */ /* 0x000fc400048060ff */
[----:B------:R-:W-:Y:S01]  /*46120*/  LEA.HI.X.SX32 R9, R9, R0, 0x1, P0 ;  /* 0x0000000009097211 */ /* 0x000fe200000f0eff */
[----:B------:R0:W-:Y:S04]  /*46130*/  @P3 STG.E.U8 desc[UR18][R4.64], R11 ;  /* 0x0000000b04003986 */ /* 0x0001e8000c101112 */
[----:B------:R1:W-:Y:S01]  /*46140*/  @P4 STG.E.U8 desc[UR18][R8.64], R43 ;  /* 0x0000002b08004986 */ /* 0x0003e2000c101112 */
[----:B--2---:R-:W-:Y:S01]  /*46150*/  ISETP.LT.AND P0, PT, R14, UR4, !P1 ;  /* 0x000000040e007c0c */ /* 0x004fe2000cf01270 */
[----:B------:R-:W2:Y:S02]  /*46160*/  LDCU UR4, c[0x0][0x39c] ;  /* 0x00007380ff0477ac */ /* 0x000ea40008000800 */
[----:B------:R-:W2:Y:S01]  /*46170*/  LDL.LU R14, [R1+0xefc] ;  /* 0x000efc00010e7983 */ /* 0x000ea20000300800 */
[----:B----4-:R-:W-:Y:S01]  /*46180*/  ISETP.LT.AND P4, PT, R12, UR6, !P1 ;  /* 0x000000060c007c0c */ /* 0x010fe2000cf81270 */
[----:B------:R-:W4:Y:S02]  /*46190*/  LDCU UR6, c[0x0][0x39c] ;  /* 0x00007380ff0677ac */ /* 0x000f240008000800 */
[----:B------:R-:W4:Y:S01]  /*461a0*/  LDL.LU R12, [R1+0xef8] ;  /* 0x000ef800010c7983 */ /* 0x000f220000300800 */
[----:B---3--:R-:W-:-:S02]  /*461b0*/  ISETP.LT.AND P2, PT, R17, UR9, !P1 ;  /* 0x0000000911007c0c */ /* 0x008fc4000cf41270 */
[----:B------:R-:W-:Y:S01]  /*461c0*/  PRMT R13, R43, 0x9910, RZ ;  /* 0x000099102b0d7816 */ /* 0x000fe200000000ff */
[----:B------:R-:W3:Y:S01]  /*461d0*/  LDL.LU R18, [R1+0xef4] ;  /* 0x000ef40001127983 */ /* 0x000ee20000300800 */
[C---:B------:R-:W-:Y:S01]  /*461e0*/  IADD3 R6, P3, PT, R3.reuse, R2, RZ ;  /* 0x0000000203067210 */ /* 0x040fe20007f7e0ff */
[----:B------:R-:W2:Y:S01]  /*461f0*/  LDCU UR9, c[0x0][0x39c] ;  /* 0x00007380ff0977ac */ /* 0x000ea20008000800 */
[----:B------:R-:W-:Y:S01]  /*46200*/  SHF.R.S32.HI R13, RZ, 0x8, R13 ;  /* 0x00000008ff0d7819 */ /* 0x000fe2000001140d */
[----:B------:R-:W3:Y:S01]  /*46210*/  LDL.LU R17, [R1+0xec8] ;  /* 0x000ec80001117983 */ /* 0x000ee20000300800 */
[C---:B------:R-:W-:Y:S01]  /*46220*/  LEA.HI.X.SX32 R7, R3.reuse, R0, 0x1, P3 ;  /* 0x0000000003077211 */ /* 0x040fe200018f0eff */
[----:B------:R-:W-:Y:S01]  /*46230*/  VIADD R3, R3, UR5 ;  /* 0x0000000503037c36 */ /* 0x000fe20008000000 */
[----:B------:R-:W-:Y:S01]  /*46240*/  ISETP.LT.AND P5, PT, R16, UR10, !P1 ;  /* 0x0000000a10007c0c */ /* 0x000fe2000cfa1270 */
[----:B------:R-:W2:Y:S01]  /*46250*/  LDCU UR10, c[0x0][0x39c] ;  /* 0x00007380ff0a77ac */ /* 0x000ea20008000800 */
[----:B------:R-:W-:Y:S01]  /*46260*/  F2FP.SATFINITE.E5M2.F32.PACK_AB_MERGE_C R45, R45, R44, RZ ;  /* 0x0000002c2d2d723e */ /* 0x000fe200048060ff */
[----:B------:R5:W-:Y:S01]  /*46270*/  @P2 STG.E.U8 desc[UR18][R6.64], R13 ;  /* 0x0000000d06002986 */ /* 0x000be2000c101112 */
[C---:B0-----:R-:W-:Y:S01]  /*46280*/  IADD3 R4, P2, PT, R3.reuse, R2, RZ ;  /* 0x0000000203047210 */ /* 0x041fe20007f5e0ff */
[----:B------:R-:W-:Y:S01]  /*46290*/  VIADD R11, R3, UR5 ;  /* 0x00000005030b7c36 */ /* 0x000fe20008000000 */
[----:B------:R-:W-:Y:S01]  /*462a0*/  PRMT R15, R45, 0x9910, RZ ;  /* 0x000099102d0f7816 */ /* 0x000fe200000000ff */
[----:B------:R-:W3:Y:S01]  /*462b0*/  LDL.LU R16, [R1+0x1260] ;  /* 0x0012600001107983 */ /* 0x000ee20000300800 */
[----:B------:R-:W-:-:S02]  /*462c0*/  LEA.HI.X.SX32 R5, R3, R0, 0x1, P2 ;  /* 0x0000000003057211 */ /* 0x000fc400010f0eff */
[C---:B-1----:R-:W-:Y:S02]  /*462d0*/  IADD3 R8, P2, PT, R11.reuse, R2, RZ ;  /* 0x000000020b087210 */ /* 0x042fe40007f5e0ff */
[----:B------:R-:W-:Y:S02]  /*462e0*/  SHF.R.S32.HI R15, RZ, 0x8, R15 ;  /* 0x00000008ff0f7819 */ /* 0x000fe4000001140f */
[C---:B------:R-:W-:Y:S01]  /*462f0*/  LEA.HI.X.SX32 R9, R11.reuse, R0, 0x1, P2 ;  /* 0x000000000b097211 */ /* 0x040fe200010f0eff */
[----:B------:R-:W-:Y:S01]  /*46300*/  VIADD R11, R11, UR5 ;  /* 0x000000050b0b7c36 */ /* 0x000fe20008000000 */
[----:B------:R0:W-:Y:S04]  /*46310*/  @P5 STG.E.U8 desc[UR18][R4.64], R45 ;  /* 0x0000002d04005986 */ /* 0x0001e8000c101112 */
[----:B------:R1:W-:Y:S01]  /*46320*/  @P0 STG.E.U8 desc[UR18][R8.64], R15 ;  /* 0x0000000f08000986 */ /* 0x0003e2000c101112 */
[----:B-----5:R-:W-:-:S04]  /*46330*/  IADD3 R6, P0, PT, R11, R2, RZ ;  /* 0x000000020b067210 */ /* 0x020fc80007f1e0ff */
[C---:B------:R-:W-:Y:S02]  /*46340*/  LEA.HI.X.SX32 R7, R11.reuse, R0, 0x1, P0 ;  /* 0x000000000b077211 */ /* 0x040fe400000f0eff */
[----:B--2---:R-:W-:Y:S02]  /*46350*/  ISETP.LT.AND P0, PT, R14, UR4, !P1 ;  /* 0x000000040e007c0c */ /* 0x004fe4000cf01270 */
[----:B----4-:R-:W-:Y:S01]  /*46360*/  ISETP.LT.AND P2, PT, R12, UR6, !P1 ;  /* 0x000000060c007c0c */ /* 0x010fe2000cf41270 */
[----:B------:R-:W2:Y:S01]  /*46370*/  LDL.LU R14, [R1+0x1228] ;  /* 0x00122800010e7983 */ /* 0x000ea20000300800 */
[----:B------:R-:W-:Y:S01]  /*46380*/  VIADD R3, R11, UR5 ;  /* 0x000000050b037c36 */ /* 0x000fe20008000000 */
[----:B------:R-:W-:Y:S01]  /*46390*/  ISETP.LT.AND P3, PT, R10, UR7, !P1 ;  /* 0x000000070a007c0c */ /* 0x000fe2000cf61270 */
[----:B------:R-:W3:Y:S01]  /*463a0*/  LDCU UR7, c[0x0][0x39c] ;  /* 0x00007380ff0777ac */ /* 0x000ee20008000800 */
[----:B------:R-:W4:Y:S02]  /*463b0*/  LDL.LU R12, [R1+0xef0] ;  /* 0x000ef000010c7983 */ /* 0x000f240000300800 */
[----:B0-----:R-:W-:Y:S01]  /*463c0*/  IADD3 R4, P5, PT, R3, R2, RZ ;  /* 0x0000000203047210 */ /* 0x001fe20007fbe0ff */
[----:B------:R-:W2:Y:S01]  /*463d0*/  LDCU UR4, c[0x0][0x39c] ;  /* 0x00007380ff0477ac */ /* 0x000ea20008000800 */
[----:B------:R-:W-:-:S02]  /*463e0*/  F2FP.SATFINITE.E5M2.F32.PACK_AB_MERGE_C R47, R47, R46, RZ ;  /* 0x0000002e2f2f723e */ /* 0x000fc400048060ff */
[C---:B------:R-:W-:Y:S01]  /*463f0*/  LEA.HI.X.SX32 R5, R3.reuse, R0, 0x1, P5 ;  /* 0x0000000003057211 */ /* 0x040fe200028f0eff */
[----:B------:R-:W-:Y:S01]  /*46400*/  VIADD R3, R3, UR5 ;  /* 0x0000000503037c36 */ /* 0x000fe20008000000 */
[----:B------:R-:W-:Y:S01]  /*46410*/  PRMT R10, R47, 0x9910, RZ ;  /* 0x000099102f0a7816 */ /* 0x000fe200000000ff */
[----:B------:R-:W4:Y:S03]  /*46420*/  LDCU UR6, c[0x0][0x39c] ;  /* 0x00007380ff0677ac */ /* 0x000f260008000800 */
[----:B-1----:R-:W-:Y:S02]  /*46430*/  IADD3 R8, P5, PT, R3, R2, RZ ;  /* 0x0000000203087210 */ /* 0x002fe40007fbe0ff */
[----:B------:R-:W-:Y:S02]  /*46440*/  SHF.R.S32.HI R11, RZ, 0x8, R10 ;  /* 0x00000008ff0b7819 */ /* 0x000fe4000001140a */
[----:B------:R-:W-:Y:S01]  /*46450*/  F2FP.SATFINITE.E5M2.F32.PACK_AB_MERGE_C R49, R49, R48, RZ ;  /* 0x000000303131723e */ /* 0x000fe200048060ff */
[----:B------:R0:W-:Y:S01]  /*46460*/  @P4 STG.E.U8 desc[UR18][R6.64], R47 ;  /* 0x0000002f06004986 */ /* 0x0001e2000c101112 */
[C---:B------:R-:W-:Y:S01]  /*46470*/  LEA.HI.X.SX32 R9, R3.reuse, R0, 0x1, P5 ;  /* 0x0000000003097211 */ /* 0x040fe200028f0eff */
[----:B------:R-:W-:-:S02]  /*46480*/  VIADD R3, R3, UR5 ;  /* 0x0000000503037c36 */ /* 0x000fc40008000000 */
[----:B------:R1:W-:Y:S01]  /*46490*/  @P3 STG.E.U8 desc[UR18][R4.64], R11 ;  /* 0x0000000b04003986 */ /* 0x0003e2000c101112 */
[----:B---3--:R-:W-:Y:S01]  /*464a0*/  ISETP.LT.AND P4, PT, R18, UR7, !P1 ;  /* 0x0000000712007c0c */ /* 0x008fe2000cf81270 */
[----:B------:R-:W3:Y:S02]  /*464b0*/  LDCU UR7, c[0x0][0x39c] ;  /* 0x00007380ff0777ac */ /* 0x000ee40008000800 */
[----:B------:R5:W-:Y:S01]  /*464c0*/  @P0 STG.E.U8 desc[UR18][R8.64], R49 ;  /* 0x0000003108000986 */ /* 0x000be2000c101112 */
[----:B0-----:R-:W-:Y:S01]  /*464d0*/  PRMT R6, R49, 0x9910, RZ ;  /* 0x0000991031067816 */ /* 0x001fe200000000ff */
[----:B------:R-:W-:Y:S01]  /*464e0*/  VIADD R7, R3, UR5 ;  /* 0x0000000503077c36 */ /* 0x000fe20008000000 */
[----:B------:R-:W-:Y:S01]  /*464f0*/  F2FP.SATFINITE.E5M2.F32.PACK_AB_MERGE_C R51, R51, R50, RZ ;  /* 0x000000323333723e */ /* 0x000fe200048060ff */
[----:B------:R-:W3:Y:S01]  /*46500*/  LDL.LU R10, [R1+0xeec] ;  /* 0x000eec00010a7983 */ /* 0x000ee20000300800 */
[----:B-1----:R-:W-:Y:S01]  /*46510*/  IADD3 R4, P0, PT, R3, R2, RZ ;  /* 0x0000000203047210 */ /* 0x002fe20007f1e0ff */
[----:B------:R-:W-:-:S03]  /*46520*/  IMAD.MOV.U32 R11, RZ, RZ, R6 ;  /* 0x000000ffff0b7224 */ /* 0x000fc600078e0006 */
[----:B------:R-:W-:Y:S02]  /*46530*/  LEA.HI.X.SX32 R5, R3, R0, 0x1, P0 ;  /* 0x0000000003057211 */ /* 0x000fe400000f0eff */
[C---:B------:R-:W-:Y:S01]  /*46540*/  IADD3 R6, P0, PT, R7.reuse, R2, RZ ;  /* 0x0000000207067210 */ /* 0x040fe20007f1e0ff */
[C---:B------:R-:W-:Y:S01]  /*46550*/  VIADD R3, R7.reuse, UR5 ;  /* 0x0000000507037c36 */ /* 0x040fe20008000000 */
[----:B------:R-:W-:Y:S02]  /*46560*/  SHF.R.S32.HI R11, RZ, 0x8, R11 ;  /* 0x00000008ff0b7819 */ /* 0x000fe4000001140b */
[----:B------:R-:W-:-:S03]  /*46570*/  LEA.HI.X.SX32 R7, R7, R0, 0x1, P0 ;  /* 0x0000000007077211 */ /* 0x000fc600000f0eff */
        /* <DEDUP_REMOVED lines=8> */
[----:B------:R-:W-:-:S02]  /*46600*/  ISETP.LT.AND P3, PT, R17, UR9, !P1 ;  /* 0x0000000911007c0c */ /* 0x000fc4000cf61270 */
[----:B------:R-:W-:Y:S01]  /*46610*/  PRMT R13, R51, 0x9910, RZ ;  /* 0x00009910330d7816 */ /* 0x000fe200000000ff */
[----:B------:R-:W3:Y:S01]  /*46620*/  LDL.LU R18, [R1+0xee0] ;  /* 0x000ee00001127983 */ /* 0x000ee20000300800 */
[C---:B-----5:R-:W-:Y:S01]  /*46630*/  IADD3 R8, P2, PT, R3.reuse, R2, RZ ;  /* 0x0000000203087210 */ /* 0x060fe20007f5e0ff */
[----:B------:R-:W5:Y:S01]  /*46640*/  LDCU UR9, c[0x0][0x39c] ;  /* 0x00007380ff0977ac */ /* 0x000f620008000800 */
[----:B------:R-:W-:Y:S01]  /*46650*/  SHF.R.S32.HI R13, RZ, 0x8, R13 ;  /* 0x00000008ff0d7819 */ /* 0x000fe2000001140d */
[----:B------:R-:W5:Y:S01]  /*46660*/  LDL.LU R17, [R1+0xec4] ;  /* 0x000ec40001117983 */ /* 0x000f620000300800 */
        /* <DEDUP_REMOVED lines=9> */
[----:B------:R-:W5:Y:S01]  /*46700*/  LDL.LU R16, [R1+0x11b8] ;  /* 0x0011b80001107983 */ /* 0x000f620000300800 */
[----:B------:R-:W-:-:S02]  /*46710*/  LEA.HI.X.SX32 R5, R3, R0, 0x1, P3 ;  /* 0x0000000003057211 */ /* 0x000fc400018f0eff */
        /* <DEDUP_REMOVED lines=8> */
[----:B----4-:R-:W-:Y:S01]  /*467a0*/  ISETP.LT.AND P3, PT, R12, UR6, !P1 ;  /* 0x000000060c007c0c */ /* 0x010fe2000cf61270 */
[----:B------:R-:W-:Y:S01]  /*467b0*/  VIADD R3, R11, UR5 ;  /* 0x000000050b037c36 */ /* 0x000fe20008000000 */
[----:B------:R-:W4:Y:S01]  /*467c0*/  LDL.LU R12, [R1+0x1160] ;  /* 0x00116000010c7983 */ /* 0x000f220000300800 */
[----:B--2---:R-:W-:Y:S01]  /*467d0*/  ISETP.LT.AND P0, PT, R14, UR4, !P1 ;  /* 0x000000040e007c0c */ /* 0x004fe2000cf01270 */
[----:B------:R-:W4:Y:S02]  /*467e0*/  LDCU UR4, c[0x0][0x39c] ;  /* 0x00007380ff0477ac */ /* 0x000f240008000800 */
[----:B------:R-:W2:Y:S01]  /*467f0*/  LDL.LU R14, [R1+0xedc] ;  /* 0x000edc00010e7983 */ /* 0x000ea20000300800 */
[----:B0-----:R-:W-:Y:S01]  /*46800*/  IADD3 R4, P5, PT, R3, R2, RZ ;  /* 0x0000000203047210 */ /* 0x001fe20007fbe0ff */
[----:B------:R-:W2:Y:S01]  /*46810*/  LDCU UR6, c[0x0][0x39c] ;  /* 0x00007380ff0677ac */ /* 0x000ea20008000800 */
[----:B---3--:R-:W-:-:S02]  /*46820*/  ISETP.LT.AND P2, PT, R10, UR7, !P1 ;  /* 0x000000070a007c0c */ /* 0x008fc4000cf41270 */
[C---:B------:R-:W-:Y:S01]  /*46830*/  LEA.HI.X.SX32 R5, R3.reuse, R0, 0x1, P5 ;  /* 0x0000000003057211 */ /* 0x040fe200028f0eff */
[----:B------:R-:W-:Y:S01]  /*46840*/  VIADD R3, R3, UR5 ;  /* 0x0000000503037c36 */ /* 0x000fe20008000000 */
[----:B------:R-:W-:Y:S01]  /*46850*/  F2FP.SATFINITE.E5M2.F32.PACK_AB_MERGE_C R55, R55, R54, RZ ;  /* 0x000000363737723e */ /* 0x000fe200048060ff */
[----:B------:R-:W0:Y:S03]  /*46860*/  LDCU UR7, c[0x0][0x39c] ;  /* 0x00007380ff0777ac */ /* 0x000e260008000800 */
[----:B------:R-:W-:Y:S02]  /*46870*/  PRMT R10, R55, 0x9910, RZ ;  /* 0x00009910370a7816 */ /* 0x000fe400000000ff */
[----:B-1----:R-:W-:Y:S02]  /*46880*/  IADD3 R6, P5, PT, R3, R2, RZ ;  /* 0x0000000203067210 */ /* 0x002fe40007fbe0ff */
[----:B------:R-:W-:-:S02]  /*46890*/  SHF.R.S32.HI R11, RZ, 0x8, R10 ;  /* 0x00000008ff0b7819 */ /* 0x000fc4000001140a */
[----:B------:R-:W-:Y:S01]  /*468a0*/  F2FP.SATFINITE.E5M2.F32.PACK_AB_MERGE_C R57, R57, R56, RZ ;  /* 0x000000383939723e */ /* 0x000fe200048060ff */
[----:B------:R1:W-:Y:S01]  /*468b0*/  @P4 STG.E.U8 desc[UR18][R8.64], R55 ;  /* 0x0000003708004986 */ /* 0x0003e2000c101112 */
[C---:B------:R-:W-:Y:S01]  /*468c0*/  LEA.HI.X.SX32 R7, R3.reuse, R0, 0x1, P5 ;  /* 0x0000000003077211 */ /* 0x040fe200028f0eff */
[----:B------:R-:W-:Y:S02]  /*468d0*/  VIADD R3, R3, UR5 ;  /* 0x0000000503037c36 */ /* 0x000fe40008000000 */
[----:B------:R3:W-:Y:S04]  /*468e0*/  @P2 STG.E.U8 desc[UR18][R4.64], R11 ;  /* 0x0000000b04002986 */ /* 0x0007e8000c101112 */
[----:B------:R2:W-:Y:S01]  /*468f0*/  @P0 STG.E.U8 desc[UR18][R6.64], R57 ;  /* 0x0000003906000986 */ /* 0x0005e2000c101112 */
[----:B-1----:R-:W-:-:S03]  /*46900*/  PRMT R8, R57, 0x9910, RZ ;  /* 0x0000991039087816 */ /* 0x002fc600000000ff */
[----:B------:R-:W2:Y:S01]  /*46910*/  LDL.LU R10, [R1+0xed8] ;  /* 0x000ed800010a7983 */ /* 0x000ea20000300800 */
[C---:B------:R-:W-:Y:S01]  /*46920*/  VIADD R9, R3.reuse, UR5 ;  /* 0x0000000503097c36 */ /* 0x040fe20008000000 */
[C---:B---3--:R-:W-:Y:S01]  /*46930*/  IADD3 R4, P0, PT, R3.reuse, R2, RZ ;  /* 0x0000000203047210 */ /* 0x048fe20007f1e0ff */
[----:B------:R-:W-:Y:S01]  /*46940*/  IMAD.MOV.U32 R11, RZ, RZ, R8 ;  /* 0x000000ffff0b7224 */ /* 0x000fe200078e0008 */
[----:B0-----:R-:W-:Y:S01]  /*46950*/  ISETP.LT.AND P4, PT, R18, UR7, !P1 ;  /* 0x0000000712007c0c */ /* 0x001fe2000cf81270 */
[----:B------:R-:W0:Y:S01]  /*46960*/  LDCU UR7, c[0x0][0x39c] ;  /* 0x00007380ff0777ac */ /* 0x000e220008000800 */
[----:B------:R-:W-:Y:S02]  /*46970*/  LEA.HI.X.SX32 R5, R3, R0, 0x1, P0 ;  /* 0x0000000003057211 */ /* 0x000fe400000f0eff */
[C---:B------:R-:W-:Y:S01]  /*46980*/  IADD3 R8, P0, PT, R9.reuse, R2, RZ ;  /* 0x0000000209087210 */ /* 0x040fe20007f1e0ff */
[----:B------:R-:W-:Y:S01]  /*46990*/  VIADD R3, R9, UR5 ;  /* 0x0000000509037c36 */ /* 0x000fe20008000000 */
[----:B------:R-:W-:-:S02]  /*469a0*/  SHF.R.S32.HI R11, RZ, 0x8, R11 ;  /* 0x00000008ff0b7819 */ /* 0x000fc4000001140b */
[----:B------:R-:W-:Y:S02]  /*469b0*/  LEA.HI.X.SX32 R9, R9, R0, 0x1, P0 ;  /* 0x0000000009097211 */ /* 0x000fe400000f0eff */
[----:B------:R-:W-:Y:S01]  /*469c0*/  F2FP.SATFINITE.E5M2.F32.PACK_AB_MERGE_C R59, R59, R58, RZ ;  /* 0x0000003a3b3b723e */ /* 0x000fe200048060ff */
[----:B------:R1:W-:Y:S01]  /*469d0*/  @P3 STG.E.U8 desc[UR18][R4.64], R11 ;  /* 0x0000000b04003986 */ /* 0x0003e2000c101112 */
[----:B-----5:R-:W-:-:S03]  /*469e0*/  ISETP.LT.AND P5, PT, R16, UR10, !P1 ;  /* 0x0000000a10007c0c */ /* 0x020fc6000cfa1270 */
[----:B------:R3:W-:Y:S01]  /*469f0*/  @P4 STG.E.U8 desc[UR18][R8.64], R59 ;  /* 0x0000003b08004986 */ /* 0x0007e2000c101112 */
[----:B----4-:R-:W-:Y:S01]  /*46a00*/  ISETP.LT.AND P0, PT, R12, UR4, !P1 ;  /* 0x000000040c007c0c */ /* 0x010fe2000cf01270 */
[----:B------:R-:W4:Y:S02]  /*46a10*/  LDCU UR4, c[0x0][0x39c] ;  /* 0x00007380ff0477ac */ /* 0x000f240008000800 */
[----:B------:R-:W4:Y:S01]  /*46a20*/  LDL.LU R12, [R1+0xed4] ;  /* 0x000ed400010c7983 */ /* 0x000f220000300800 */
[----:B--2---:R-:W-:Y:S01]  /*46a30*/  ISETP.LT.AND P4, PT, R14, UR6, !P1 ;  /* 0x000000060e007c0c */ /* 0x004fe2000cf81270 */
[----:B------:R-:W2:Y:S02]  /*46a40*/  LDCU UR6, c[0x0][0x39c] ;  /* 0x00007380ff0677ac */ /* 0x000ea40008000800 */
[----:B------:R-:W2:Y:S04]  /*46a50*/  LDL.LU R16, [R1+0xed0] ;  /* 0x000ed00001107983 */ /* 0x000ea80000300800 */
[----:B------:R-:W5:Y:S01]  /*46a60*/  LDL.LU R14, [R1+0xecc] ;  /* 0x000ecc00010e7983 */ /* 0x000f620000300800 */
[----:B------:R-:W-:-:S02]  /*46a70*/  ISETP.LT.AND P2, PT, R17, UR9, !P1 ;  /* 0x0000000911007c0c */ /* 0x000fc4000cf41270 */
[----:B------:R-:W-:Y:S02]  /*46a80*/  PRMT R13, R59, 0x9910, RZ ;  /* 0x000099103b0d7816 */ /* 0x000fe400000000ff */
[C---:B------:R-:W-:Y:S02]  /*46a90*/  IADD3 R6, P3, PT, R3.reuse, R2, RZ ;  /* 0x0000000203067210 */ /* 0x040fe40007f7e0ff */
[----:B------:R-:W-:Y:S02]  /*46aa0*/  SHF.R.S32.HI R13, RZ, 0x8, R13 ;  /* 0x00000008ff0d7819 */ /* 0x000fe4000001140d */
[C---:B------:R-:W-:Y:S01]  /*46ab0*/  LEA.HI.X.SX32 R7, R3.reuse, R0, 0x1, P3 ;  /* 0x0000000003077211 */ /* 0x040fe200018f0eff */
[----:B------:R-:W-:-:S04]  /*46ac0*/  VIADD R3, R3, UR5 ;  /* 0x0000000503037c36 */ /* 0x000fc80008000000 */
[----:B------:R0:W-:Y:S01]  /*46ad0*/  @P2 STG.E.U8 desc[UR18][R6.64], R13 ;  /* 0x0000000d06002986 */ /* 0x0001e2000c101112 */
[C---:B-1----:R-:W-:Y:S01]  /*46ae0*/  IADD3 R4, P2, PT, R3.reuse, R2, RZ ;  /* 0x0000000203047210 */ /* 0x042fe20007f5e0ff */
[----:B------:R-:W-:Y:S01]  /*46af0*/  VIADD R11, R3, UR5 ;  /* 0x00000005030b7c36 */ /* 0x000fe20008000000 */
[----:B------:R-:W-:Y:S02]  /*46b00*/  F2FP.SATFINITE.E5M2.F32.PACK_AB_MERGE_C R61, R61, R60, RZ ;  /* 0x0000003c3d3d723e */ /* 0x000fe400048060ff */
[----:B------:R-:W-:Y:S01]  /*46b10*/  LEA.HI.X.SX32 R5, R3, R0, 0x1, P2 ;  /* 0x0000000003057211 */ /* 0x000fe200010f0eff */
[C---:B------:R-:W-:Y:S01]  /*46b20*/  VIADD R3, R11.reuse, UR5 ;  /* 0x000000050b037c36 */ /* 0x040fe20008000000 */
[----:B---3--:R-:W-:Y:S02]  /*46b30*/  IADD3 R8, P2, PT, R11, R2, RZ ;  /* 0x000000020b087210 */ /* 0x008fe40007f5e0ff */
[----:B------:R-:W-:Y:S02]  /*46b40*/  PRMT R19, R61, 0x9910, RZ ;  /* 0x000099103d137816 */ /* 0x000fe400000000ff */
[----:B------:R-:W-:Y:S01]  /*46b50*/  LEA.HI.X.SX32 R9, R11, R0, 0x1, P2 ;  /* 0x000000000b097211 */ /* 0x000fe200010f0eff */
[----:B------:R-:W-:Y:S01]  /*46b60*/  VIADD R11, R3, UR5 ;  /* 0x00000005030b7c36 */ /* 0x000fe20008000000 */
[----:B------:R-:W-:Y:S01]  /*46b70*/  SHF.R.S32.HI R19, RZ, 0x8, R19 ;  /* 0x00000008ff137819 */ /* 0x000fe20000011413 */
[----:B------:R1:W-:Y:S01]  /*46b80*/  @P5 STG.E.U8 desc[UR18][R4.64], R61 ;  /* 0x0000003d04005986 */ /* 0x0003e2000c101112 */
[----:B0-----:R-:W-:Y:S01]  /*46b90*/  ISETP.LT.AND P3, PT, R10, UR7, !P1 ;  /* 0x000000070a007c0c */ /* 0x001fe2000cf61270 */
[----:B------:R-:W-:Y:S01]  /*46ba0*/  VIADD R13, R11, UR5 ;  /* 0x000000050b0d7c36 */ /* 0x000fe20008000000 */
[----:B------:R-:W5:Y:S01]  /*46bb0*/  LDCU UR7, c[0x0][0x39c] ;  /* 0x00007380ff0777ac */ /* 0x000f620008000800 */
[----:B------:R0:W-:Y:S01]  /*46bc0*/  @P0 STG.E.U8 desc[UR18][R8.64], R19 ;  /* 0x0000001308000986 */ /* 0x0001e2000c101112 */
[-C--:B------:R-:W-:Y:S01]  /*46bd0*/  IADD3 R6, P0, PT, R3, R2.reuse, RZ ;  /* 0x0000000203067210 */ /* 0x080fe20007f1e0ff */
[----:B------:R-:W-:Y:S01]  /*46be0*/  VIADD R15, R13, UR5 ;  /* 0x000000050d0f7c36 */ /* 0x000fe20008000000 */
[----:B------:R-:W-:-:S02]  /*46bf0*/  IADD3 R10, P5, PT, R11, R2, RZ ;  /* 0x000000020b0a7210 */ /* 0x000fc40007fbe0ff */
[-C--:B------:R-:W-:Y:S01]  /*46c00*/  LEA.HI.X.SX32 R7, R3, R0.reuse, 0x1, P0 ;  /* 0x0000000003077211 */ /* 0x080fe200000f0eff */
[----:B------:R-:W-:Y:S01]  /*46c10*/  VIADD R3, R15, UR5 ;  /* 0x000000050f037c36 */ /* 0x000fe20008000000 */
[----:B------:R-:W-:Y:S02]  /*46c20*/  LEA.HI.X.SX32 R11, R11, R0, 0x1, P5 ;  /* 0x000000000b0b7211 */ /* 0x000fe400028f0eff */
[----:B-1----:R-:W-:Y:S01]  /*46c30*/  IADD3 R4, P0, PT, R13, R2, RZ ;  /* 0x000000020d047210 */ /* 0x002fe20007f1e0ff */
[----:B------:R-:W-:Y:S01]  /*46c40*/  VIADD R17, R3, UR5 ;  /* 0x0000000503117c36 */ /* 0x000fe20008000000 */
[----:B------:R-:W-:Y:S02]  /*46c50*/  F2FP.SATFINITE.E5M2.F32.PACK_AB_MERGE_C R63, R63, R62, RZ ;  /* 0x0000003e3f3f723e */ /* 0x000fe400048060ff */
[----:B------:R-:W-:Y:S02]  /*46c60*/  LEA.HI.X.SX32 R5, R13, R0, 0x1, P0 ;  /* 0x000000000d057211 */ /* 0x000fe400000f0eff */
[----:B------:R-:W-:-:S02]  /*46c70*/  F2FP.SATFINITE.E5M2.F32.PACK_AB_MERGE_C R65, R65, R64, RZ ;  /* 0x000000404141723e */ /* 0x000fc400048060ff */
[----:B------:R-:W-:-:S04]  /*46c80*/  F2FP.SATFINITE.E5M2.F32.PACK_AB_MERGE_C R67, R67, R66, RZ ;  /* 0x000000424343723e */ /* 0x000fc800048060ff */
[----:B0-----:R-:W-:Y:S01]  /*46c90*/  PRMT R19, R67, 0x9910, RZ ;  /* 0x0000991043137816 */ /* 0x001fe200000000ff */
[----:B------:R0:W-:Y:S03]  /*46ca0*/  @P4 STG.E.U8 desc[UR18][R6.64], R63 ;  /* 0x0000003f06004986 */ /* 0x0001e6000c101112 */
[----:B------:R-:W-:Y:S02]  /*46cb0*/  SHF.R.S32.HI R19, RZ, 0x8, R19 ;  /* 0x00000008ff137819 */ /* 0x000fe40000011413 */
[----:B----4-:R-:W-:Y:S02]  /*46cc0*/  ISETP.LT.AND P2, PT, R12, UR4, !P1 ;  /* 0x000000040c007c0c */ /* 0x010fe4000cf41270 */
[----:B------:R-:W-:Y:S02]  /*46cd0*/  IADD3 R12, P5, PT, R15, R2, RZ ;  /* 0x000000020f0c7210 */ /* 0x000fe40007fbe0ff */
[----:B--2---:R-:W-:-:S02]  /*46ce0*/  ISETP.LT.AND P0, PT, R16, UR6, !P1 ;  /* 0x0000000610007c0c */ /* 0x004fc4000cf01270 */
[----:B------:R-:W-:Y:S02]  /*46cf0*/  LEA.HI.X.SX32 R13, R15, R0, 0x1, P5 ;  /* 0x000000000f0d7211 */ /* 0x000fe400028f0eff */
[----:B------:R-:W-:Y:S02]  /*46d00*/  IADD3 R8, P5, PT, R17, R2, RZ ;  /* 0x0000000211087210 */ /* 0x000fe40007fbe0ff */
[----:B-----5:R-:W-:Y:S02]  /*46d10*/  ISETP.LT.AND P1, PT, R14, UR7, !P1 ;  /* 0x000000070e007c0c */ /* 0x020fe4000cf21270 */
[----:B------:R-:W-:Y:S02]  /*46d20*/  PRMT R15, R63, 0x9910, RZ ;  /* 0x000099103f0f7816 */ /* 0x000fe400000000ff */
[----:B------:R-:W-:Y:S02]  /*46d30*/  LEA.HI.X.SX32 R9, R17, R0, 0x1, P5 ;  /* 0x0000000011097211 */ /* 0x000fe400028f0eff */
[----:B------:R-:W-:-:S02]  /*46d40*/  PRMT R17, R65, 0x9910, RZ ;  /* 0x0000991041117816 */ /* 0x000fc400000000ff */
[C---:B------:R-:W-:Y:S02]  /*46d50*/  IADD3 R2, P5, PT, R3.reuse, R2, RZ ;  /* 0x0000000203027210 */ /* 0x040fe40007fbe0ff */
[----:B------:R-:W-:Y:S02]  /*46d60*/  SHF.R.S32.HI R15, RZ, 0x8, R15 ;  /* 0x00000008ff0f7819 */ /* 0x000fe4000001140f */
[----:B------:R-:W-:Y:S02]  /*46d70*/  SHF.R.S32.HI R17, RZ, 0x8, R17 ;  /* 0x00000008ff117819 */ /* 0x000fe40000011411 */
[----:B------:R-:W-:Y:S01]  /*46d80*/  LEA.HI.X.SX32 R3, R3, R0, 0x1, P5 ;  /* 0x0000000003037211 */ /* 0x000fe200028f0eff */
[----:B------:R0:W-:Y:S04]  /*46d90*/  @P3 STG.E.U8 desc[UR18][R10.64], R15 ;  /* 0x0000000f0a003986 */ /* 0x0001e8000c101112 */
[----:B------:R0:W-:Y:S04]  /*46da0*/  @P2 STG.E.U8 desc[UR18][R4.64], R65 ;  /* 0x0000004104002986 */ /* 0x0001e8000c101112 */
[----:B------:R0:W-:Y:S04]  /*46db0*/  @P0 STG.E.U8 desc[UR18][R12.64], R17 ;  /* 0x000000110c000986 */ /* 0x0001e8000c101112 */
[----:B------:R0:W-:Y:S04]  /*46dc0*/  @P1 STG.E.U8 desc[UR18][R2.64], R67 ;  /* 0x0000004302001986 */ /* 0x0001e8000c101112 */
[----:B------:R0:W-:Y:S01]  /*46dd0*/  @P6 STG.E.U8 desc[UR18][R8.64], R19 ;  /* 0x0000001308006986 */ /* 0x0001e2000c101112 */
[----:B------:R-:W-:Y:S06]  /*46de0*/  BAR.SYNC.DEFER_BLOCKING 0x0 ;  /* 0x0000000000007b1d */ /* 0x000fec0000010000 */
[----:B------:R-:W-:Y:S05]  /*46df0*/  BRA.U UP0, `(.L_x_13) ;  /* 0x0000000100a07547 */ /* 0x000fea000b800000 */
[----:B------:R-:W1:Y:S01]  /*46e00*/  S2UR UR5, SR_CgaCtaId ;  /* 0x00000000000579c3 */ /* 0x000e620000008800 */
[----:B------:R-:W-:Y:S01]  /*46e10*/  NOP ;  /* 0x0000000000007918 */ /* 0x000fe20000000000 */
[----:B------:R-:W-:Y:S01]  /*46e20*/  UMOV UR4, 0x50 ;  /* 0x0000005000047882 */ /* 0x000fe20000000000 */
[----:B------:R-:W-:Y:S02]  /*46e30*/  IMAD.U32 R0, RZ, RZ, UR8 ;  /* 0x00000008ff007e24 */ /* 0x000fe4000f8e00ff */
[----:B0-----:R-:W-:Y:S02]  /*46e40*/  IMAD.MOV.U32 R3, RZ, RZ, 0xff ;  /* 0x000000ffff037424 */ /* 0x001fe400078e00ff */
[----:B------:R-:W-:Y:S01]  /*46e50*/  IMAD.MOV.U32 R7, RZ, RZ, 0x1 ;  /* 0x00000001ff077424 */ /* 0x000fe200078e00ff */
[----:B------:R-:W-:-:S04]  /*46e60*/  LOP3.LUT R0, R0, 0xffff, RZ, 0xc0, !PT ;  /* 0x0000ffff00007812 */ /* 0x000fc800078ec0ff */
[----:B------:R-:W-:-:S05]  /*46e70*/  SHF.R.U32.HI R0, RZ, 0x5, R0 ;  /* 0x00000005ff007819 */ /* 0x000fca0000011600 */
[----:B------:R-:W-:Y:S01]  /*46e80*/  VIADD R2, R0, 0x10 ;  /* 0x0000001000027836 */ /* 0x000fe20000000000 */
[----:B------:R-:W-:Y:S01]  /*46e90*/  SHF.L.U32 R0, R3, R0, RZ ;  /* 0x0000000003007219 */ /* 0x000fe200000006ff */
[----:B-1----:R-:W-:-:S03]  /*46ea0*/  ULEA UR6, UR5, UR4, 0x18 ;  /* 0x0000000405067291 */ /* 0x002fc6000f8ec0ff */
[----:B------:R-:W-:-:S04]  /*46eb0*/  SHF.L.U32 R3, R7, R2, RZ ;  /* 0x0000000207037219 */ /* 0x000fc800000006ff */
[----:B------:R-:W-:Y:S02]  /*46ec0*/  LOP3.LUT R0, R3, R0, RZ, 0xfc, !PT ;  /* 0x0000000003007212 */ /* 0x000fe400078efcff */
[----:B------:R-:W0:Y:S02]  /*46ed0*/  LDS R5, [UR6] ;  /* 0x00000006ff057984 */ /* 0x000e240008000800 */
[C---:B------:R-:W-:Y:S02]  /*46ee0*/  LOP3.LUT R2, R0.reuse, 0xffff, RZ, 0xc0, !PT ;  /* 0x0000ffff00027812 */ /* 0x040fe400078ec0ff */
[----:B0-----:R-:W-:-:S04]  /*46ef0*/  LOP3.LUT R3, R0, 0xffff, R5, 0x80, !PT ;  /* 0x0000ffff00037812 */ /* 0x001fc800078e8005 */
[----:B------:R-:W-:-:S13]  /*46f00*/  ISETP.NE.AND P0, PT, R3, R2, PT ;  /* 0x000000020300720c */ /* 0x000fda0003f05270 */
[----:B------:R-:W-:Y:S05]  /*46f10*/  @P0 BRA `(.L_x_14) ;  /* 0x0000000000500947 */ /* 0x000fea0003800000 */
[----:B------:R-:W-:Y:S02]  /*46f20*/  SHF.R.U32.HI R5, RZ, 0x10, R5 ;  /* 0x00000010ff057819 */ /* 0x000fe40000011605 */
[----:B------:R-:W-:-:S04]  /*46f30*/  SHF.R.U32.HI R2, RZ, 0x10, R0 ;  /* 0x00000010ff027819 */ /* 0x000fc80000011600 */
[----:B------:R-:W-:-:S04]  /*46f40*/  LOP3.LUT R5, R5, R2, RZ, 0xc0, !PT ;  /* 0x0000000205057212 */ /* 0x000fc800078ec0ff */
[----:B------:R-:W-:-:S13]  /*46f50*/  ISETP.NE.AND P0, PT, R5, R2, PT ;  /* 0x000000020500720c */ /* 0x000fda0003f05270 */
[----:B------:R-:W-:Y:S05]  /*46f60*/  @P0 BRA `(.L_x_15) ;  /* 0x0000000000300947 */ /* 0x000fea0003800000 */
[----:B------:R-:W-:Y:S01]  /*46f70*/  R2UR UR4, R0 ;  /* 0x00000000000472ca */ /* 0x000fe200000e0000 */
[----:B------:R-:W-:Y:S01]  /*46f80*/  VOTEU.ANY UR5, UPT, PT ;  /* 0x0000000000057886 */ /* 0x000fe200038e0100 */
[----:B------:R-:W0:Y:S01]  /*46f90*/  S2R R0, SR_LANEID ;  /* 0x0000000000007919 */ /* 0x000e220000000000 */
[----:B------:R-:W-:-:S10]  /*46fa0*/  UFLO.U32 UR5, UR5 ;  /* 0x00000005000572bd */ /* 0x000fd400080e0000 */
[----:B------:R-:W-:-:S06]  /*46fb0*/  ULOP3.LUT UR4, URZ, UR4, URZ, 0x33, !UPT ;  /* 0x00000004ff047292 */ /* 0x000fcc000f8e33ff */
[----:B------:R-:W-:-:S04]  /*46fc0*/  IMAD.U32 R2, RZ, RZ, UR4 ;  /* 0x00000004ff027e24 */ /* 0x000fc8000f8e00ff */
[----:B------:R-:W1:Y:S02]  /*46fd0*/  REDUX UR7, R2 ;  /* 0x00000000020773c4 */ /* 0x000e640000000000 */
[----:B------:R2:W-:Y:S01]  /*46fe0*/  UTCATOMSWS.AND URZ, UR4 ;  /* 0x0000000400ff79e3 */ /* 0x0005e20008000000 */
[----:B0-----:R-:W-:Y:S01]  /*46ff0*/  ISETP.EQ.U32.AND P0, PT, R0, UR5, PT ;  /* 0x0000000500007c0c */ /* 0x001fe2000bf02070 */
[----:B-1----:R-:W-:-:S12]  /*47000*/  IMAD.U32 R0, RZ, RZ, UR7 ;  /* 0x00000007ff007e24 */ /* 0x002fd8000f8e00ff */
[----:B------:R2:W-:Y:S01]  /*47010*/  @P0 ATOMS.AND RZ, [UR6], R0 ;  /* 0x00000000ffff098c */ /* 0x0005e2000a800006 */
[----:B------:R-:W-:Y:S05]  /*47020*/  BRA `(.L_x_13) ;  /* 0x0000000000147947 */ /* 0x000fea0003800000 */
.L_x_15:
[----:B------:R-:W-:-:S07]  /*47030*/  MOV R2, 0x47050 ;  /* 0x0004705000027802 */ /* 0x000fce0000000f00 */
[----:B------:R-:W-:Y:S05]  /*47040*/  CALL.REL.NOINC `($__internal_0_$__cuda_sm10x_tcgen05_guardrail_trap_col_being_dealloced_not_returned_by_alloc) ;  /* 0x00000000002c7944 */ /* 0x000fea0003c00000 */
[----:B------:R-:W-:Y:S05]  /*47050*/  BRA `(.L_x_13) ;  /* 0x0000000000087947 */ /* 0x000fea0003800000 */
.L_x_14:
[----:B------:R-:W-:-:S07]  /*47060*/  MOV R2, 0x47080 ;  /* 0x0004708000027802 */ /* 0x000fce0000000f00 */
[----:B------:R-:W-:Y:S05]  /*47070*/  CALL.REL.NOINC `($__internal_2_$__cuda_sm10x_tcgen05_guardrail_trap_unallocated_columns_being_dealloced) ;  /* 0x0000000000387944 */ /* 0x000fea0003c00000 */
.L_x_13:
[----:B------:R-:W-:Y:S01]  /*47080*/  NOP ;  /* 0x0000000000007918 */ /* 0x000fe20000000000 */
[----:B--2---:R-:W-:Y:S05]  /*47090*/  EXIT ;  /* 0x000000000000794d */ /* 0x004fea0003800000 */
.L_x_8:
[----:B------:R-:W0:Y:S02]  /*470a0*/  SYNCS.PHASECHK.TRANS64.TRYWAIT P1, [UR6], R7 ;  /* 0x00000007ff0075a7 */ /* 0x000e240008021106 */
[----:B0-----:R-:W-:Y:S05]  /*470b0*/  @!P1 BRA `(.L_x_8) ;  /* 0xfffffffc00f89947 */ /* 0x001fea000383ffff */
[----:B------:R-:W-:Y:S05]  /*470c0*/  BRA `(.L_x_16) ;  /* 0xfffffe0400d87947 */ /* 0x000fea000383ffff */
.L_x_12:
[----:B------:R-:W0:Y:S02]  /*470d0*/  SYNCS.PHASECHK.TRANS64.TRYWAIT P0, [UR6], R9 ;  /* 0x00000009ff0075a7 */ /* 0x000e240008001106 */
[----:B0-----:R-:W-:Y:S05]  /*470e0*/  @!P0 BRA `(.L_x_12) ;  /* 0xfffffffc00f88947 */ /* 0x001fea000383ffff */
[----:B------:R-:W-:Y:S05]  /*470f0*/  BRA `(.L_x_11) ;  /* 0xffffff5c00307947 */ /* 0x000fea000383ffff */
        .weak           $__internal_0_$__cuda_sm10x_tcgen05_guardrail_trap_col_being_dealloced_not_returned_by_alloc
        .type           $__internal_0_$__cuda_sm10x_tcgen05_guardrail_trap_col_being_dealloced_not_returned_by_alloc,@function
        .size           $__internal_0_$__cuda_sm10x_tcgen05_guardrail_trap_col_being_dealloced_not_returned_by_alloc,($__internal_1_$__cuda_sm10x_tcgen05_guardrail_trap_phase_invalid_during_alloc - $__internal_0_$__cuda_sm10x_tcgen05_guardrail_trap_col_being_dealloced_not_returned_by_alloc)
$__internal_0_$__cuda_sm10x_tcgen05_guardrail_trap_col_being_dealloced_not_returned_by_alloc:
[----:B------:R-:W-:Y:S05]  /*47100*/  BPT.TRAP 0x1 ;  /* 0x000000040000795c */ /* 0x000fea0000300000 */
[----:B------:R-:W-:-:S04]  /*47110*/  IMAD.MOV.U32 R3, RZ, RZ, 0x0 ;  /* 0x00000000ff037424 */ /* 0x000fc800078e00ff */
[----:B------:R-:W-:Y:S05]  /*47120*/  RET.REL.NODEC R2 `(matmul_kernel) ;  /* 0xfffffb8c02b47950 */ /* 0x000fea0003c3ffff */
        .weak           $__internal_1_$__cuda_sm10x_tcgen05_guardrail_trap_phase_invalid_during_alloc
        .type           $__internal_1_$__cuda_sm10x_tcgen05_guardrail_trap_phase_invalid_during_alloc,@function
        .size           $__internal_1_$__cuda_sm10x_tcgen05_guardrail_trap_phase_invalid_during_alloc,($__internal_2_$__cuda_sm10x_tcgen05_guardrail_trap_unallocated_columns_being_dealloced - $__internal_1_$__cuda_sm10x_tcgen05_guardrail_trap_phase_invalid_during_alloc)
$__internal_1_$__cuda_sm10x_tcgen05_guardrail_trap_phase_invalid_during_alloc:
[----:B------:R-:W-:Y:S05]  /*47130*/  BPT.TRAP 0x1 ;  /* 0x000000040000795c */ /* 0x000fea0000300000 */
[----:B------:R-:W-:-:S04]  /*47140*/  IMAD.MOV.U32 R3, RZ, RZ, 0x0 ;  /* 0x00000000ff037424 */ /* 0x000fc800078e00ff */
[----:B------:R-:W-:Y:S05]  /*47150*/  RET.REL.NODEC R2 `(matmul_kernel) ;  /* 0xfffffb8c02a87950 */ /* 0x000fea0003c3ffff */
        .weak           $__internal_2_$__cuda_sm10x_tcgen05_guardrail_trap_unallocated_columns_being_dealloced
        .type           $__internal_2_$__cuda_sm10x_tcgen05_guardrail_trap_unallocated_columns_being_dealloced,@function
        .size           $__internal_2_$__cuda_sm10x_tcgen05_guardrail_trap_unallocated_columns_being_dealloced,(.L_x_20 - $__internal_2_$__cuda_sm10x_tcgen05_guardrail_trap_unallocated_columns_being_dealloced)
$__internal_2_$__cuda_sm10x_tcgen05_guardrail_trap_unallocated_columns_being_dealloced:
[----:B------:R-:W-:Y:S05]  /*47160*/  BPT.TRAP 0x1 ;  /* 0x000000040000795c */ /* 0x000fea0000300000 */
[----:B------:R-:W-:-:S04]  /*47170*/  IMAD.MOV.U32 R3, RZ, RZ, 0x0 ;  /* 0x00000000ff037424 */ /* 0x000fc800078e00ff */
[----:B------:R-:W-:Y:S05]  /*47180*/  RET.REL.NODEC R2 `(matmul_kernel) ;  /* 0xfffffb8c029c7950 */ /* 0x000fea0003c3ffff */
.L_x_17:
[----:B------:R-:W-:-:S00]  /*47190*/  BRA `(.L_x_17) ;  /* 0xfffffffc00fc7947 */ /* 0x000fc0000383ffff */
[----:B------:R-:W-:-:S00]  /*471a0*/  NOP ;  /* 0x0000000000007918 */ /* 0x000fc00000000000 */
        /* <DEDUP_REMOVED lines=13> */
.L_x_20:


//--------------------- .nv.shared.matmul_kernel  --------------------------
	.section	.nv.shared.matmul_kernel,"aw",@nobits
	.sectionflags	@""
	.align	16
	.zero		1024


//--------------------- .nv.shared.reserved.0     --------------------------
	.section	.nv.shared.reserved.0,"aw",@nobits
	.align	8
	.weak		__nv_reservedSMEM_offset_0_alias
	.size		__nv_reservedSMEM_offset_0_alias, 0, 64
	.other		__nv_reservedSMEM_offset_0_alias,@"STO_CUDA_RESERVED_SHARED STV_DEFAULT"
__nv_reservedSMEM_offset_0_alias:
	.zero		0
.nv.shared.reserved.0:
	.zero		64
	.weak		__nv_reservedSMEM_allocation_phase
	.type		__nv_reservedSMEM_allocation_phase,@object
	.size		__nv_reservedSMEM_allocation_phase,(.L_0 - __nv_reservedSMEM_allocation_phase)
__nv_reservedSMEM_allocation_phase:
	.zero		1
.L_0:
	.zero		7
	.weak		__nv_reservedSMEM_devtool_atexit_pc
	.type		__nv_reservedSMEM_devtool_atexit_pc,@object
	.size		__nv_reservedSMEM_devtool_atexit_pc,(__nv_reservedSMEM_allocation_mask - __nv_reservedSMEM_devtool_atexit_pc)
__nv_reservedSMEM_devtool_atexit_pc:
	.zero		8
	.weak		__nv_reservedSMEM_allocation_mask
	.type		__nv_reservedSMEM_allocation_mask,@object
	.size		__nv_reservedSMEM_allocation_mask,(.L_2 - __nv_reservedSMEM_allocation_mask)
__nv_reservedSMEM_allocation_mask:
	.zero		4
.L_2:


//--------------------- .nv.constant0.matmul_kernel --------------------------
	.section	.nv.constant0.matmul_kernel,"a",@progbits
	.sectionflags	@""
	.align	4
.nv.constant0.matmul_kernel:
	.zero		976


//--------------------- SYMBOLS --------------------------

	.type		.nv.reservedSmem.offset0,@object
	.size		.nv.reservedSmem.offset0,0x4
	.type		.nv.reservedSmem.cap,@object
	.size		.nv.reservedSmem.cap,0x4
